// auto-generated by cutlass_sweep.epilogue — config: {"arch": "sm_90", "cluster_m": 1, "cluster_n": 1, "dtype": "bf16", "fusion": "bias_relu", "tile_k": 64, "tile_m": 256, "tile_n": 256}
#include "cutlass/cutlass.h"
#include "cutlass/gemm/collective/collective_builder.hpp"
#include "cutlass/gemm/device/gemm_universal_adapter.h"
#include "cutlass/gemm/kernel/gemm_universal.hpp"
#include "cutlass/epilogue/collective/collective_builder.hpp"
#include "cutlass/epilogue/fusion/operations.hpp"
#include "cutlass/epilogue/thread/activation.h"

using Elem = cutlass::bfloat16_t;
using Acc  = float;
using TileShape    = cute::Shape<cute::_256, cute::_256, cute::_64>;
using ClusterShape = cute::Shape<cute::_1, cute::_1, cute::_1>;
using FusionOp     = cutlass::epilogue::fusion::LinCombPerRowBiasEltAct<cutlass::epilogue::thread::ReLU, Elem, Acc>;

using CollectiveEpilogue = typename cutlass::epilogue::collective::CollectiveBuilder<
    cutlass::arch::Sm90, cutlass::arch::OpClassTensorOp,
    TileShape, ClusterShape,
    cutlass::epilogue::collective::EpilogueTileAuto,
    Acc, Acc,
    Elem, cutlass::layout::RowMajor, 128 / cutlass::sizeof_bits<Elem>::value,
    Elem, cutlass::layout::RowMajor, 128 / cutlass::sizeof_bits<Elem>::value,
    cutlass::epilogue::TmaWarpSpecializedCooperative,
    FusionOp
  >::CollectiveOp;

using CollectiveMainloop = typename cutlass::gemm::collective::CollectiveBuilder<
    cutlass::arch::Sm90, cutlass::arch::OpClassTensorOp,
    Elem, cutlass::layout::RowMajor, 128 / cutlass::sizeof_bits<Elem>::value,
    Elem, cutlass::layout::ColumnMajor, 128 / cutlass::sizeof_bits<Elem>::value,
    Acc,
    TileShape, ClusterShape,
    cutlass::gemm::collective::StageCountAutoCarveout<
        static_cast<int>(sizeof(typename CollectiveEpilogue::SharedStorage))>,
    cutlass::gemm::KernelTmaWarpSpecializedCooperative
  >::CollectiveOp;

using GemmKernel = cutlass::gemm::kernel::GemmUniversal<
    cute::Shape<int,int,int,int>, CollectiveMainloop, CollectiveEpilogue>;
using Gemm = cutlass::gemm::device::GemmUniversalAdapter<GemmKernel>;

auto* _anchor = &cutlass::device_kernel<GemmKernel>;


// ===== COMPILED SASS (sm_90a) =====

	.target	sm_90a

	.elftype	@"ET_EXEC"


//--------------------- .note.nv.tkinfo           --------------------------
	.section	.note.nv.tkinfo,"",@"SHT_NOTE"
	.sectionflags	@"SHF_NOTE_NV_TKINFO"
	.tkinfo
        /*0018*/ 	.word	0x00000002
        /*0030*/ 	.string	""
        /*0030*/ 	.string	"ptxas"
        /*0030*/ 	.string	"Cuda compilation tools, release 13.0, V13.0.88"
        /*0030*/ 	.string	"Build cuda_13.0.r13.0/compiler.36424714_0"
        /*0030*/ 	.string	"-arch sm_90a -m 64 "



//--------------------- .note.nv.cuinfo           --------------------------
	.section	.note.nv.cuinfo,"",@"SHT_NOTE"
	.sectionflags	@"SHF_NOTE_NV_CUINFO"
        /*0018*/ 	.short	0x0002
        /*001a*/ 	.short	0x005a
        /*001c*/ 	.short	0x0082
	.zero		2


//--------------------- .nv.info                  --------------------------
	.section	.nv.info,"",@"SHT_CUDA_INFO"
	.align	4


	//----- nvinfo : EIATTR_REGCOUNT
	.align		4
        /*0000*/ 	.byte	0x04, 0x2f
        /*0002*/ 	.short	(.L_18 - .L_17)
	.align		4
.L_17:
        /*0004*/ 	.word	index@(_ZN7cutlass13device_kernelINS_4gemm6kernel13GemmUniversalIN4cute5tupleIJiiiiEEENS1_10collective13CollectiveMmaINS1_34MainloopSm90TmaGmmaWarpSpecializedILi3ENS5_IJNS4_1CILi1EEESB_SB_EEENS1_35KernelTmaWarpSpecializedCooperativeEEENS5_IJNSA_ILi256EEESF_NSA_ILi64EEEEEENS_10bfloat16_tENS5_IJlSB_lEEESI_SJ_NS4_8TiledMMAINS4_8MMA_AtomIJNS4_4SM904GMMA28MMA_64x256x16_F32BF16BF16_SSILNSN_5MajorE0ELSP_0ELNSN_7ScaleInE1ELSQ_1EEEEEENS4_6LayoutINS5_IJNSA_ILi2EEESB_SB_EEENS5_IJSB_NSA_ILi0EEESW_EEEEENS5_IJNS4_10UnderscoreESZ_SZ_EEEEENS4_13SM90_TMA_LOADENS4_14ComposedLayoutINS4_7SwizzleILi3ELi4ELi3EEENS4_18smem_ptr_flag_bitsILi16EEENST_INS5_IJNSA_ILi8EEESG_EEENS5_IJSG_SB_EEEEEEEvNS4_8identityES12_S1C_vS1D_EENS_8epilogue10collective18CollectiveEpilogueINS1F_22Sm90TmaWarpSpecializedILi4ELi2ELi16ELb1ELb0EEEJSH_NS5_IJNSA_ILi128EEENSA_ILi32EEEEEESI_SJ_SI_SJ_NS1F_6fusion15FusionCallbacksIS1J_NS1N_23LinCombPerRowBiasEltActINS1F_6thread4ReLuESI_fSI_SI_fLi8ELNS_15FloatRoundStyleE2EEESH_S1M_JEEES12_NS13_INS14_ILi2ELi4ELi3EEES17_NST_INS5_IJS18_S1L_EEENS5_IJS1L_SB_EEEEEEENS4_17SM75_U32x4_LDSM_NENS4_14SM90_TMA_STOREES1Z_NS4_17SM90_U32x4_STSM_NENS4_9Copy_AtomIJS22_NS_6half_tEEEEvEEEvvEEEEvNT_6ParamsE)
        /*0008*/ 	.word	0x000000a8


	//----- nvinfo : EIATTR_FRAME_SIZE
	.align		4
.L_18:
        /*000c*/ 	.byte	0x04, 0x11
        /*000e*/ 	.short	(.L_20 - .L_19)
	.align		4
.L_19:
        /*0010*/ 	.word	index@(_ZN7cutlass13device_kernelINS_4gemm6kernel13GemmUniversalIN4cute5tupleIJiiiiEEENS1_10collective13CollectiveMmaINS1_34MainloopSm90TmaGmmaWarpSpecializedILi3ENS5_IJNS4_1CILi1EEESB_SB_EEENS1_35KernelTmaWarpSpecializedCooperativeEEENS5_IJNSA_ILi256EEESF_NSA_ILi64EEEEEENS_10bfloat16_tENS5_IJlSB_lEEESI_SJ_NS4_8TiledMMAINS4_8MMA_AtomIJNS4_4SM904GMMA28MMA_64x256x16_F32BF16BF16_SSILNSN_5MajorE0ELSP_0ELNSN_7ScaleInE1ELSQ_1EEEEEENS4_6LayoutINS5_IJNSA_ILi2EEESB_SB_EEENS5_IJSB_NSA_ILi0EEESW_EEEEENS5_IJNS4_10UnderscoreESZ_SZ_EEEEENS4_13SM90_TMA_LOADENS4_14ComposedLayoutINS4_7SwizzleILi3ELi4ELi3EEENS4_18smem_ptr_flag_bitsILi16EEENST_INS5_IJNSA_ILi8EEESG_EEENS5_IJSG_SB_EEEEEEEvNS4_8identityES12_S1C_vS1D_EENS_8epilogue10collective18CollectiveEpilogueINS1F_22Sm90TmaWarpSpecializedILi4ELi2ELi16ELb1ELb0EEEJSH_NS5_IJNSA_ILi128EEENSA_ILi32EEEEEESI_SJ_SI_SJ_NS1F_6fusion15FusionCallbacksIS1J_NS1N_23LinCombPerRowBiasEltActINS1F_6thread4ReLuESI_fSI_SI_fLi8ELNS_15FloatRoundStyleE2EEESH_S1M_JEEES12_NS13_INS14_ILi2ELi4ELi3EEES17_NST_INS5_IJS18_S1L_EEENS5_IJS1L_SB_EEEEEEENS4_17SM75_U32x4_LDSM_NENS4_14SM90_TMA_STOREES1Z_NS4_17SM90_U32x4_STSM_NENS4_9Copy_AtomIJS22_NS_6half_tEEEEvEEEvvEEEEvNT_6ParamsE)
        /*0014*/ 	.word	0x000007d0


	//----- nvinfo : EIATTR_MIN_STACK_SIZE
	.align		4
.L_20:
        /*0018*/ 	.byte	0x04, 0x12
        /*001a*/ 	.short	(.L_22 - .L_21)
	.align		4
.L_21:
        /*001c*/ 	.word	index@(_ZN7cutlass13device_kernelINS_4gemm6kernel13GemmUniversalIN4cute5tupleIJiiiiEEENS1_10collective13CollectiveMmaINS1_34MainloopSm90TmaGmmaWarpSpecializedILi3ENS5_IJNS4_1CILi1EEESB_SB_EEENS1_35KernelTmaWarpSpecializedCooperativeEEENS5_IJNSA_ILi256EEESF_NSA_ILi64EEEEEENS_10bfloat16_tENS5_IJlSB_lEEESI_SJ_NS4_8TiledMMAINS4_8MMA_AtomIJNS4_4SM904GMMA28MMA_64x256x16_F32BF16BF16_SSILNSN_5MajorE0ELSP_0ELNSN_7ScaleInE1ELSQ_1EEEEEENS4_6LayoutINS5_IJNSA_ILi2EEESB_SB_EEENS5_IJSB_NSA_ILi0EEESW_EEEEENS5_IJNS4_10UnderscoreESZ_SZ_EEEEENS4_13SM90_TMA_LOADENS4_14ComposedLayoutINS4_7SwizzleILi3ELi4ELi3EEENS4_18smem_ptr_flag_bitsILi16EEENST_INS5_IJNSA_ILi8EEESG_EEENS5_IJSG_SB_EEEEEEEvNS4_8identityES12_S1C_vS1D_EENS_8epilogue10collective18CollectiveEpilogueINS1F_22Sm90TmaWarpSpecializedILi4ELi2ELi16ELb1ELb0EEEJSH_NS5_IJNSA_ILi128EEENSA_ILi32EEEEEESI_SJ_SI_SJ_NS1F_6fusion15FusionCallbacksIS1J_NS1N_23LinCombPerRowBiasEltActINS1F_6thread4ReLuESI_fSI_SI_fLi8ELNS_15FloatRoundStyleE2EEESH_S1M_JEEES12_NS13_INS14_ILi2ELi4ELi3EEES17_NST_INS5_IJS18_S1L_EEENS5_IJS1L_SB_EEEEEEENS4_17SM75_U32x4_LDSM_NENS4_14SM90_TMA_STOREES1Z_NS4_17SM90_U32x4_STSM_NENS4_9Copy_AtomIJS22_NS_6half_tEEEEvEEEvvEEEEvNT_6ParamsE)
        /*0020*/ 	.word	0x000007d0
.L_22:


//--------------------- .nv.compat                --------------------------
	.section	.nv.compat,"",@"SHT_CUDA_COMPAT_INFO"
	.align	4
        /*0000*/ 	.byte	0x02, 0x09, 0x01, 0x00, 0x02, 0x02, 0x04, 0x00, 0x02, 0x05, 0x05, 0x00, 0x03, 0x07, 0x01, 0x01
        /*0010*/ 	.byte	0x02, 0x03, 0x01, 0x00, 0x02, 0x06, 0x01, 0x00, 0x04, 0x0b, 0x08, 0x00, 0x00, 0x00, 0x00, 0x00
        /*0020*/ 	.byte	0x00, 0x00, 0x00, 0x00


//--------------------- .nv.info._ZN7cutlass13device_kernelINS_4gemm6kernel13GemmUniversalIN4cute5tupleIJiiiiEEENS1_10collective13CollectiveMmaINS1_34MainloopSm90TmaGmmaWarpSpecializedILi3ENS5_IJNS4_1CILi1EEESB_SB_EEENS1_35KernelTmaWarpSpecializedCooperativeEEENS5_IJNSA_ILi256EEESF_NSA_ILi64EEEEEENS_10bfloat16_tENS5_IJlSB_lEEESI_SJ_NS4_8TiledMMAINS4_8MMA_AtomIJNS4_4SM904GMMA28MMA_64x256x16_F32BF16BF16_SSILNSN_5MajorE0ELSP_0ELNSN_7ScaleInE1ELSQ_1EEEEEENS4_6LayoutINS5_IJNSA_ILi2EEESB_SB_EEENS5_IJSB_NSA_ILi0EEESW_EEEEENS5_IJNS4_10UnderscoreESZ_SZ_EEEEENS4_13SM90_TMA_LOADENS4_14ComposedLayoutINS4_7SwizzleILi3ELi4ELi3EEENS4_18smem_ptr_flag_bitsILi16EEENST_INS5_IJNSA_ILi8EEESG_EEENS5_IJSG_SB_EEEEEEEvNS4_8identityES12_S1C_vS1D_EENS_8epilogue10collective18CollectiveEpilogueINS1F_22Sm90TmaWarpSpecializedILi4ELi2ELi16ELb1ELb0EEEJSH_NS5_IJNSA_ILi128EEENSA_ILi32EEEEEESI_SJ_SI_SJ_NS1F_6fusion15FusionCallbacksIS1J_NS1N_23LinCombPerRowBiasEltActINS1F_6thread4ReLuESI_fSI_SI_fLi8ELNS_15FloatRoundStyleE2EEESH_S1M_JEEES12_NS13_INS14_ILi2ELi4ELi3EEES17_NST_INS5_IJS18_S1L_EEENS5_IJS1L_SB_EEEEEEENS4_17SM75_U32x4_LDSM_NENS4_14SM90_TMA_STOREES1Z_NS4_17SM90_U32x4_STSM_NENS4_9Copy_AtomIJS22_NS_6half_tEEEEvEEEvvEEEEvNT_6ParamsE --------------------------
	.section	.nv.info._ZN7cutlass13device_kernelINS_4gemm6kernel13GemmUniversalIN4cute5tupleIJiiiiEEENS1_10collective13CollectiveMmaINS1_34MainloopSm90TmaGmmaWarpSpecializedILi3ENS5_IJNS4_1CILi1EEESB_SB_EEENS1_35KernelTmaWarpSpecializedCooperativeEEENS5_IJNSA_ILi256EEESF_NSA_ILi64EEEEEENS_10bfloat16_tENS5_IJlSB_lEEESI_SJ_NS4_8TiledMMAINS4_8MMA_AtomIJNS4_4SM904GMMA28MMA_64x256x16_F32BF16BF16_SSILNSN_5MajorE0ELSP_0ELNSN_7ScaleInE1ELSQ_1EEEEEENS4_6LayoutINS5_IJNSA_ILi2EEESB_SB_EEENS5_IJSB_NSA_ILi0EEESW_EEEEENS5_IJNS4_10UnderscoreESZ_SZ_EEEEENS4_13SM90_TMA_LOADENS4_14ComposedLayoutINS4_7SwizzleILi3ELi4ELi3EEENS4_18smem_ptr_flag_bitsILi16EEENST_INS5_IJNSA_ILi8EEESG_EEENS5_IJSG_SB_EEEEEEEvNS4_8identityES12_S1C_vS1D_EENS_8epilogue10collective18CollectiveEpilogueINS1F_22Sm90TmaWarpSpecializedILi4ELi2ELi16ELb1ELb0EEEJSH_NS5_IJNSA_ILi128EEENSA_ILi32EEEEEESI_SJ_SI_SJ_NS1F_6fusion15FusionCallbacksIS1J_NS1N_23LinCombPerRowBiasEltActINS1F_6thread4ReLuESI_fSI_SI_fLi8ELNS_15FloatRoundStyleE2EEESH_S1M_JEEES12_NS13_INS14_ILi2ELi4ELi3EEES17_NST_INS5_IJS18_S1L_EEENS5_IJS1L_SB_EEEEEEENS4_17SM75_U32x4_LDSM_NENS4_14SM90_TMA_STOREES1Z_NS4_17SM90_U32x4_STSM_NENS4_9Copy_AtomIJS22_NS_6half_tEEEEvEEEvvEEEEvNT_6ParamsE,"",@"SHT_CUDA_INFO"
	.sectionflags	@""
	.align	4


	//----- nvinfo : EIATTR_CUDA_API_VERSION
	.align		4
        /*0000*/ 	.byte	0x04, 0x37
        /*0002*/ 	.short	(.L_24 - .L_23)
.L_23:
        /*0004*/ 	.word	0x00000082


	//----- nvinfo : EIATTR_KPARAM_INFO
	.align		4
.L_24:
        /*0008*/ 	.byte	0x04, 0x17
        /*000a*/ 	.short	(.L_26 - .L_25)
.L_25:
        /*000c*/ 	.word	0x00000000
        /*0010*/ 	.short	0x0000
        /*0012*/ 	.short	0x0070
        /*0014*/ 	.byte	0x00, 0xf0, 0x01, 0x1c


	//----- nvinfo : EIATTR_SPARSE_MMA_MASK
	.align		4
.L_26:
        /*0018*/ 	.byte	0x03, 0x50
        /*001a*/ 	.short	0x0000


	//----- nvinfo : EIATTR_MAXREG_COUNT
	.align		4
        /*001c*/ 	.byte	0x03, 0x1b
        /*001e*/ 	.short	0x00a8


	//----- nvinfo : EIATTR_NUM_BARRIERS
	.align		4
        /*0020*/ 	.byte	0x02, 0x4c
        /*0022*/ 	.byte	0x02
	.zero		1


	//----- nvinfo : EIATTR_EXTERNS
	.align		4
        /*0024*/ 	.byte	0x04, 0x0f
        /*0026*/ 	.short	(.L_28 - .L_27)


	//   ....[0]....
	.align		4
.L_27:
        /*0028*/ 	.word	index@(__assertfail)


	//----- nvinfo : EIATTR_ANNOTATIONS
	.align		4
.L_28:
        /*002c*/ 	.byte	0x04, 0x55
        /*002e*/ 	.short	(.L_30 - .L_29)


	//   ....[0]....
.L_29:
        /*0030*/ 	.word	0x00000001
        /*0034*/ 	.byte	0x50, 0x0a, 0x00, 0x00, 0x01, 0x00, 0x00, 0x00, 0x60, 0x0a, 0x00, 0x00, 0x01, 0x00, 0x00, 0x00
        /* <DEDUP_REMOVED lines=703> */
        /*2c34*/ 	.byte	0x60, 0x6f, 0x01, 0x00


	//----- nvinfo : EIATTR_MERCURY_ISA_VERSION
	.align		4
.L_30:
        /*2c38*/ 	.byte	0x03, 0x5f
        /*2c3a*/ 	.short	0x0101


	//----- nvinfo : EIATTR_INT_WARP_WIDE_INSTR_OFFSETS
	.align		4
        /*2c3c*/ 	.byte	0x04, 0x31
        /*2c3e*/ 	.short	(.L_32 - .L_31)


	//   ....[0]....
.L_31:
        /*2c40*/ 	.word	0x00000890


	//   ....[1]....
        /*2c44*/ 	.word	0x000008a0


	//   ....[2]....
        /*2c48*/ 	.word	0x00000930


	//----- nvinfo : EIATTR_COOP_GROUP_MASK_REGIDS
	.align		4
.L_32:
        /*2c4c*/ 	.byte	0x04, 0x29
        /*2c4e*/ 	.short	(.L_34 - .L_33)


	//   ....[0]....
.L_33:
        /*2c50*/ 	.word	0xffffffff


	//   ....[1]....
        /*2c54*/ 	.word	0xffffffff


	//   ....[2]....
        /*2c58*/ 	.word	0xffffffff


	//   ....[3]....
        /*2c5c*/ 	.word	0xffffffff


	//   ....[4]....
        /*2c60*/ 	.word	0xffffffff


	//   ....[5]....
        /*2c64*/ 	.word	0xffffffff


	//----- nvinfo : EIATTR_COOP_GROUP_INSTR_OFFSETS
	.align		4
.L_34:
        /*2c68*/ 	.byte	0x04, 0x28
        /*2c6a*/ 	.short	(.L_36 - .L_35)


	//   ....[0]....
.L_35:
        /*2c6c*/ 	.word	0x00000080


	//   ....[1]....
        /*2c70*/ 	.word	0x00000090


	//   ....[2]....
        /*2c74*/ 	.word	0x00000450


	//   ....[3]....
        /*2c78*/ 	.word	0x000005c0


	//   ....[4]....
        /*2c7c*/ 	.word	0x00000770


	//   ....[5]....
        /*2c80*/ 	.word	0x000015d0


	//----- nvinfo : EIATTR_REG_RECONFIG
	.align		4
.L_36:
        /*2c84*/ 	.byte	0x01, 0x54
	.zero		2


	//----- nvinfo : EIATTR_SYSCALL_OFFSETS
	.align		4
        /*2c88*/ 	.byte	0x04, 0x46
        /*2c8a*/ 	.short	(.L_38 - .L_37)


	//   ....[0]....
.L_37:
        /*2c8c*/ 	.word	0x00001790


	//   ....[1]....
        /*2c90*/ 	.word	0x000096d0


	//   ....[2]....
        /*2c94*/ 	.word	0x000097c0


	//----- nvinfo : EIATTR_MBARRIER_INSTR_OFFSETS
	.align		4
.L_38:
        /*2c98*/ 	.byte	0x04, 0x39
        /*2c9a*/ 	.short	(.L_40 - .L_39)


	//   ....[0]....
.L_39:
        /*2c9c*/ 	.word	0x00000550
        /*2ca0*/ 	.word	0x000000ff
        /*2ca4*/ 	.word	0x00000000
        /*2ca8*/ 	.short	0x0100
        /*2caa*/ 	.byte	0x08
	.zero		1


	//   ....[1]....
        /*2cac*/ 	.word	0x00000560
        /*2cb0*/ 	.word	0x000000ff
        /*2cb4*/ 	.word	0x00000018
        /*2cb8*/ 	.short	0x0100
        /*2cba*/ 	.byte	0x08
	.zero		1


	//   ....[2]....
        /*2cbc*/ 	.word	0x00000570
        /*2cc0*/ 	.word	0x000000ff
        /*2cc4*/ 	.word	0x00000008
        /*2cc8*/ 	.short	0x0100
        /*2cca*/ 	.byte	0x08
	.zero		1


	//   ....[3]....
        /*2ccc*/ 	.word	0x00000580
        /*2cd0*/ 	.word	0x000000ff
        /*2cd4*/ 	.word	0x00000020
        /*2cd8*/ 	.short	0x0100
        /*2cda*/ 	.byte	0x08
	.zero		1


	//   ....[4]....
        /*2cdc*/ 	.word	0x00000590
        /*2ce0*/ 	.word	0x000000ff
        /*2ce4*/ 	.word	0x00000010
        /*2ce8*/ 	.short	0x0100
        /*2cea*/ 	.byte	0x08
	.zero		1


	//   ....[5]....
        /*2cec*/ 	.word	0x000005a0
        /*2cf0*/ 	.word	0x000000ff
        /*2cf4*/ 	.word	0x00000028
        /*2cf8*/ 	.short	0x0100
        /*2cfa*/ 	.byte	0x08
	.zero		1


	//   ....[6]....
        /*2cfc*/ 	.word	0x000006e0
        /*2d00*/ 	.word	0x000000ff
        /*2d04*/ 	.word	0x00000030
        /*2d08*/ 	.short	0x0100
        /*2d0a*/ 	.byte	0x08
	.zero		1


	//   ....[7]....
        /*2d0c*/ 	.word	0x000006f0
        /*2d10*/ 	.word	0x000000ff
        /*2d14*/ 	.word	0x00000050
        /*2d18*/ 	.short	0x0100
        /*2d1a*/ 	.byte	0x08
	.zero		1


	//   ....[8]....
        /*2d1c*/ 	.word	0x00000700
        /*2d20*/ 	.word	0x000000ff
        /*2d24*/ 	.word	0x00000038
        /*2d28*/ 	.short	0x0100
        /*2d2a*/ 	.byte	0x08
	.zero		1


	//   ....[9]....
        /*2d2c*/ 	.word	0x00000710
        /*2d30*/ 	.word	0x000000ff
        /*2d34*/ 	.word	0x00000058
        /*2d38*/ 	.short	0x0100
        /*2d3a*/ 	.byte	0x08
	.zero		1


	//   ....[10]....
        /*2d3c*/ 	.word	0x00000720
        /*2d40*/ 	.word	0x000000ff
        /*2d44*/ 	.word	0x00000040
        /*2d48*/ 	.short	0x0100
        /*2d4a*/ 	.byte	0x08
	.zero		1


	//   ....[11]....
        /*2d4c*/ 	.word	0x00000730
        /*2d50*/ 	.word	0x000000ff
        /*2d54*/ 	.word	0x00000060
        /*2d58*/ 	.short	0x0100
        /*2d5a*/ 	.byte	0x08
	.zero		1


	//   ....[12]....
        /*2d5c*/ 	.word	0x00000740
        /*2d60*/ 	.word	0x000000ff
        /*2d64*/ 	.word	0x00000048
        /*2d68*/ 	.short	0x0100
        /*2d6a*/ 	.byte	0x08
	.zero		1


	//   ....[13]....
        /*2d6c*/ 	.word	0x00000750
        /*2d70*/ 	.word	0x000000ff
        /*2d74*/ 	.word	0x00000068
        /*2d78*/ 	.short	0x0100
        /*2d7a*/ 	.byte	0x08
	.zero		1


	//   ....[14]....
        /*2d7c*/ 	.word	0x00000a20
        /*2d80*/ 	.word	0x000000ff
        /*2d84*/ 	.word	0x00000070
        /*2d88*/ 	.short	0x0100
        /*2d8a*/ 	.byte	0x08
	.zero		1


	//   ....[15]....
        /*2d8c*/ 	.word	0x00000a90
        /*2d90*/ 	.word	0x000000ff
        /*2d94*/ 	.word	0x00000078
        /*2d98*/ 	.short	0x0100
        /*2d9a*/ 	.byte	0x08
	.zero		1


	//   ....[16]....
        /*2d9c*/ 	.word	0x00001830
        /*2da0*/ 	.word	0x00000003
        /*2da4*/ 	.word	0x00000000
        /*2da8*/ 	.short	0x010a
        /*2daa*/ 	.byte	0x3f
	.zero		1


	//   ....[17]....
        /*2dac*/ 	.word	0x00001870
        /*2db0*/ 	.word	0x00000003
        /*2db4*/ 	.word	0x00000000
        /*2db8*/ 	.short	0x010a
        /*2dba*/ 	.byte	0x3f
	.zero		1


	//   ....[18]....
        /*2dbc*/ 	.word	0x00004ff0
        /*2dc0*/ 	.word	0x000000ff
        /*2dc4*/ 	.word	0x00000000
        /*2dc8*/ 	.short	0x010a
        /*2dca*/ 	.byte	0x04
	.zero		1


	//   ....[19]....
        /*2dcc*/ 	.word	0x00005030
        /*2dd0*/ 	.word	0x000000ff
        /*2dd4*/ 	.word	0x00000000
        /*2dd8*/ 	.short	0x010a
        /*2dda*/ 	.byte	0x04
	.zero		1


	//   ....[20]....
        /*2ddc*/ 	.word	0x000092b0
        /*2de0*/ 	.word	0x000000ff
        /*2de4*/ 	.word	0x00000000
        /*2de8*/ 	.short	0x0101
        /*2dea*/ 	.byte	0x04
	.zero		1


	//   ....[21]....
        /*2dec*/ 	.word	0x00009490
        /*2df0*/ 	.word	0x000000ff
        /*2df4*/ 	.word	0x00000000
        /*2df8*/ 	.short	0x0101
        /*2dfa*/ 	.byte	0x06
	.zero		1


	//   ....[22]....
        /*2dfc*/ 	.word	0x0000a150
        /*2e00*/ 	.word	0x000000ff
        /*2e04*/ 	.word	0x00000030
        /*2e08*/ 	.short	0x010a
        /*2e0a*/ 	.byte	0x31
	.zero		1


	//   ....[23]....
        /*2e0c*/ 	.word	0x0000ab60
        /*2e10*/ 	.word	0x000000ff
        /*2e14*/ 	.word	0x00000000
        /*2e18*/ 	.short	0x0101
        /*2e1a*/ 	.byte	0x04
	.zero		1


	//   ....[24]....
        /*2e1c*/ 	.word	0x0000ac30
        /*2e20*/ 	.word	0x0000000b
        /*2e24*/ 	.word	0x00000030
        /*2e28*/ 	.short	0x010a
        /*2e2a*/ 	.byte	0x3f
	.zero		1


	//   ....[25]....
        /*2e2c*/ 	.word	0x0000b370
        /*2e30*/ 	.word	0x000000ff
        /*2e34*/ 	.word	0x00000000
        /*2e38*/ 	.short	0x0101
        /*2e3a*/ 	.byte	0x04
	.zero		1


	//   ....[26]....
        /*2e3c*/ 	.word	0x0000b450
        /*2e40*/ 	.word	0x0000000b
        /*2e44*/ 	.word	0x00000030
        /*2e48*/ 	.short	0x010a
        /*2e4a*/ 	.byte	0x3f
	.zero		1


	//   ....[27]....
        /*2e4c*/ 	.word	0x0000bcc0
        /*2e50*/ 	.word	0x000000ff
        /*2e54*/ 	.word	0x00000000
        /*2e58*/ 	.short	0x0101
        /*2e5a*/ 	.byte	0x04
	.zero		1


	//   ....[28]....
        /*2e5c*/ 	.word	0x0000bd90
        /*2e60*/ 	.word	0x0000000d
        /*2e64*/ 	.word	0x00000030
        /*2e68*/ 	.short	0x010a
        /*2e6a*/ 	.byte	0x3f
	.zero		1


	//   ....[29]....
        /*2e6c*/ 	.word	0x0000c510
        /*2e70*/ 	.word	0x000000ff
        /*2e74*/ 	.word	0x00000000
        /*2e78*/ 	.short	0x0101
        /*2e7a*/ 	.byte	0x04
	.zero		1


	//   ....[30]....
        /*2e7c*/ 	.word	0x0000c5e0
        /*2e80*/ 	.word	0x0000000d
        /*2e84*/ 	.word	0x00000030
        /*2e88*/ 	.short	0x010a
        /*2e8a*/ 	.byte	0x3f
	.zero		1


	//   ....[31]....
        /*2e8c*/ 	.word	0x0000ce40
        /*2e90*/ 	.word	0x000000ff
        /*2e94*/ 	.word	0x00000000
        /*2e98*/ 	.short	0x0101
        /*2e9a*/ 	.byte	0x04
	.zero		1


	//   ....[32]....
        /*2e9c*/ 	.word	0x0000cf20
        /*2ea0*/ 	.word	0x0000000d
        /*2ea4*/ 	.word	0x00000030
        /*2ea8*/ 	.short	0x010a
        /*2eaa*/ 	.byte	0x3f
	.zero		1


	//   ....[33]....
        /*2eac*/ 	.word	0x0000d670
        /*2eb0*/ 	.word	0x000000ff
        /*2eb4*/ 	.word	0x00000000
        /*2eb8*/ 	.short	0x0101
        /*2eba*/ 	.byte	0x04
	.zero		1


	//   ....[34]....
        /*2ebc*/ 	.word	0x0000d750
        /*2ec0*/ 	.word	0x0000000d
        /*2ec4*/ 	.word	0x00000030
        /*2ec8*/ 	.short	0x010a
        /*2eca*/ 	.byte	0x3f
	.zero		1


	//   ....[35]....
        /*2ecc*/ 	.word	0x0000dfa0
        /*2ed0*/ 	.word	0x000000ff
        /*2ed4*/ 	.word	0x00000000
        /*2ed8*/ 	.short	0x0101
        /*2eda*/ 	.byte	0x04
	.zero		1


	//   ....[36]....
        /*2edc*/ 	.word	0x0000e080
        /*2ee0*/ 	.word	0x0000000d
        /*2ee4*/ 	.word	0x00000030
        /*2ee8*/ 	.short	0x010a
        /*2eea*/ 	.byte	0x3f
	.zero		1


	//   ....[37]....
        /*2eec*/ 	.word	0x0000e7d0
        /*2ef0*/ 	.word	0x000000ff
        /*2ef4*/ 	.word	0x00000000
        /*2ef8*/ 	.short	0x0101
        /*2efa*/ 	.byte	0x04
	.zero		1


	//   ....[38]....
        /*2efc*/ 	.word	0x0000e8b0
        /*2f00*/ 	.word	0x0000000d
        /*2f04*/ 	.word	0x00000030
        /*2f08*/ 	.short	0x010a
        /*2f0a*/ 	.byte	0x3f
	.zero		1


	//   ....[39]....
        /*2f0c*/ 	.word	0x0000f100
        /*2f10*/ 	.word	0x000000ff
        /*2f14*/ 	.word	0x00000000
        /*2f18*/ 	.short	0x0101
        /*2f1a*/ 	.byte	0x04
	.zero		1


	//   ....[40]....
        /*2f1c*/ 	.word	0x0000f1e0
        /*2f20*/ 	.word	0x0000000d
        /*2f24*/ 	.word	0x00000030
        /*2f28*/ 	.short	0x010a
        /*2f2a*/ 	.byte	0x3f
	.zero		1


	//   ....[41]....
        /*2f2c*/ 	.word	0x0000f930
        /*2f30*/ 	.word	0x000000ff
        /*2f34*/ 	.word	0x00000000
        /*2f38*/ 	.short	0x0101
        /*2f3a*/ 	.byte	0x04
	.zero		1


	//   ....[42]....
        /*2f3c*/ 	.word	0x0000fa10
        /*2f40*/ 	.word	0x0000000d
        /*2f44*/ 	.word	0x00000030
        /*2f48*/ 	.short	0x010a
        /*2f4a*/ 	.byte	0x3f
	.zero		1


	//   ....[43]....
        /*2f4c*/ 	.word	0x00010260
        /*2f50*/ 	.word	0x000000ff
        /*2f54*/ 	.word	0x00000000
        /*2f58*/ 	.short	0x0101
        /*2f5a*/ 	.byte	0x04
	.zero		1


	//   ....[44]....
        /*2f5c*/ 	.word	0x00010340
        /*2f60*/ 	.word	0x0000000d
        /*2f64*/ 	.word	0x00000030
        /*2f68*/ 	.short	0x010a
        /*2f6a*/ 	.byte	0x3f
	.zero		1


	//   ....[45]....
        /*2f6c*/ 	.word	0x00010a90
        /*2f70*/ 	.word	0x000000ff
        /*2f74*/ 	.word	0x00000000
        /*2f78*/ 	.short	0x0101
        /*2f7a*/ 	.byte	0x04
	.zero		1


	//   ....[46]....
        /*2f7c*/ 	.word	0x00010b70
        /*2f80*/ 	.word	0x0000000d
        /*2f84*/ 	.word	0x00000030
        /*2f88*/ 	.short	0x010a
        /*2f8a*/ 	.byte	0x3f
	.zero		1


	//   ....[47]....
        /*2f8c*/ 	.word	0x000113c0
        /*2f90*/ 	.word	0x000000ff
        /*2f94*/ 	.word	0x00000000
        /*2f98*/ 	.short	0x0101
        /*2f9a*/ 	.byte	0x04
	.zero		1


	//   ....[48]....
        /*2f9c*/ 	.word	0x000114a0
        /*2fa0*/ 	.word	0x0000000d
        /*2fa4*/ 	.word	0x00000030
        /*2fa8*/ 	.short	0x010a
        /*2faa*/ 	.byte	0x3f
	.zero		1


	//   ....[49]....
        /*2fac*/ 	.word	0x00011bf0
        /*2fb0*/ 	.word	0x000000ff
        /*2fb4*/ 	.word	0x00000000
        /*2fb8*/ 	.short	0x0101
        /*2fba*/ 	.byte	0x04
	.zero		1


	//   ....[50]....
        /*2fbc*/ 	.word	0x00011cd0
        /*2fc0*/ 	.word	0x0000000d
        /*2fc4*/ 	.word	0x00000030
        /*2fc8*/ 	.short	0x010a
        /*2fca*/ 	.byte	0x3f
	.zero		1


	//   ....[51]....
        /*2fcc*/ 	.word	0x00012520
        /*2fd0*/ 	.word	0x000000ff
        /*2fd4*/ 	.word	0x00000000
        /*2fd8*/ 	.short	0x0101
        /*2fda*/ 	.byte	0x04
	.zero		1


	//   ....[52]....
        /*2fdc*/ 	.word	0x000125f0
        /*2fe0*/ 	.word	0x00000002
        /*2fe4*/ 	.word	0x00000030
        /*2fe8*/ 	.short	0x010a
        /*2fea*/ 	.byte	0x3f
	.zero		1


	//   ....[53]....
        /*2fec*/ 	.word	0x00012d00
        /*2ff0*/ 	.word	0x000000ff
        /*2ff4*/ 	.word	0x00000000
        /*2ff8*/ 	.short	0x0101
        /*2ffa*/ 	.byte	0x04
	.zero		1


	//   ....[54]....
        /*2ffc*/ 	.word	0x000136f0
        /*3000*/ 	.word	0x000000ff
        /*3004*/ 	.word	0x00000000
        /*3008*/ 	.short	0x0101
        /*300a*/ 	.byte	0x04
	.zero		1


	//   ....[55]....
        /*300c*/ 	.word	0x00013e20
        /*3010*/ 	.word	0x000000ff
        /*3014*/ 	.word	0x00000078
        /*3018*/ 	.short	0x010a
        /*301a*/ 	.byte	0x04
	.zero		1


	//   ....[56]....
        /*301c*/ 	.word	0x00014230
        /*3020*/ 	.word	0x000000ff
        /*3024*/ 	.word	0x00000050
        /*3028*/ 	.short	0x010a
        /*302a*/ 	.byte	0x0d
	.zero		1


	//   ....[57]....
        /*302c*/ 	.word	0x00014320
        /*3030*/ 	.word	0x000000ff
        /*3034*/ 	.word	0x00000030
        /*3038*/ 	.short	0x010b
        /*303a*/ 	.byte	0x0d
	.zero		1


	//   ....[58]....
        /*303c*/ 	.word	0x00014380
        /*3040*/ 	.word	0x000000ff
        /*3044*/ 	.word	0x00000000
        /*3048*/ 	.short	0x0101
        /*304a*/ 	.byte	0x1d
	.zero		1


	//   ....[59]....
        /*304c*/ 	.word	0x000143b0
        /*3050*/ 	.word	0x000000ff
        /*3054*/ 	.word	0x00000058
        /*3058*/ 	.short	0x010a
        /*305a*/ 	.byte	0x0d
	.zero		1


	//   ....[60]....
        /*305c*/ 	.word	0x000144c0
        /*3060*/ 	.word	0x000000ff
        /*3064*/ 	.word	0x00000038
        /*3068*/ 	.short	0x010b
        /*306a*/ 	.byte	0x0d
	.zero		1


	//   ....[61]....
        /*306c*/ 	.word	0x00014530
        /*3070*/ 	.word	0x000000ff
        /*3074*/ 	.word	0x00000000
        /*3078*/ 	.short	0x0101
        /*307a*/ 	.byte	0x17
	.zero		1


	//   ....[62]....
        /*307c*/ 	.word	0x00014560
        /*3080*/ 	.word	0x000000ff
        /*3084*/ 	.word	0x00000060
        /*3088*/ 	.short	0x010a
        /*308a*/ 	.byte	0x0d
	.zero		1


	//   ....[63]....
        /*308c*/ 	.word	0x00014660
        /*3090*/ 	.word	0x000000ff
        /*3094*/ 	.word	0x00000040
        /*3098*/ 	.short	0x010b
        /*309a*/ 	.byte	0x0d
	.zero		1


	//   ....[64]....
        /*309c*/ 	.word	0x000146c0
        /*30a0*/ 	.word	0x000000ff
        /*30a4*/ 	.word	0x00000000
        /*30a8*/ 	.short	0x0101
        /*30aa*/ 	.byte	0x15
	.zero		1


	//   ....[65]....
        /*30ac*/ 	.word	0x000146f0
        /*30b0*/ 	.word	0x000000ff
        /*30b4*/ 	.word	0x00000068
        /*30b8*/ 	.short	0x010a
        /*30ba*/ 	.byte	0x0d
	.zero		1


	//   ....[66]....
        /*30bc*/ 	.word	0x000147f0
        /*30c0*/ 	.word	0x000000ff
        /*30c4*/ 	.word	0x00000048
        /*30c8*/ 	.short	0x010b
        /*30ca*/ 	.byte	0x0d
	.zero		1


	//   ....[67]....
        /*30cc*/ 	.word	0x00014860
        /*30d0*/ 	.word	0x000000ff
        /*30d4*/ 	.word	0x00000000
        /*30d8*/ 	.short	0x0101
        /*30da*/ 	.byte	0x16
	.zero		1


	//   ....[68]....
        /*30dc*/ 	.word	0x000148a0
        /*30e0*/ 	.word	0x000000ff
        /*30e4*/ 	.word	0x00000050
        /*30e8*/ 	.short	0x010a
        /*30ea*/ 	.byte	0x0d
	.zero		1


	//   ....[69]....
        /*30ec*/ 	.word	0x00014990
        /*30f0*/ 	.word	0x000000ff
        /*30f4*/ 	.word	0x00000030
        /*30f8*/ 	.short	0x010b
        /*30fa*/ 	.byte	0x0d
	.zero		1


	//   ....[70]....
        /*30fc*/ 	.word	0x000149d0
        /*3100*/ 	.word	0x000000ff
        /*3104*/ 	.word	0x00000000
        /*3108*/ 	.short	0x0101
        /*310a*/ 	.byte	0x1d
	.zero		1


	//   ....[71]....
        /*310c*/ 	.word	0x00014a00
        /*3110*/ 	.word	0x000000ff
        /*3114*/ 	.word	0x00000058
        /*3118*/ 	.short	0x010a
        /*311a*/ 	.byte	0x0d
	.zero		1


	//   ....[72]....
        /*311c*/ 	.word	0x00014b00
        /*3120*/ 	.word	0x000000ff
        /*3124*/ 	.word	0x00000038
        /*3128*/ 	.short	0x010b
        /*312a*/ 	.byte	0x0d
	.zero		1


	//   ....[73]....
        /*312c*/ 	.word	0x00014b40
        /*3130*/ 	.word	0x000000ff
        /*3134*/ 	.word	0x00000000
        /*3138*/ 	.short	0x0101
        /*313a*/ 	.byte	0x17
	.zero		1


	//   ....[74]....
        /*313c*/ 	.word	0x00014b80
        /*3140*/ 	.word	0x000000ff
        /*3144*/ 	.word	0x00000060
        /*3148*/ 	.short	0x010a
        /*314a*/ 	.byte	0x0d
	.zero		1


	//   ....[75]....
        /*314c*/ 	.word	0x00014c70
        /*3150*/ 	.word	0x000000ff
        /*3154*/ 	.word	0x00000040
        /*3158*/ 	.short	0x010b
        /*315a*/ 	.byte	0x0d
	.zero		1


	//   ....[76]....
        /*315c*/ 	.word	0x00014cb0
        /*3160*/ 	.word	0x000000ff
        /*3164*/ 	.word	0x00000000
        /*3168*/ 	.short	0x0101
        /*316a*/ 	.byte	0x15
	.zero		1


	//   ....[77]....
        /*316c*/ 	.word	0x00014ce0
        /*3170*/ 	.word	0x000000ff
        /*3174*/ 	.word	0x00000068
        /*3178*/ 	.short	0x010a
        /*317a*/ 	.byte	0x0d
	.zero		1


	//   ....[78]....
        /*317c*/ 	.word	0x00014de0
        /*3180*/ 	.word	0x000000ff
        /*3184*/ 	.word	0x00000048
        /*3188*/ 	.short	0x010b
        /*318a*/ 	.byte	0x0d
	.zero		1


	//   ....[79]....
        /*318c*/ 	.word	0x00014e20
        /*3190*/ 	.word	0x000000ff
        /*3194*/ 	.word	0x00000000
        /*3198*/ 	.short	0x0101
        /*319a*/ 	.byte	0x16
	.zero		1


	//   ....[80]....
        /*319c*/ 	.word	0x00014e60
        /*31a0*/ 	.word	0x000000ff
        /*31a4*/ 	.word	0x00000050
        /*31a8*/ 	.short	0x010a
        /*31aa*/ 	.byte	0x0d
	.zero		1


	//   ....[81]....
        /*31ac*/ 	.word	0x00014f60
        /*31b0*/ 	.word	0x000000ff
        /*31b4*/ 	.word	0x00000030
        /*31b8*/ 	.short	0x010b
        /*31ba*/ 	.byte	0x0d
	.zero		1


	//   ....[82]....
        /*31bc*/ 	.word	0x00014fa0
        /*31c0*/ 	.word	0x000000ff
        /*31c4*/ 	.word	0x00000000
        /*31c8*/ 	.short	0x0101
        /*31ca*/ 	.byte	0x1d
	.zero		1


	//   ....[83]....
        /*31cc*/ 	.word	0x00014fd0
        /*31d0*/ 	.word	0x000000ff
        /*31d4*/ 	.word	0x00000058
        /*31d8*/ 	.short	0x010a
        /*31da*/ 	.byte	0x0d
	.zero		1


	//   ....[84]....
        /*31dc*/ 	.word	0x000150d0
        /*31e0*/ 	.word	0x000000ff
        /*31e4*/ 	.word	0x00000038
        /*31e8*/ 	.short	0x010b
        /*31ea*/ 	.byte	0x0d
	.zero		1


	//   ....[85]....
        /*31ec*/ 	.word	0x00015110
        /*31f0*/ 	.word	0x000000ff
        /*31f4*/ 	.word	0x00000000
        /*31f8*/ 	.short	0x0101
        /*31fa*/ 	.byte	0x17
	.zero		1


	//   ....[86]....
        /*31fc*/ 	.word	0x00015150
        /*3200*/ 	.word	0x000000ff
        /*3204*/ 	.word	0x00000060
        /*3208*/ 	.short	0x010a
        /*320a*/ 	.byte	0x0d
	.zero		1


	//   ....[87]....
        /*320c*/ 	.word	0x00015250
        /*3210*/ 	.word	0x000000ff
        /*3214*/ 	.word	0x00000040
        /*3218*/ 	.short	0x010b
        /*321a*/ 	.byte	0x0d
	.zero		1


	//   ....[88]....
        /*321c*/ 	.word	0x00015290
        /*3220*/ 	.word	0x000000ff
        /*3224*/ 	.word	0x00000000
        /*3228*/ 	.short	0x0101
        /*322a*/ 	.byte	0x15
	.zero		1


	//   ....[89]....
        /*322c*/ 	.word	0x000152c0
        /*3230*/ 	.word	0x000000ff
        /*3234*/ 	.word	0x00000068
        /*3238*/ 	.short	0x010a
        /*323a*/ 	.byte	0x0d
	.zero		1


	//   ....[90]....
        /*323c*/ 	.word	0x000153c0
        /*3240*/ 	.word	0x000000ff
        /*3244*/ 	.word	0x00000048
        /*3248*/ 	.short	0x010b
        /*324a*/ 	.byte	0x0d
	.zero		1


	//   ....[91]....
        /*324c*/ 	.word	0x00015400
        /*3250*/ 	.word	0x000000ff
        /*3254*/ 	.word	0x00000000
        /*3258*/ 	.short	0x0101
        /*325a*/ 	.byte	0x16
	.zero		1


	//   ....[92]....
        /*325c*/ 	.word	0x00015440
        /*3260*/ 	.word	0x000000ff
        /*3264*/ 	.word	0x00000050
        /*3268*/ 	.short	0x010a
        /*326a*/ 	.byte	0x0d
	.zero		1


	//   ....[93]....
        /*326c*/ 	.word	0x00015540
        /*3270*/ 	.word	0x000000ff
        /*3274*/ 	.word	0x00000030
        /*3278*/ 	.short	0x010b
        /*327a*/ 	.byte	0x0d
	.zero		1


	//   ....[94]....
        /*327c*/ 	.word	0x00015580
        /*3280*/ 	.word	0x000000ff
        /*3284*/ 	.word	0x00000000
        /*3288*/ 	.short	0x0101
        /*328a*/ 	.byte	0x1d
	.zero		1


	//   ....[95]....
        /*328c*/ 	.word	0x000155b0
        /*3290*/ 	.word	0x000000ff
        /*3294*/ 	.word	0x00000058
        /*3298*/ 	.short	0x010a
        /*329a*/ 	.byte	0x0d
	.zero		1


	//   ....[96]....
        /*329c*/ 	.word	0x000156b0
        /*32a0*/ 	.word	0x000000ff
        /*32a4*/ 	.word	0x00000038
        /*32a8*/ 	.short	0x010b
        /*32aa*/ 	.byte	0x0d
	.zero		1


	//   ....[97]....
        /*32ac*/ 	.word	0x000156f0
        /*32b0*/ 	.word	0x000000ff
        /*32b4*/ 	.word	0x00000000
        /*32b8*/ 	.short	0x0101
        /*32ba*/ 	.byte	0x17
	.zero		1


	//   ....[98]....
        /*32bc*/ 	.word	0x00015730
        /*32c0*/ 	.word	0x000000ff
        /*32c4*/ 	.word	0x00000060
        /*32c8*/ 	.short	0x010a
        /*32ca*/ 	.byte	0x0d
	.zero		1


	//   ....[99]....
        /*32cc*/ 	.word	0x00015830
        /*32d0*/ 	.word	0x000000ff
        /*32d4*/ 	.word	0x00000040
        /*32d8*/ 	.short	0x010b
        /*32da*/ 	.byte	0x0d
	.zero		1


	//   ....[100]....
        /*32dc*/ 	.word	0x00015870
        /*32e0*/ 	.word	0x000000ff
        /*32e4*/ 	.word	0x00000000
        /*32e8*/ 	.short	0x0101
        /*32ea*/ 	.byte	0x15
	.zero		1


	//   ....[101]....
        /*32ec*/ 	.word	0x000158a0
        /*32f0*/ 	.word	0x000000ff
        /*32f4*/ 	.word	0x00000068
        /*32f8*/ 	.short	0x010a
        /*32fa*/ 	.byte	0x0d
	.zero		1


	//   ....[102]....
        /*32fc*/ 	.word	0x000159a0
        /*3300*/ 	.word	0x000000ff
        /*3304*/ 	.word	0x00000048
        /*3308*/ 	.short	0x010b
        /*330a*/ 	.byte	0x0d
	.zero		1


	//   ....[103]....
        /*330c*/ 	.word	0x000159f0
        /*3310*/ 	.word	0x000000ff
        /*3314*/ 	.word	0x00000000
        /*3318*/ 	.short	0x0101
        /*331a*/ 	.byte	0x16
	.zero		1


	//   ....[104]....
        /*331c*/ 	.word	0x000160f0
        /*3320*/ 	.word	0x00000000
        /*3324*/ 	.word	0x00000050
        /*3328*/ 	.short	0x010a
        /*332a*/ 	.byte	0x3f
	.zero		1


	//   ....[105]....
        /*332c*/ 	.word	0x00016130
        /*3330*/ 	.word	0x00000000
        /*3334*/ 	.word	0x00000058
        /*3338*/ 	.short	0x010a
        /*333a*/ 	.byte	0x3f
	.zero		1


	//   ....[106]....
        /*333c*/ 	.word	0x00016170
        /*3340*/ 	.word	0x00000000
        /*3344*/ 	.word	0x00000060
        /*3348*/ 	.short	0x010a
        /*334a*/ 	.byte	0x3f
	.zero		1


	//   ....[107]....
        /*334c*/ 	.word	0x000161d0
        /*3350*/ 	.word	0x00000000
        /*3354*/ 	.word	0x00000068
        /*3358*/ 	.short	0x010a
        /*335a*/ 	.byte	0x3f
	.zero		1


	//   ....[108]....
        /*335c*/ 	.word	0x00016510
        /*3360*/ 	.word	0x0000000d
        /*3364*/ 	.word	0x00000018
        /*3368*/ 	.short	0x010a
        /*336a*/ 	.byte	0x3f
	.zero		1


	//   ....[109]....
        /*336c*/ 	.word	0x00016860
        /*3370*/ 	.word	0x00000002
        /*3374*/ 	.word	0x00000078
        /*3378*/ 	.short	0x0101
        /*337a*/ 	.byte	0x3f
	.zero		1


	//   ....[110]....
        /*337c*/ 	.word	0x00017010
        /*3380*/ 	.word	0x00000005
        /*3384*/ 	.word	0x00000000
        /*3388*/ 	.short	0x010a
        /*338a*/ 	.byte	0x3f
	.zero		1


	//   ....[111]....
        /*338c*/ 	.word	0x000170a0
        /*3390*/ 	.word	0x00000007
        /*3394*/ 	.word	0x00000000
        /*3398*/ 	.short	0x010a
        /*339a*/ 	.byte	0x3f
	.zero		1


	//   ....[112]....
        /*339c*/ 	.word	0x00017130
        /*33a0*/ 	.word	0x00000003
        /*33a4*/ 	.word	0x00000000
        /*33a8*/ 	.short	0x010a
        /*33aa*/ 	.byte	0x3f
	.zero		1


	//   ....[113]....
        /*33ac*/ 	.word	0x00017190
        /*33b0*/ 	.word	0x00000003
        /*33b4*/ 	.word	0x00000000
        /*33b8*/ 	.short	0x010a
        /*33ba*/ 	.byte	0x3f
	.zero		1


	//   ....[114]....
        /*33bc*/ 	.word	0x000171f0
        /*33c0*/ 	.word	0x00000004
        /*33c4*/ 	.word	0x00000000
        /*33c8*/ 	.short	0x010a
        /*33ca*/ 	.byte	0x3f
	.zero		1


	//   ....[115]....
        /*33cc*/ 	.word	0x00017250
        /*33d0*/ 	.word	0x00000008
        /*33d4*/ 	.word	0x00000030
        /*33d8*/ 	.short	0x010a
        /*33da*/ 	.byte	0x3f
	.zero		1


	//   ....[116]....
        /*33dc*/ 	.word	0x000172a0
        /*33e0*/ 	.word	0x0000000b
        /*33e4*/ 	.word	0x00000030
        /*33e8*/ 	.short	0x010a
        /*33ea*/ 	.byte	0x3f
	.zero		1


	//   ....[117]....
        /*33ec*/ 	.word	0x000172f0
        /*33f0*/ 	.word	0x0000000b
        /*33f4*/ 	.word	0x00000030
        /*33f8*/ 	.short	0x010a
        /*33fa*/ 	.byte	0x3f
	.zero		1


	//   ....[118]....
        /*33fc*/ 	.word	0x00017340
        /*3400*/ 	.word	0x0000000d
        /*3404*/ 	.word	0x00000030
        /*3408*/ 	.short	0x010a
        /*340a*/ 	.byte	0x3f
	.zero		1


	//   ....[119]....
        /*340c*/ 	.word	0x00017390
        /*3410*/ 	.word	0x0000000d
        /*3414*/ 	.word	0x00000030
        /*3418*/ 	.short	0x010a
        /*341a*/ 	.byte	0x3f
	.zero		1


	//   ....[120]....
        /*341c*/ 	.word	0x000173e0
        /*3420*/ 	.word	0x0000000d
        /*3424*/ 	.word	0x00000030
        /*3428*/ 	.short	0x010a
        /*342a*/ 	.byte	0x3f
	.zero		1


	//   ....[121]....
        /*342c*/ 	.word	0x00017430
        /*3430*/ 	.word	0x0000000d
        /*3434*/ 	.word	0x00000030
        /*3438*/ 	.short	0x010a
        /*343a*/ 	.byte	0x3f
	.zero		1


	//   ....[122]....
        /*343c*/ 	.word	0x00017480
        /*3440*/ 	.word	0x0000000d
        /*3444*/ 	.word	0x00000030
        /*3448*/ 	.short	0x010a
        /*344a*/ 	.byte	0x3f
	.zero		1


	//   ....[123]....
        /*344c*/ 	.word	0x000174d0
        /*3450*/ 	.word	0x0000000d
        /*3454*/ 	.word	0x00000030
        /*3458*/ 	.short	0x010a
        /*345a*/ 	.byte	0x3f
	.zero		1


	//   ....[124]....
        /*345c*/ 	.word	0x00017520
        /*3460*/ 	.word	0x0000000d
        /*3464*/ 	.word	0x00000030
        /*3468*/ 	.short	0x010a
        /*346a*/ 	.byte	0x3f
	.zero		1


	//   ....[125]....
        /*346c*/ 	.word	0x00017570
        /*3470*/ 	.word	0x0000000d
        /*3474*/ 	.word	0x00000030
        /*3478*/ 	.short	0x010a
        /*347a*/ 	.byte	0x3f
	.zero		1


	//   ....[126]....
        /*347c*/ 	.word	0x000175c0
        /*3480*/ 	.word	0x0000000d
        /*3484*/ 	.word	0x00000030
        /*3488*/ 	.short	0x010a
        /*348a*/ 	.byte	0x3f
	.zero		1


	//   ....[127]....
        /*348c*/ 	.word	0x00017610
        /*3490*/ 	.word	0x0000000d
        /*3494*/ 	.word	0x00000030
        /*3498*/ 	.short	0x010a
        /*349a*/ 	.byte	0x3f
	.zero		1


	//   ....[128]....
        /*349c*/ 	.word	0x00017660
        /*34a0*/ 	.word	0x0000000d
        /*34a4*/ 	.word	0x00000030
        /*34a8*/ 	.short	0x010a
        /*34aa*/ 	.byte	0x3f
	.zero		1


	//   ....[129]....
        /*34ac*/ 	.word	0x000176b0
        /*34b0*/ 	.word	0x0000000d
        /*34b4*/ 	.word	0x00000030
        /*34b8*/ 	.short	0x010a
        /*34ba*/ 	.byte	0x3f
	.zero		1


	//   ....[130]....
        /*34bc*/ 	.word	0x00017700
        /*34c0*/ 	.word	0x00000002
        /*34c4*/ 	.word	0x00000030
        /*34c8*/ 	.short	0x010a
        /*34ca*/ 	.byte	0x3f
	.zero		1


	//   ....[131]....
        /*34cc*/ 	.word	0x00017760
        /*34d0*/ 	.word	0x00000005
        /*34d4*/ 	.word	0x00000078
        /*34d8*/ 	.short	0x010a
        /*34da*/ 	.byte	0x3f
	.zero		1


	//   ....[132]....
        /*34dc*/ 	.word	0x000177c0
        /*34e0*/ 	.word	0x00000003
        /*34e4*/ 	.word	0x00000050
        /*34e8*/ 	.short	0x010a
        /*34ea*/ 	.byte	0x3f
	.zero		1


	//   ....[133]....
        /*34ec*/ 	.word	0x00017820
        /*34f0*/ 	.word	0x00000003
        /*34f4*/ 	.word	0x00000058
        /*34f8*/ 	.short	0x010a
        /*34fa*/ 	.byte	0x3f
	.zero		1


	//   ....[134]....
        /*34fc*/ 	.word	0x00017880
        /*3500*/ 	.word	0x00000003
        /*3504*/ 	.word	0x00000060
        /*3508*/ 	.short	0x010a
        /*350a*/ 	.byte	0x3f
	.zero		1


	//   ....[135]....
        /*350c*/ 	.word	0x000178e0
        /*3510*/ 	.word	0x00000003
        /*3514*/ 	.word	0x00000068
        /*3518*/ 	.short	0x010a
        /*351a*/ 	.byte	0x3f
	.zero		1


	//   ....[136]....
        /*351c*/ 	.word	0x00017940
        /*3520*/ 	.word	0x00000004
        /*3524*/ 	.word	0x00000050
        /*3528*/ 	.short	0x010a
        /*352a*/ 	.byte	0x3f
	.zero		1


	//   ....[137]....
        /*352c*/ 	.word	0x000179a0
        /*3530*/ 	.word	0x00000004
        /*3534*/ 	.word	0x00000058
        /*3538*/ 	.short	0x010a
        /*353a*/ 	.byte	0x3f
	.zero		1


	//   ....[138]....
        /*353c*/ 	.word	0x00017a00
        /*3540*/ 	.word	0x00000004
        /*3544*/ 	.word	0x00000060
        /*3548*/ 	.short	0x010a
        /*354a*/ 	.byte	0x3f
	.zero		1


	//   ....[139]....
        /*354c*/ 	.word	0x00017a60
        /*3550*/ 	.word	0x00000004
        /*3554*/ 	.word	0x00000068
        /*3558*/ 	.short	0x010a
        /*355a*/ 	.byte	0x3f
	.zero		1


	//   ....[140]....
        /*355c*/ 	.word	0x00017ac0
        /*3560*/ 	.word	0x00000005
        /*3564*/ 	.word	0x00000050
        /*3568*/ 	.short	0x010a
        /*356a*/ 	.byte	0x3f
	.zero		1


	//   ....[141]....
        /*356c*/ 	.word	0x00017b20
        /*3570*/ 	.word	0x00000005
        /*3574*/ 	.word	0x00000058
        /*3578*/ 	.short	0x010a
        /*357a*/ 	.byte	0x3f
	.zero		1


	//   ....[142]....
        /*357c*/ 	.word	0x00017b80
        /*3580*/ 	.word	0x00000005
        /*3584*/ 	.word	0x00000060
        /*3588*/ 	.short	0x010a
        /*358a*/ 	.byte	0x3f
	.zero		1


	//   ....[143]....
        /*358c*/ 	.word	0x00017be0
        /*3590*/ 	.word	0x00000005
        /*3594*/ 	.word	0x00000068
        /*3598*/ 	.short	0x010a
        /*359a*/ 	.byte	0x3f
	.zero		1


	//   ....[144]....
        /*359c*/ 	.word	0x00017c40
        /*35a0*/ 	.word	0x00000002
        /*35a4*/ 	.word	0x00000050
        /*35a8*/ 	.short	0x010a
        /*35aa*/ 	.byte	0x3f
	.zero		1


	//   ....[145]....
        /*35ac*/ 	.word	0x00017ca0
        /*35b0*/ 	.word	0x00000002
        /*35b4*/ 	.word	0x00000058
        /*35b8*/ 	.short	0x010a
        /*35ba*/ 	.byte	0x3f
	.zero		1


	//   ....[146]....
        /*35bc*/ 	.word	0x00017d00
        /*35c0*/ 	.word	0x00000002
        /*35c4*/ 	.word	0x00000060
        /*35c8*/ 	.short	0x010a
        /*35ca*/ 	.byte	0x3f
	.zero		1


	//   ....[147]....
        /*35cc*/ 	.word	0x00017d60
        /*35d0*/ 	.word	0x00000002
        /*35d4*/ 	.word	0x00000068
        /*35d8*/ 	.short	0x010a
        /*35da*/ 	.byte	0x3f
	.zero		1


	//   ....[148]....
        /*35dc*/ 	.word	0x00017db0
        /*35e0*/ 	.word	0x00000000
        /*35e4*/ 	.word	0x00000050
        /*35e8*/ 	.short	0x010a
        /*35ea*/ 	.byte	0x3f
	.zero		1


	//   ....[149]....
        /*35ec*/ 	.word	0x00017e00
        /*35f0*/ 	.word	0x00000000
        /*35f4*/ 	.word	0x00000058
        /*35f8*/ 	.short	0x010a
        /*35fa*/ 	.byte	0x3f
	.zero		1


	//   ....[150]....
        /*35fc*/ 	.word	0x00017e50
        /*3600*/ 	.word	0x00000000
        /*3604*/ 	.word	0x00000060
        /*3608*/ 	.short	0x010a
        /*360a*/ 	.byte	0x3f
	.zero		1


	//   ....[151]....
        /*360c*/ 	.word	0x00017f20
        /*3610*/ 	.word	0x0000000d
        /*3614*/ 	.word	0x00000018
        /*3618*/ 	.short	0x010a
        /*361a*/ 	.byte	0x3f
	.zero		1


	//   ....[152]....
        /*361c*/ 	.word	0x00017ff0
        /*3620*/ 	.word	0x00000005
        /*3624*/ 	.word	0x00000000
        /*3628*/ 	.short	0x010a
        /*362a*/ 	.byte	0x3f
	.zero		1


	//   ....[153]....
        /*362c*/ 	.word	0x00018040
        /*3630*/ 	.word	0x00000007
        /*3634*/ 	.word	0x00000000
        /*3638*/ 	.short	0x010a
        /*363a*/ 	.byte	0x3f
	.zero		1


	//----- nvinfo : EIATTR_NUM_MBARRIERS
	.align		4
.L_40:
        /*363c*/ 	.byte	0x03, 0x38
        /*363e*/ 	.short	0x0010


	//----- nvinfo : EIATTR_EXIT_INSTR_OFFSETS
	.align		4
        /*3640*/ 	.byte	0x04, 0x1c
        /*3642*/ 	.short	(.L_42 - .L_41)


	//   ....[0]....
.L_41:
        /*3644*/ 	.word	0x00017180


	//----- nvinfo : EIATTR_MAX_THREADS
	.align		4
.L_42:
        /*3648*/ 	.byte	0x04, 0x05
        /*364a*/ 	.short	(.L_44 - .L_43)
.L_43:
        /*364c*/ 	.word	0x00000180
        /*3650*/ 	.word	0x00000001
        /*3654*/ 	.word	0x00000001


	//----- nvinfo : EIATTR_CRS_STACK_SIZE
	.align		4
.L_44:
        /*3658*/ 	.byte	0x04, 0x1e
        /*365a*/ 	.short	(.L_46 - .L_45)
.L_45:
        /*365c*/ 	.word	0x00000000


	//----- nvinfo : EIATTR_CBANK_PARAM_SIZE
	.align		4
.L_46:
        /*3660*/ 	.byte	0x03, 0x19
        /*3662*/ 	.short	0x0770


	//----- nvinfo : EIATTR_PARAM_CBANK
	.align		4
        /*3664*/ 	.byte	0x04, 0x0a
        /*3666*/ 	.short	(.L_48 - .L_47)
	.align		4
.L_47:
        /*3668*/ 	.word	index@(.nv.constant0._ZN7cutlass13device_kernelINS_4gemm6kernel13GemmUniversalIN4cute5tupleIJiiiiEEENS1_10collective13CollectiveMmaINS1_34MainloopSm90TmaGmmaWarpSpecializedILi3ENS5_IJNS4_1CILi1EEESB_SB_EEENS1_35KernelTmaWarpSpecializedCooperativeEEENS5_IJNSA_ILi256EEESF_NSA_ILi64EEEEEENS_10bfloat16_tENS5_IJlSB_lEEESI_SJ_NS4_8TiledMMAINS4_8MMA_AtomIJNS4_4SM904GMMA28MMA_64x256x16_F32BF16BF16_SSILNSN_5MajorE0ELSP_0ELNSN_7ScaleInE1ELSQ_1EEEEEENS4_6LayoutINS5_IJNSA_ILi2EEESB_SB_EEENS5_IJSB_NSA_ILi0EEESW_EEEEENS5_IJNS4_10UnderscoreESZ_SZ_EEEEENS4_13SM90_TMA_LOADENS4_14ComposedLayoutINS4_7SwizzleILi3ELi4ELi3EEENS4_18smem_ptr_flag_bitsILi16EEENST_INS5_IJNSA_ILi8EEESG_EEENS5_IJSG_SB_EEEEEEEvNS4_8identityES12_S1C_vS1D_EENS_8epilogue10collective18CollectiveEpilogueINS1F_22Sm90TmaWarpSpecializedILi4ELi2ELi16ELb1ELb0EEEJSH_NS5_IJNSA_ILi128EEENSA_ILi32EEEEEESI_SJ_SI_SJ_NS1F_6fusion15FusionCallbacksIS1J_NS1N_23LinCombPerRowBiasEltActINS1F_6thread4ReLuESI_fSI_SI_fLi8ELNS_15FloatRoundStyleE2EEESH_S1M_JEEES12_NS13_INS14_ILi2ELi4ELi3EEES17_NST_INS5_IJS18_S1L_EEENS5_IJS1L_SB_EEEEEEENS4_17SM75_U32x4_LDSM_NENS4_14SM90_TMA_STOREES1Z_NS4_17SM90_U32x4_STSM_NENS4_9Copy_AtomIJS22_NS_6half_tEEEEvEEEvvEEEEvNT_6ParamsE)
        /*366c*/ 	.short	0x0210
        /*366e*/ 	.short	0x0770


	//----- nvinfo : EIATTR_SW_WAR
	.align		4
.L_48:
        /*3670*/ 	.byte	0x04, 0x36
        /*3672*/ 	.short	(.L_50 - .L_49)
.L_49:
        /*3674*/ 	.word	0x00000008
.L_50:


//--------------------- .nv.callgraph             --------------------------
	.section	.nv.callgraph,"",@"SHT_CUDA_CALLGRAPH"
	.align	4
	.sectionentsize	8
	.align		4
        /*0000*/ 	.word	0x00000000
	.align		4
        /*0004*/ 	.word	0xffffffff
	.align		4
        /*0008*/ 	.word	index@(_ZN7cutlass13device_kernelINS_4gemm6kernel13GemmUniversalIN4cute5tupleIJiiiiEEENS1_10collective13CollectiveMmaINS1_34MainloopSm90TmaGmmaWarpSpecializedILi3ENS5_IJNS4_1CILi1EEESB_SB_EEENS1_35KernelTmaWarpSpecializedCooperativeEEENS5_IJNSA_ILi256EEESF_NSA_ILi64EEEEEENS_10bfloat16_tENS5_IJlSB_lEEESI_SJ_NS4_8TiledMMAINS4_8MMA_AtomIJNS4_4SM904GMMA28MMA_64x256x16_F32BF16BF16_SSILNSN_5MajorE0ELSP_0ELNSN_7ScaleInE1ELSQ_1EEEEEENS4_6LayoutINS5_IJNSA_ILi2EEESB_SB_EEENS5_IJSB_NSA_ILi0EEESW_EEEEENS5_IJNS4_10UnderscoreESZ_SZ_EEEEENS4_13SM90_TMA_LOADENS4_14ComposedLayoutINS4_7SwizzleILi3ELi4ELi3EEENS4_18smem_ptr_flag_bitsILi16EEENST_INS5_IJNSA_ILi8EEESG_EEENS5_IJSG_SB_EEEEEEEvNS4_8identityES12_S1C_vS1D_EENS_8epilogue10collective18CollectiveEpilogueINS1F_22Sm90TmaWarpSpecializedILi4ELi2ELi16ELb1ELb0EEEJSH_NS5_IJNSA_ILi128EEENSA_ILi32EEEEEESI_SJ_SI_SJ_NS1F_6fusion15FusionCallbacksIS1J_NS1N_23LinCombPerRowBiasEltActINS1F_6thread4ReLuESI_fSI_SI_fLi8ELNS_15FloatRoundStyleE2EEESH_S1M_JEEES12_NS13_INS14_ILi2ELi4ELi3EEES17_NST_INS5_IJS18_S1L_EEENS5_IJS1L_SB_EEEEEEENS4_17SM75_U32x4_LDSM_NENS4_14SM90_TMA_STOREES1Z_NS4_17SM90_U32x4_STSM_NENS4_9Copy_AtomIJS22_NS_6half_tEEEEvEEEvvEEEEvNT_6ParamsE)
	.align		4
        /*000c*/ 	.word	index@(__assertfail)
	.align		4
        /*0010*/ 	.word	0x00000000
	.align		4
        /*0014*/ 	.word	0xfffffffe
	.align		4
        /*0018*/ 	.word	0x00000000
	.align		4
        /*001c*/ 	.word	0xfffffffd
	.align		4
        /*0020*/ 	.word	0x00000000
	.align		4
        /*0024*/ 	.word	0xfffffffc


//--------------------- .nv.constant4             --------------------------
	.section	.nv.constant4,"a",@progbits
	.align	8
	.align		8
.nv.constant4:
        /*0000*/ 	.dword	__assertfail
	.align		8
        /*0008*/ 	.dword	__unnamed_1
	.align		8
        /*0010*/ 	.dword	__unnamed_2
	.align		8
        /*0018*/ 	.dword	_ZN39_INTERNAL_ee863f1b_4_k_cu_e88d294b_27974cuda3std3__45__cpo5beginE
	.align		8
        /*0020*/ 	.dword	_ZN39_INTERNAL_ee863f1b_4_k_cu_e88d294b_27974cuda3std3__45__cpo3endE
	.align		8
        /*0028*/ 	.dword	_ZN39_INTERNAL_ee863f1b_4_k_cu_e88d294b_27974cuda3std3__45__cpo6cbeginE
	.align		8
        /*0030*/ 	.dword	_ZN39_INTERNAL_ee863f1b_4_k_cu_e88d294b_27974cuda3std3__45__cpo4cendE
	.align		8
        /*0038*/ 	.dword	_ZN39_INTERNAL_ee863f1b_4_k_cu_e88d294b_27974cuda3std3__441_GLOBAL__N__ee863f1b_4_k_cu_e88d294b_27976ignoreE
	.align		8
        /*0040*/ 	.dword	_ZN39_INTERNAL_ee863f1b_4_k_cu_e88d294b_27974cuda3std3__419piecewise_constructE
	.align		8
        /*0048*/ 	.dword	_ZN39_INTERNAL_ee863f1b_4_k_cu_e88d294b_27974cuda3std3__48in_placeE
	.align		8
        /*0050*/ 	.dword	_ZN39_INTERNAL_ee863f1b_4_k_cu_e88d294b_27974cuda3std6ranges3__45__cpo4swapE
	.align		8
        /*0058*/ 	.dword	_ZN39_INTERNAL_ee863f1b_4_k_cu_e88d294b_27974cuda3std6ranges3__45__cpo9iter_moveE
	.align		8
        /*0060*/ 	.dword	_ZN39_INTERNAL_ee863f1b_4_k_cu_e88d294b_27974cute7productE
	.align		8
        /*0068*/ 	.dword	_ZN39_INTERNAL_ee863f1b_4_k_cu_e88d294b_27974cute1_E
	.align		8
        /*0070*/ 	.dword	$str$22
	.align		8
        /*0078*/ 	.dword	$str$23
	.align		8
        /*0080*/ 	.dword	$str$26
	.align		8
        /*0088*/ 	.dword	$str$27


//--------------------- .text._ZN7cutlass13device_kernelINS_4gemm6kernel13GemmUniversalIN4cute5tupleIJiiiiEEENS1_10collective13CollectiveMmaINS1_34MainloopSm90TmaGmmaWarpSpecializedILi3ENS5_IJNS4_1CILi1EEESB_SB_EEENS1_35KernelTmaWarpSpecializedCooperativeEEENS5_IJNSA_ILi256EEESF_NSA_ILi64EEEEEENS_10bfloat16_tENS5_IJlSB_lEEESI_SJ_NS4_8TiledMMAINS4_8MMA_AtomIJNS4_4SM904GMMA28MMA_64x256x16_F32BF16BF16_SSILNSN_5MajorE0ELSP_0ELNSN_7ScaleInE1ELSQ_1EEEEEENS4_6LayoutINS5_IJNSA_ILi2EEESB_SB_EEENS5_IJSB_NSA_ILi0EEESW_EEEEENS5_IJNS4_10UnderscoreESZ_SZ_EEEEENS4_13SM90_TMA_LOADENS4_14ComposedLayoutINS4_7SwizzleILi3ELi4ELi3EEENS4_18smem_ptr_flag_bitsILi16EEENST_INS5_IJNSA_ILi8EEESG_EEENS5_IJSG_SB_EEEEEEEvNS4_8identityES12_S1C_vS1D_EENS_8epilogue10collective18CollectiveEpilogueINS1F_22Sm90TmaWarpSpecializedILi4ELi2ELi16ELb1ELb0EEEJSH_NS5_IJNSA_ILi128EEENSA_ILi32EEEEEESI_SJ_SI_SJ_NS1F_6fusion15FusionCallbacksIS1J_NS1N_23LinCombPerRowBiasEltActINS1F_6thread4ReLuESI_fSI_SI_fLi8ELNS_15FloatRoundStyleE2EEESH_S1M_JEEES12_NS13_INS14_ILi2ELi4ELi3EEES17_NST_INS5_IJS18_S1L_EEENS5_IJS1L_SB_EEEEEEENS4_17SM75_U32x4_LDSM_NENS4_14SM90_TMA_STOREES1Z_NS4_17SM90_U32x4_STSM_NENS4_9Copy_AtomIJS22_NS_6half_tEEEEvEEEvvEEEEvNT_6ParamsE --------------------------
	.section	.text._ZN7cutlass13device_kernelINS_4gemm6kernel13GemmUniversalIN4cute5tupleIJiiiiEEENS1_10collective13CollectiveMmaINS1_34MainloopSm90TmaGmmaWarpSpecializedILi3ENS5_IJNS4_1CILi1EEESB_SB_EEENS1_35KernelTmaWarpSpecializedCooperativeEEENS5_IJNSA_ILi256EEESF_NSA_ILi64EEEEEENS_10bfloat16_tENS5_IJlSB_lEEESI_SJ_NS4_8TiledMMAINS4_8MMA_AtomIJNS4_4SM904GMMA28MMA_64x256x16_F32BF16BF16_SSILNSN_5MajorE0ELSP_0ELNSN_7ScaleInE1ELSQ_1EEEEEENS4_6LayoutINS5_IJNSA_ILi2EEESB_SB_EEENS5_IJSB_NSA_ILi0EEESW_EEEEENS5_IJNS4_10UnderscoreESZ_SZ_EEEEENS4_13SM90_TMA_LOADENS4_14ComposedLayoutINS4_7SwizzleILi3ELi4ELi3EEENS4_18smem_ptr_flag_bitsILi16EEENST_INS5_IJNSA_ILi8EEESG_EEENS5_IJSG_SB_EEEEEEEvNS4_8identityES12_S1C_vS1D_EENS_8epilogue10collective18CollectiveEpilogueINS1F_22Sm90TmaWarpSpecializedILi4ELi2ELi16ELb1ELb0EEEJSH_NS5_IJNSA_ILi128EEENSA_ILi32EEEEEESI_SJ_SI_SJ_NS1F_6fusion15FusionCallbacksIS1J_NS1N_23LinCombPerRowBiasEltActINS1F_6thread4ReLuESI_fSI_SI_fLi8ELNS_15FloatRoundStyleE2EEESH_S1M_JEEES12_NS13_INS14_ILi2ELi4ELi3EEES17_NST_INS5_IJS18_S1L_EEENS5_IJS1L_SB_EEEEEEENS4_17SM75_U32x4_LDSM_NENS4_14SM90_TMA_STOREES1Z_NS4_17SM90_U32x4_STSM_NENS4_9Copy_AtomIJS22_NS_6half_tEEEEvEEEvvEEEEvNT_6ParamsE,"ax",@progbits
	.align	128
.text._ZN7cutlass13device_kernelINS_4gemm6kernel13GemmUniversalIN4cute5tupleIJiiiiEEENS1_10collective13CollectiveMmaINS1_34MainloopSm90TmaGmmaWarpSpecializedILi3ENS5_IJNS4_1CILi1EEESB_SB_EEENS1_35KernelTmaWarpSpecializedCooperativeEEENS5_IJNSA_ILi256EEESF_NSA_ILi64EEEEEENS_10bfloat16_tENS5_IJlSB_lEEESI_SJ_NS4_8TiledMMAINS4_8MMA_AtomIJNS4_4SM904GMMA28MMA_64x256x16_F32BF16BF16_SSILNSN_5MajorE0ELSP_0ELNSN_7ScaleInE1ELSQ_1EEEEEENS4_6LayoutINS5_IJNSA_ILi2EEESB_SB_EEENS5_IJSB_NSA_ILi0EEESW_EEEEENS5_IJNS4_10UnderscoreESZ_SZ_EEEEENS4_13SM90_TMA_LOADENS4_14ComposedLayoutINS4_7SwizzleILi3ELi4ELi3EEENS4_18smem_ptr_flag_bitsILi16EEENST_INS5_IJNSA_ILi8EEESG_EEENS5_IJSG_SB_EEEEEEEvNS4_8identityES12_S1C_vS1D_EENS_8epilogue10collective18CollectiveEpilogueINS1F_22Sm90TmaWarpSpecializedILi4ELi2ELi16ELb1ELb0EEEJSH_NS5_IJNSA_ILi128EEENSA_ILi32EEEEEESI_SJ_SI_SJ_NS1F_6fusion15FusionCallbacksIS1J_NS1N_23LinCombPerRowBiasEltActINS1F_6thread4ReLuESI_fSI_SI_fLi8ELNS_15FloatRoundStyleE2EEESH_S1M_JEEES12_NS13_INS14_ILi2ELi4ELi3EEES17_NST_INS5_IJS18_S1L_EEENS5_IJS1L_SB_EEEEEEENS4_17SM75_U32x4_LDSM_NENS4_14SM90_TMA_STOREES1Z_NS4_17SM90_U32x4_STSM_NENS4_9Copy_AtomIJS22_NS_6half_tEEEEvEEEvvEEEEvNT_6ParamsE:
        .type           _ZN7cutlass13device_kernelINS_4gemm6kernel13GemmUniversalIN4cute5tupleIJiiiiEEENS1_10collective13CollectiveMmaINS1_34MainloopSm90TmaGmmaWarpSpecializedILi3ENS5_IJNS4_1CILi1EEESB_SB_EEENS1_35KernelTmaWarpSpecializedCooperativeEEENS5_IJNSA_ILi256EEESF_NSA_ILi64EEEEEENS_10bfloat16_tENS5_IJlSB_lEEESI_SJ_NS4_8TiledMMAINS4_8MMA_AtomIJNS4_4SM904GMMA28MMA_64x256x16_F32BF16BF16_SSILNSN_5MajorE0ELSP_0ELNSN_7ScaleInE1ELSQ_1EEEEEENS4_6LayoutINS5_IJNSA_ILi2EEESB_SB_EEENS5_IJSB_NSA_ILi0EEESW_EEEEENS5_IJNS4_10UnderscoreESZ_SZ_EEEEENS4_13SM90_TMA_LOADENS4_14ComposedLayoutINS4_7SwizzleILi3ELi4ELi3EEENS4_18smem_ptr_flag_bitsILi16EEENST_INS5_IJNSA_ILi8EEESG_EEENS5_IJSG_SB_EEEEEEEvNS4_8identityES12_S1C_vS1D_EENS_8epilogue10collective18CollectiveEpilogueINS1F_22Sm90TmaWarpSpecializedILi4ELi2ELi16ELb1ELb0EEEJSH_NS5_IJNSA_ILi128EEENSA_ILi32EEEEEESI_SJ_SI_SJ_NS1F_6fusion15FusionCallbacksIS1J_NS1N_23LinCombPerRowBiasEltActINS1F_6thread4ReLuESI_fSI_SI_fLi8ELNS_15FloatRoundStyleE2EEESH_S1M_JEEES12_NS13_INS14_ILi2ELi4ELi3EEES17_NST_INS5_IJS18_S1L_EEENS5_IJS1L_SB_EEEEEEENS4_17SM75_U32x4_LDSM_NENS4_14SM90_TMA_STOREES1Z_NS4_17SM90_U32x4_STSM_NENS4_9Copy_AtomIJS22_NS_6half_tEEEEvEEEvvEEEEvNT_6ParamsE,@function
        .size           _ZN7cutlass13device_kernelINS_4gemm6kernel13GemmUniversalIN4cute5tupleIJiiiiEEENS1_10collective13CollectiveMmaINS1_34MainloopSm90TmaGmmaWarpSpecializedILi3ENS5_IJNS4_1CILi1EEESB_SB_EEENS1_35KernelTmaWarpSpecializedCooperativeEEENS5_IJNSA_ILi256EEESF_NSA_ILi64EEEEEENS_10bfloat16_tENS5_IJlSB_lEEESI_SJ_NS4_8TiledMMAINS4_8MMA_AtomIJNS4_4SM904GMMA28MMA_64x256x16_F32BF16BF16_SSILNSN_5MajorE0ELSP_0ELNSN_7ScaleInE1ELSQ_1EEEEEENS4_6LayoutINS5_IJNSA_ILi2EEESB_SB_EEENS5_IJSB_NSA_ILi0EEESW_EEEEENS5_IJNS4_10UnderscoreESZ_SZ_EEEEENS4_13SM90_TMA_LOADENS4_14ComposedLayoutINS4_7SwizzleILi3ELi4ELi3EEENS4_18smem_ptr_flag_bitsILi16EEENST_INS5_IJNSA_ILi8EEESG_EEENS5_IJSG_SB_EEEEEEEvNS4_8identityES12_S1C_vS1D_EENS_8epilogue10collective18CollectiveEpilogueINS1F_22Sm90TmaWarpSpecializedILi4ELi2ELi16ELb1ELb0EEEJSH_NS5_IJNSA_ILi128EEENSA_ILi32EEEEEESI_SJ_SI_SJ_NS1F_6fusion15FusionCallbacksIS1J_NS1N_23LinCombPerRowBiasEltActINS1F_6thread4ReLuESI_fSI_SI_fLi8ELNS_15FloatRoundStyleE2EEESH_S1M_JEEES12_NS13_INS14_ILi2ELi4ELi3EEES17_NST_INS5_IJS18_S1L_EEENS5_IJS1L_SB_EEEEEEENS4_17SM75_U32x4_LDSM_NENS4_14SM90_TMA_STOREES1Z_NS4_17SM90_U32x4_STSM_NENS4_9Copy_AtomIJS22_NS_6half_tEEEEvEEEvvEEEEvNT_6ParamsE,(.L_x_414 - _ZN7cutlass13device_kernelINS_4gemm6kernel13GemmUniversalIN4cute5tupleIJiiiiEEENS1_10collective13CollectiveMmaINS1_34MainloopSm90TmaGmmaWarpSpecializedILi3ENS5_IJNS4_1CILi1EEESB_SB_EEENS1_35KernelTmaWarpSpecializedCooperativeEEENS5_IJNSA_ILi256EEESF_NSA_ILi64EEEEEENS_10bfloat16_tENS5_IJlSB_lEEESI_SJ_NS4_8TiledMMAINS4_8MMA_AtomIJNS4_4SM904GMMA28MMA_64x256x16_F32BF16BF16_SSILNSN_5MajorE0ELSP_0ELNSN_7ScaleInE1ELSQ_1EEEEEENS4_6LayoutINS5_IJNSA_ILi2EEESB_SB_EEENS5_IJSB_NSA_ILi0EEESW_EEEEENS5_IJNS4_10UnderscoreESZ_SZ_EEEEENS4_13SM90_TMA_LOADENS4_14ComposedLayoutINS4_7SwizzleILi3ELi4ELi3EEENS4_18smem_ptr_flag_bitsILi16EEENST_INS5_IJNSA_ILi8EEESG_EEENS5_IJSG_SB_EEEEEEEvNS4_8identityES12_S1C_vS1D_EENS_8epilogue10collective18CollectiveEpilogueINS1F_22Sm90TmaWarpSpecializedILi4ELi2ELi16ELb1ELb0EEEJSH_NS5_IJNSA_ILi128EEENSA_ILi32EEEEEESI_SJ_SI_SJ_NS1F_6fusion15FusionCallbacksIS1J_NS1N_23LinCombPerRowBiasEltActINS1F_6thread4ReLuESI_fSI_SI_fLi8ELNS_15FloatRoundStyleE2EEESH_S1M_JEEES12_NS13_INS14_ILi2ELi4ELi3EEES17_NST_INS5_IJS18_S1L_EEENS5_IJS1L_SB_EEEEEEENS4_17SM75_U32x4_LDSM_NENS4_14SM90_TMA_STOREES1Z_NS4_17SM90_U32x4_STSM_NENS4_9Copy_AtomIJS22_NS_6half_tEEEEvEEEvvEEEEvNT_6ParamsE)
        .other          _ZN7cutlass13device_kernelINS_4gemm6kernel13GemmUniversalIN4cute5tupleIJiiiiEEENS1_10collective13CollectiveMmaINS1_34MainloopSm90TmaGmmaWarpSpecializedILi3ENS5_IJNS4_1CILi1EEESB_SB_EEENS1_35KernelTmaWarpSpecializedCooperativeEEENS5_IJNSA_ILi256EEESF_NSA_ILi64EEEEEENS_10bfloat16_tENS5_IJlSB_lEEESI_SJ_NS4_8TiledMMAINS4_8MMA_AtomIJNS4_4SM904GMMA28MMA_64x256x16_F32BF16BF16_SSILNSN_5MajorE0ELSP_0ELNSN_7ScaleInE1ELSQ_1EEEEEENS4_6LayoutINS5_IJNSA_ILi2EEESB_SB_EEENS5_IJSB_NSA_ILi0EEESW_EEEEENS5_IJNS4_10UnderscoreESZ_SZ_EEEEENS4_13SM90_TMA_LOADENS4_14ComposedLayoutINS4_7SwizzleILi3ELi4ELi3EEENS4_18smem_ptr_flag_bitsILi16EEENST_INS5_IJNSA_ILi8EEESG_EEENS5_IJSG_SB_EEEEEEEvNS4_8identityES12_S1C_vS1D_EENS_8epilogue10collective18CollectiveEpilogueINS1F_22Sm90TmaWarpSpecializedILi4ELi2ELi16ELb1ELb0EEEJSH_NS5_IJNSA_ILi128EEENSA_ILi32EEEEEESI_SJ_SI_SJ_NS1F_6fusion15FusionCallbacksIS1J_NS1N_23LinCombPerRowBiasEltActINS1F_6thread4ReLuESI_fSI_SI_fLi8ELNS_15FloatRoundStyleE2EEESH_S1M_JEEES12_NS13_INS14_ILi2ELi4ELi3EEES17_NST_INS5_IJS18_S1L_EEENS5_IJS1L_SB_EEEEEEENS4_17SM75_U32x4_LDSM_NENS4_14SM90_TMA_STOREES1Z_NS4_17SM90_U32x4_STSM_NENS4_9Copy_AtomIJS22_NS_6half_tEEEEvEEEvvEEEEvNT_6ParamsE,@"STO_CUDA_ENTRY STV_DEFAULT"
_ZN7cutlass13device_kernelINS_4gemm6kernel13GemmUniversalIN4cute5tupleIJiiiiEEENS1_10collective13CollectiveMmaINS1_34MainloopSm90TmaGmmaWarpSpecializedILi3ENS5_IJNS4_1CILi1EEESB_SB_EEENS1_35KernelTmaWarpSpecializedCooperativeEEENS5_IJNSA_ILi256EEESF_NSA_ILi64EEEEEENS_10bfloat16_tENS5_IJlSB_lEEESI_SJ_NS4_8TiledMMAINS4_8MMA_AtomIJNS4_4SM904GMMA28MMA_64x256x16_F32BF16BF16_SSILNSN_5MajorE0ELSP_0ELNSN_7ScaleInE1ELSQ_1EEEEEENS4_6LayoutINS5_IJNSA_ILi2EEESB_SB_EEENS5_IJSB_NSA_ILi0EEESW_EEEEENS5_IJNS4_10UnderscoreESZ_SZ_EEEEENS4_13SM90_TMA_LOADENS4_14ComposedLayoutINS4_7SwizzleILi3ELi4ELi3EEENS4_18smem_ptr_flag_bitsILi16EEENST_INS5_IJNSA_ILi8EEESG_EEENS5_IJSG_SB_EEEEEEEvNS4_8identityES12_S1C_vS1D_EENS_8epilogue10collective18CollectiveEpilogueINS1F_22Sm90TmaWarpSpecializedILi4ELi2ELi16ELb1ELb0EEEJSH_NS5_IJNSA_ILi128EEENSA_ILi32EEEEEESI_SJ_SI_SJ_NS1F_6fusion15FusionCallbacksIS1J_NS1N_23LinCombPerRowBiasEltActINS1F_6thread4ReLuESI_fSI_SI_fLi8ELNS_15FloatRoundStyleE2EEESH_S1M_JEEES12_NS13_INS14_ILi2ELi4ELi3EEES17_NST_INS5_IJS18_S1L_EEENS5_IJS1L_SB_EEEEEEENS4_17SM75_U32x4_LDSM_NENS4_14SM90_TMA_STOREES1Z_NS4_17SM90_U32x4_STSM_NENS4_9Copy_AtomIJS22_NS_6half_tEEEEvEEEvvEEEEvNT_6ParamsE:
[----:B------:R-:W1:Y:S02]  /*0000*/  LDC R1, c[0x0][0x28] ;  /* 0x00000a00ff017b82 */ /* 0x000e640000000800 */
[----:B-1----:R-:W-:Y:S01]  /*0010*/  IADD3 R1, R1, -0x7d0, RZ ;  /* 0xfffff83001017810 */ /* 0x002fe20007ffe0ff */
[----:B------:R-:W1:Y:S05]  /*0020*/  S2R R2, SR_TID.X ;  /* 0x0000000000027919 */ /* 0x000e6a0000002100 */
[----:B------:R-:W2:Y:S01]  /*0030*/  LDC.64 R6, c[0x0][0x588] ;  /* 0x00016200ff067b82 */ /* 0x000ea20000000a00 */
[----:B------:R-:W-:Y:S01]  /*0040*/  ELECT P0, URZ, PT ;  /* 0x00000000003f782f */ /* 0x000fe20003800000 */
[----:B------:R-:W-:Y:S01]  /*0050*/  BSSY B0, `(.L_x_0) ;  /* 0x0000016000007945 */ /* 0x000fe20003800000 */
[----:B-1----:R-:W-:-:S02]  /*0060*/  SHF.R.U32.HI R9, RZ, 0x5, R2 ;  /* 0x00000005ff097819 */ /* 0x002fc40000011602 */
[----:B------:R-:W-:-:S03]  /*0070*/  SHF.R.U32.HI R2, RZ, 0x7, R2 ;  /* 0x00000007ff027819 */ /* 0x000fc60000011602 */
[----:B------:R-:W1:Y:S04]  /*0080*/  SHFL.IDX PT, R0, R9, RZ, 0x1f ;  /* 0x00001fff09007589 */ /* 0x000e6800000e0000 */
[----:B------:R3:W4:Y:S01]  /*0090*/  SHFL.IDX PT, R10, R2, RZ, 0x1f ;  /* 0x00001fff020a7589 */ /* 0x00072200000e0000 */
[----:B-1----:R-:W-:Y:S02]  /*00a0*/  ISETP.NE.OR P0, PT, R0, RZ, !P0 ;  /* 0x000000ff0000720c */ /* 0x002fe40004705670 */
[----:B------:R-:W-:-:S11]  /*00b0*/  SHF.R.S32.HI R3, RZ, 0x1f, R0 ;  /* 0x0000001fff037819 */ /* 0x000fd60000011400 */
[----:B--234-:R-:W-:Y:S05]  /*00c0*/  @P0 BRA `(.L_x_1) ;  /* 0x0000000000380947 */ /* 0x01cfea0003800000 */
[----:B------:R-:W-:Y:S02]  /*00d0*/  ULDC.64 UR4, c[0x0][0x198] ;  /* 0x0000660000047ab9 */ /* 0x000fe40000000a00 */
[----:B------:R-:W-:Y:S02]  /*00e0*/  UIADD3 UR6, UP0, UR4, 0xf0, URZ ;  /* 0x000000f004067890 */ /* 0x000fe4000ff1e03f */
[----:B------:R-:W-:Y:S02]  /*00f0*/  UIADD3 UR8, UP1, UR4, 0x1f0, URZ ;  /* 0x000001f004087890 */ /* 0x000fe4000ff3e03f */
[----:B------:R-:W-:Y:S02]  /*0100*/  UIADD3 UR10, UP2, UR4, 0x3f0, URZ ;  /* 0x000003f0040a7890 */ /* 0x000fe4000ff5e03f */
[----:B------:R-:W-:Y:S02]  /*0110*/  UIADD3 UR4, UP3, UR4, 0x4f0, URZ ;  /* 0x000004f004047890 */ /* 0x000fe4000ff7e03f */
[----:B------:R-:W-:-:S02]  /*0120*/  UIADD3.X UR7, URZ, UR5, URZ, UP0, !UPT ;  /* 0x000000053f077290 */ /* 0x000fc400087fe43f */
[----:B------:R-:W-:Y:S02]  /*0130*/  UIADD3.X UR9, URZ, UR5, URZ, UP1, !UPT ;  /* 0x000000053f097290 */ /* 0x000fe40008ffe43f */
[----:B------:R-:W-:Y:S02]  /*0140*/  UIADD3.X UR11, URZ, UR5, URZ, UP2, !UPT ;  /* 0x000000053f0b7290 */ /* 0x000fe400097fe43f */
[----:B------:R-:W-:-:S03]  /*0150*/  UIADD3.X UR5, URZ, UR5, URZ, UP3, !UPT ;  /* 0x000000053f057290 */ /* 0x000fc60009ffe43f */
[----:B------:R1:W-:Y:S02]  /*0160*/  UTMACCTL.PF [UR6] ;  /* 0x00000000060079b9 */ /* 0x0003e40008040000 */
[----:B------:R1:W-:Y:S02]  /*0170*/  UTMACCTL.PF [UR8] ;  /* 0x00000000080079b9 */ /* 0x0003e40008040000 */
[----:B------:R1:W-:Y:S02]  /*0180*/  UTMACCTL.PF [UR10] ;  /* 0x000000000a0079b9 */ /* 0x0003e40008040000 */
[----:B------:R1:W-:Y:S02]  /*0190*/  UTMACCTL.PF [UR4] ;  /* 0x00000000040079b9 */ /* 0x0003e40008040000 */
[----:B-1----:R-:W-:Y:S01]  /*01a0*/  NOP ;  /* 0x0000000000007918 */ /* 0x002fe20000000000 */
.L_x_1:
[----:B------:R-:W-:Y:S05]  /*01b0*/  BSYNC B0 ;  /* 0x0000000000007941 */ /* 0x000fea0003800000 */
.L_x_0:
[----:B------:R-:W-:Y:S01]  /*01c0*/  ULDC.64 UR4, c[0x0][0x590] ;  /* 0x0001640000047ab9 */ /* 0x000fe20000000a00 */
[----:B------:R-:W-:Y:S01]  /*01d0*/  LEA.HI R3, R3, R0, RZ, 0x2 ;  /* 0x0000000003037211 */ /* 0x000fe200078f10ff */
[----:B------:R-:W-:Y:S01]  /*01e0*/  ULDC.64 UR54, c[0x0][0x208] ;  /* 0x0000820000367ab9 */ /* 0x000fe20000000a00 */
[----:B------:R-:W-:Y:S02]  /*01f0*/  ISETP.NE.U32.AND P2, PT, RZ, UR4, PT ;  /* 0x00000004ff007c0c */ /* 0x000fe4000bf45070 */
[----:B------:R-:W-:Y:S02]  /*0200*/  LOP3.LUT R3, R3, 0xfffffffc, RZ, 0xc0, !PT ;  /* 0xfffffffc03037812 */ /* 0x000fe400078ec0ff */
[----:B------:R-:W-:Y:S02]  /*0210*/  ISETP.NE.AND.EX P3, PT, RZ, UR5, PT, P2 ;  /* 0x00000005ff007c0c */ /* 0x000fe4000bf65320 */
[----:B------:R-:W-:Y:S01]  /*0220*/  PRMT R4, RZ, 0x7610, R4 ;  /* 0x00007610ff047816 */ /* 0x000fe20000000004 */
[----:B------:R-:W-:Y:S01]  /*0230*/  IMAD.IADD R0, R0, 0x1, -R3 ;  /* 0x0000000100007824 */ /* 0x000fe200078e0a03 */
[----:B------:R-:W-:Y:S01]  /*0240*/  MOV R2, R6 ;  /* 0x0000000600027202 */ /* 0x000fe20000000f00 */
[----:B------:R-:W-:-:S08]  /*0250*/  IMAD.MOV.U32 R3, RZ, RZ, R7 ;  /* 0x000000ffff037224 */ /* 0x000fd000078e0007 */
[----:B------:R-:W-:Y:S05]  /*0260*/  @P3 BRA `(.L_x_2) ;  /* 0x0000000000303947 */ /* 0x000fea0003800000 */
[----:B------:R-:W-:Y:S02]  /*0270*/  ULDC.64 UR6, c[0x0][0x588] ;  /* 0x0001620000067ab9 */ /* 0x000fe40000000a00 */
[----:B------:R-:W-:-:S04]  /*0280*/  ISETP.NE.U32.AND P0, PT, RZ, UR6, PT ;  /* 0x00000006ff007c0c */ /* 0x000fc8000bf05070 */
[----:B------:R-:W-:-:S13]  /*0290*/  ISETP.NE.AND.EX P0, PT, RZ, UR7, PT, P0 ;  /* 0x00000007ff007c0c */ /* 0x000fda000bf05300 */
[----:B------:R-:W-:Y:S05]  /*02a0*/  @!P0 BRA `(.L_x_3) ;  /* 0x0000000000108947 */ /* 0x000fea0003800000 */
[----:B------:R-:W2:Y:S02]  /*02b0*/  LDG.E R4, desc[UR54][R2.64] ;  /* 0x0000003602047981 */ /* 0x000ea4000c1e1900 */
[----:B--2---:R-:W-:Y:S02]  /*02c0*/  FSETP.NEU.AND P1, PT, R4, RZ, PT ;  /* 0x000000ff0400720b */ /* 0x004fe40003f2d000 */
[----:B------:R-:W-:Y:S01]  /*02d0*/  MOV R4, 0x1 ;  /* 0x0000000100047802 */ /* 0x000fe20000000f00 */
[----:B------:R-:W-:Y:S10]  /*02e0*/  BRA `(.L_x_2) ;  /* 0x0000000000107947 */ /* 0x000ff40003800000 */
.L_x_3:
[----:B------:R-:W-:Y:S01]  /*02f0*/  ULDC UR6, c[0x0][0x580] ;  /* 0x0001600000067ab9 */ /* 0x000fe20000000800 */
[----:B------:R-:W-:Y:S01]  /*0300*/  IMAD.MOV.U32 R4, RZ, RZ, 0x1 ;  /* 0x00000001ff047424 */ /* 0x000fe200078e00ff */
[----:B------:R-:W-:Y:S02]  /*0310*/  FSETP.NEU.AND P1, PT, RZ, UR6, PT ;  /* 0x00000006ff007c0b */ /* 0x000fe4000bf2d000 */
[----:B------:R-:W-:-:S11]  /*0320*/  CS2R R2, SRZ ;  /* 0x0000000000027805 */ /* 0x000fd6000001ff00 */
.L_x_2:
[----:B------:R-:W-:Y:S02]  /*0330*/  ISETP.NE.U32.AND P4, PT, R2, RZ, PT ;  /* 0x000000ff0200720c */ /* 0x000fe40003f85070 */
[----:B------:R-:W-:Y:S02]  /*0340*/  ISETP.NE.AND.EX P5, PT, RZ, UR5, PT, P2 ;  /* 0x00000005ff007c0c */ /* 0x000fe4000bfa5320 */
[----:B------:R-:W-:Y:S02]  /*0350*/  ISETP.NE.AND.EX P2, PT, R3, RZ, PT, P4 ;  /* 0x000000ff0300720c */ /* 0x000fe40003f45340 */
[----:B------:R-:W-:-:S11]  /*0360*/  PLOP3.LUT P0, PT, PT, PT, PT, 0x8, 0x0 ;  /* 0x000000000000781c */ /* 0x000fd60003f0e170 */
[----:B------:R-:W-:Y:S05]  /*0370*/  @P2 BRA P5, `(.L_x_4) ;  /* 0x0000000000342947 */ /* 0x000fea0002800000 */
[----:B------:R-:W-:-:S04]  /*0380*/  ISETP.NE.U32.AND P0, PT, RZ, UR4, PT ;  /* 0x00000004ff007c0c */ /* 0x000fc8000bf05070 */
[----:B------:R-:W-:-:S13]  /*0390*/  ISETP.NE.AND.EX P0, PT, RZ, UR5, PT, P0 ;  /* 0x00000005ff007c0c */ /* 0x000fda000bf05300 */
[----:B------:R-:W-:Y:S05]  /*03a0*/  @!P0 BRA `(.L_x_5) ;  /* 0x0000000000248947 */ /* 0x000fea0003800000 */
[----:B------:R-:W-:Y:S02]  /*03b0*/  PRMT R4, R4, 0x9910, RZ ;  /* 0x0000991004047816 */ /* 0x000fe400000000ff */
[----:B------:R-:W-:Y:S02]  /*03c0*/  ISETP.NE.U32.AND P0, PT, R2, RZ, PT ;  /* 0x000000ff0200720c */ /* 0x000fe40003f05070 */
[----:B------:R-:W-:Y:S02]  /*03d0*/  ISETP.NE.AND P2, PT, R4, RZ, PT ;  /* 0x000000ff0400720c */ /* 0x000fe40003f45270 */
[----:B------:R-:W-:Y:S02]  /*03e0*/  ISETP.NE.AND.EX P0, PT, R3, RZ, PT, P0 ;  /* 0x000000ff0300720c */ /* 0x000fe40003f05300 */
[----:B------:R-:W-:-:S09]  /*03f0*/  SEL R2, RZ, 0xffffffff, P1 ;  /* 0xffffffffff027807 */ /* 0x000fd20000800000 */
[----:B------:R-:W-:-:S04]  /*0400*/  @!P2 SEL R2, RZ, 0xffffffff, P0 ;  /* 0xffffffffff02a807 */ /* 0x000fc80000000000 */
[----:B------:R-:W-:-:S04]  /*0410*/  LOP3.LUT R2, R2, 0x1, RZ, 0xc0, !PT ;  /* 0x0000000102027812 */ /* 0x000fc800078ec0ff */
[----:B------:R-:W-:Y:S01]  /*0420*/  ISETP.EQ.U32.AND P0, PT, R2, 0x1, PT ;  /* 0x000000010200780c */ /* 0x000fe20003f02070 */
[----:B------:R-:W-:-:S12]  /*0430*/  BRA `(.L_x_4) ;  /* 0x0000000000047947 */ /* 0x000fd80003800000 */
.L_x_5:
[----:B------:R-:W-:-:S13]  /*0440*/  PLOP3.LUT P0, PT, P1, PT, PT, 0x8, 0x0 ;  /* 0x000000000000781c */ /* 0x000fda0000f0e170 */
.L_x_4:
[----:B------:R-:W1:Y:S02]  /*0450*/  SHFL.IDX PT, R2, R9, RZ, 0x1f ;  /* 0x00001fff09027589 */ /* 0x000e6400000e0000 */
[----:B-1----:R-:W-:-:S13]  /*0460*/  ISETP.NE.AND P1, PT, R2, RZ, PT ;  /* 0x000000ff0200720c */ /* 0x002fda0003f25270 */
[----:B------:R-:W-:Y:S05]  /*0470*/  @P1 BRA `(.L_x_6) ;  /* 0x0000000000501947 */ /* 0x000fea0003800000 */
[----:B------:R-:W1:Y:S01]  /*0480*/  S2UR UR8, SR_CgaCtaId ;  /* 0x00000000000879c3 */ /* 0x000e620000008800 */
[----:B------:R-:W-:Y:S01]  /*0490*/  UMOV UR4, 0x400 ;  /* 0x0000040000047882 */ /* 0x000fe20000000000 */
[----:B------:R-:W-:Y:S01]  /*04a0*/  UMOV UR5, 0x1 ;  /* 0x0000000100057882 */ /* 0x000fe20000000000 */
[----:B------:R-:W-:Y:S01]  /*04b0*/  UMOV UR6, 0x100 ;  /* 0x0000010000067882 */ /* 0x000fe20000000000 */
[----:B------:R-:W-:Y:S01]  /*04c0*/  ELECT P1, URZ, PT ;  /* 0x00000000003f782f */ /* 0x000fe20003820000 */
[----:B------:R-:W-:-:S04]  /*04d0*/  UIADD3 UR6, -UR6, 0x100000, URZ ;  /* 0x0010000006067890 */ /* 0x000fc8000fffe13f */
[----:B------:R-:W-:Y:S02]  /*04e0*/  USHF.L.U32 UR7, UR6, 0xb, URZ ;  /* 0x0000000b06077899 */ /* 0x000fe4000800063f */
[----:B------:R-:W-:Y:S02]  /*04f0*/  USHF.L.U32 UR6, UR6, 0x1, URZ ;  /* 0x0000000106067899 */ /* 0x000fe4000800063f */
[----:B-1----:R-:W-:Y:S02]  /*0500*/  ULEA UR8, UR8, UR4, 0x18 ;  /* 0x0000000408087291 */ /* 0x002fe4000f8ec03f */
[----:B------:R-:W-:-:S04]  /*0510*/  UIADD3 UR4, -UR5, 0x100000, URZ ;  /* 0x0010000005047890 */ /* 0x000fc8000fffe13f */
[----:B------:R-:W-:Y:S02]  /*0520*/  USHF.L.U32 UR5, UR4, 0xb, URZ ;  /* 0x0000000b04057899 */ /* 0x000fe4000800063f */
[----:B------:R-:W-:Y:S01]  /*0530*/  USHF.L.U32 UR4, UR4, 0x1, URZ ;  /* 0x0000000104047899 */ /* 0x000fe2000800063f */
[----:B------:R-:W1:Y:S11]  /*0540*/  FENCE.VIEW.ASYNC.S ;  /* 0x00000000000073c6 */ /* 0x000e760000000000 */
[----:B-1----:R1:W2:Y:S01]  /*0550*/  SYNCS.EXCH.64 URZ, [UR8], UR4 ;  /* 0x00000004083f75b2 */ /* 0x0022a20008000100 */
[----:B------:R1:W3:Y:S01]  /*0560*/  SYNCS.EXCH.64 URZ, [UR8+0x18], UR6 ;  /* 0x00001806083f75b2 */ /* 0x0002e20008000100 */
[----:B------:R1:W4:Y:S01]  /*0570*/  SYNCS.EXCH.64 URZ, [UR8+0x8], UR4 ;  /* 0x00000804083f75b2 */ /* 0x0003220008000100 */
[----:B------:R1:W1:Y:S01]  /*0580*/  SYNCS.EXCH.64 URZ, [UR8+0x20], UR6 ;  /* 0x00002006083f75b2 */ /* 0x0002620008000100 */
[----:B------:R1:W1:Y:S01]  /*0590*/  SYNCS.EXCH.64 URZ, [UR8+0x10], UR4 ;  /* 0x00001004083f75b2 */ /* 0x0002620008000100 */
[----:B------:R1:W1:Y:S01]  /*05a0*/  SYNCS.EXCH.64 URZ, [UR8+0x28], UR6 ;  /* 0x00002806083f75b2 */ /* 0x0002620008000100 */
[----:B------:R-:W-:Y:S01]  /*05b0*/  NOP ;  /* 0x0000000000007918 */ /* 0x000fe20000000000 */
.L_x_6:
[----:B------:R-:W5:Y:S01]  /*05c0*/  SHFL.IDX PT, R2, R9, RZ, 0x1f ;  /* 0x00001fff09027589 */ /* 0x000f6200000e0000 */
[----:B------:R-:W1:Y:S01]  /*05d0*/  LDC R3, c[0x0][0x904] ;  /* 0x00024100ff037b82 */ /* 0x000e620000000800 */
[----:B------:R-:W-:Y:S01]  /*05e0*/  NOP ;  /* 0x0000000000007918 */ /* 0x000fe20000000000 */
[----:B-----5:R-:W-:-:S13]  /*05f0*/  ISETP.NE.AND P1, PT, R2, RZ, PT ;  /* 0x000000ff0200720c */ /* 0x020fda0003f25270 */
[----:B------:R-:W-:Y:S05]  /*0600*/  @P1 BRA `(.L_x_7) ;  /* 0x0000000000581947 */ /* 0x000fea0003800000 */
[----:B-1----:R-:W1:Y:S01]  /*0610*/  S2UR UR5, SR_CgaCtaId ;  /* 0x00000000000579c3 */ /* 0x002e620000008800 */
[----:B------:R-:W-:Y:S01]  /*0620*/  UMOV UR4, 0x400 ;  /* 0x0000040000047882 */ /* 0x000fe20000000000 */
[----:B------:R-:W-:Y:S01]  /*0630*/  UMOV UR6, 0x20 ;  /* 0x0000002000067882 */ /* 0x000fe20000000000 */
[----:B------:R-:W-:Y:S01]  /*0640*/  UMOV UR7, 0x100 ;  /* 0x0000010000077882 */ /* 0x000fe20000000000 */
[----:B------:R-:W-:Y:S01]  /*0650*/  ELECT P1, URZ, PT ;  /* 0x00000000003f782f */ /* 0x000fe20003820000 */
[----:B-1----:R-:W-:Y:S02]  /*0660*/  ULEA UR8, UR5, UR4, 0x18 ;  /* 0x0000000405087291 */ /* 0x002fe4000f8ec03f */
[----:B------:R-:W-:-:S04]  /*0670*/  UIADD3 UR4, -UR6, 0x100000, URZ ;  /* 0x0010000006047890 */ /* 0x000fc8000fffe13f */
[----:B------:R-:W-:Y:S02]  /*0680*/  USHF.L.U32 UR5, UR4, 0xb, URZ ;  /* 0x0000000b04057899 */ /* 0x000fe4000800063f */
[----:B------:R-:W-:Y:S02]  /*0690*/  USHF.L.U32 UR4, UR4, 0x1, URZ ;  /* 0x0000000104047899 */ /* 0x000fe4000800063f */
[----:B------:R-:W-:-:S04]  /*06a0*/  UIADD3 UR6, -UR7, 0x100000, URZ ;  /* 0x0010000007067890 */ /* 0x000fc8000fffe13f */
[----:B------:R-:W-:Y:S02]  /*06b0*/  USHF.L.U32 UR7, UR6, 0xb, URZ ;  /* 0x0000000b06077899 */ /* 0x000fe4000800063f */
[----:B------:R-:W-:Y:S01]  /*06c0*/  USHF.L.U32 UR6, UR6, 0x1, URZ ;  /* 0x0000000106067899 */ /* 0x000fe2000800063f */
[----:B------:R-:W1:Y:S03]  /*06d0*/  FENCE.VIEW.ASYNC.S ;  /* 0x00000000000073c6 */ /* 0x000e660000000000 */
[----:B-1----:R1:W1:Y:S08]  /*06e0*/  SYNCS.EXCH.64 URZ, [UR8+0x30], UR4 ;  /* 0x00003004083f75b2 */ /* 0x0022700008000100 */
[----:B------:R1:W1:Y:S01]  /*06f0*/  SYNCS.EXCH.64 URZ, [UR8+0x50], UR6 ;  /* 0x00005006083f75b2 */ /* 0x0002620008000100 */
[----:B------:R1:W1:Y:S01]  /*0700*/  SYNCS.EXCH.64 URZ, [UR8+0x38], UR4 ;  /* 0x00003804083f75b2 */ /* 0x0002620008000100 */
[----:B------:R1:W1:Y:S01]  /*0710*/  SYNCS.EXCH.64 URZ, [UR8+0x58], UR6 ;  /* 0x00005806083f75b2 */ /* 0x0002620008000100 */
[----:B------:R1:W1:Y:S01]  /*0720*/  SYNCS.EXCH.64 URZ, [UR8+0x40], UR4 ;  /* 0x00004004083f75b2 */ /* 0x0002620008000100 */
[----:B------:R1:W1:Y:S01]  /*0730*/  SYNCS.EXCH.64 URZ, [UR8+0x60], UR6 ;  /* 0x00006006083f75b2 */ /* 0x0002620008000100 */
[----:B------:R1:W1:Y:S01]  /*0740*/  SYNCS.EXCH.64 URZ, [UR8+0x48], UR4 ;  /* 0x00004804083f75b2 */ /* 0x0002620008000100 */
[----:B------:R1:W1:Y:S01]  /*0750*/  SYNCS.EXCH.64 URZ, [UR8+0x68], UR6 ;  /* 0x00006806083f75b2 */ /* 0x0002620008000100 */
[----:B------:R-:W-:Y:S01]  /*0760*/  NOP ;  /* 0x0000000000007918 */ /* 0x000fe20000000000 */
.L_x_7:
[----:B------:R-:W5:Y:S01]  /*0770*/  SHFL.IDX PT, R9, R9, RZ, 0x1f ;  /* 0x00001fff09097589 */ /* 0x000f6200000e0000 */
[----:B-1----:R-:W-:Y:S02]  /*0780*/  ISETP.NE.AND P6, PT, R3, 0x1, PT ;  /* 0x000000010300780c */ /* 0x002fe40003fc5270 */
[----:B------:R-:W-:Y:S01]  /*0790*/  ELECT P1, URZ, PT ;  /* 0x00000000003f782f */ /* 0x000fe20003820000 */
[----:B------:R-:W1:Y:S01]  /*07a0*/  S2UR UR37, SR_CgaCtaId ;  /* 0x00000000002579c3 */ /* 0x000e620000008800 */
[----:B------:R-:W2:Y:S01]  /*07b0*/  S2R R12, SR_CTAID.Y ;  /* 0x00000000000c7919 */ /* 0x000ea20000002600 */
[----:B------:R-:W-:Y:S01]  /*07c0*/  ISETP.NE.AND P4, PT, R0, RZ, PT ;  /* 0x000000ff0000720c */ /* 0x000fe20003f85270 */
[----:B------:R-:W-:Y:S01]  /*07d0*/  UMOV UR4, 0x20 ;  /* 0x0000002000047882 */ /* 0x000fe20000000000 */
[----:B------:R-:W-:Y:S01]  /*07e0*/  NOP ;  /* 0x0000000000007918 */ /* 0x000fe20000000000 */
[----:B------:R-:W3:Y:S01]  /*07f0*/  S2R R4, SR_CTAID.X ;  /* 0x0000000000047919 */ /* 0x000ee20000002500 */
[----:B------:R-:W-:Y:S04]  /*0800*/  BSSY B6, `(.L_x_8) ;  /* 0x0001697000067945 */ /* 0x000fe80003800000 */
[----:B------:R-:W3:Y:S01]  /*0810*/  @P6 LDC R3, c[0x0][0x10] ;  /* 0x00000400ff036b82 */ /* 0x000ee20000000800 */
[----:B------:R-:W-:-:S07]  /*0820*/  @P6 MOV R5, RZ ;  /* 0x000000ff00056202 */ /* 0x000fce0000000f00 */
[----:B------:R-:W4:Y:S01]  /*0830*/  @!P6 LDC R11, c[0x0][0xc] ;  /* 0x00000300ff0beb82 */ /* 0x000f220000000800 */
[----:B-----5:R-:W-:Y:S01]  /*0840*/  ISETP.NE.OR P2, PT, R9, RZ, !P1 ;  /* 0x000000ff0900720c */ /* 0x020fe20004f45670 */
[----:B------:R-:W-:Y:S01]  /*0850*/  @P6 IMAD.MOV.U32 R9, RZ, RZ, RZ ;  /* 0x000000ffff096224 */ /* 0x000fe200078e00ff */
[----:B------:R-:W-:-:S04]  /*0860*/  ISETP.EQ.OR P1, PT, R0, 0x3, !P4 ;  /* 0x000000030000780c */ /* 0x000fc80006722670 */
[----:B------:R-:W-:Y:S02]  /*0870*/  ISETP.EQ.AND P1, PT, R10, RZ, P1 ;  /* 0x000000ff0a00720c */ /* 0x000fe40000f22270 */
[----:B--2---:R-:W-:-:S05]  /*0880*/  @P6 MOV R8, R12 ;  /* 0x0000000c00086202 */ /* 0x004fca0000000f00 */
[----:B------:R-:W-:Y:S01]  /*0890*/  VOTEU.ALL UP0, P2 ;  /* 0x00000000003f7886 */ /* 0x000fe20001000000 */
[----:B------:R-:W-:Y:S01]  /*08a0*/  VOTEU.ALL UP1, P2 ;  /* 0x00000000003f7886 */ /* 0x000fe20001020000 */
[----:B---3--:R-:W-:-:S03]  /*08b0*/  @P6 IMAD.WIDE.U32 R2, R4, R3, R8 ;  /* 0x0000000304026225 */ /* 0x008fc600078e0008 */
[----:B------:R-:W-:Y:S01]  /*08c0*/  @!UP0 UMOV UR6, 0x400 ;  /* 0x0000040000068882 */ /* 0x000fe20000000000 */
[----:B------:R-:W-:-:S04]  /*08d0*/  @!UP0 UIADD3 UR4, -UR4, 0x100000, URZ ;  /* 0x0010000004048890 */ /* 0x000fc8000fffe13f */
[----:B------:R-:W-:Y:S02]  /*08e0*/  @!UP0 USHF.L.U32 UR5, UR4, 0xb, URZ ;  /* 0x0000000b04058899 */ /* 0x000fe4000800063f */
[----:B------:R-:W-:Y:S01]  /*08f0*/  @!UP0 USHF.L.U32 UR4, UR4, 0x1, URZ ;  /* 0x0000000104048899 */ /* 0x000fe2000800063f */
[----:B------:R-:W-:Y:S01]  /*0900*/  SEL R9, RZ, 0x1, !P1 ;  /* 0x00000001ff097807 */ /* 0x000fe20004800000 */
[----:B-1----:R-:W-:Y:S01]  /*0910*/  @!UP0 ULEA UR8, UR37, UR6, 0x18 ;  /* 0x0000000625088291 */ /* 0x002fe2000f8ec03f */
[----:B------:R-:W-:Y:S01]  /*0920*/  @P6 IADD3 R21, R3, R5, RZ ;  /* 0x0000000503156210 */ /* 0x000fe20007ffe0ff */
[----:B------:R-:W-:Y:S01]  /*0930*/  VOTEU.ALL UP0, P2 ;  /* 0x00000000003f7886 */ /* 0x000fe20001000000 */
[C---:B------:R-:W-:Y:S01]  /*0940*/  ISETP.NE.AND P2, PT, R10.reuse, RZ, PT ;  /* 0x000000ff0a00720c */ /* 0x040fe20003f45270 */
[----:B------:R-:W-:Y:S01]  /*0950*/  @!P6 IMAD.MOV.U32 R8, RZ, RZ, R12 ;  /* 0x000000ffff08e224 */ /* 0x000fe200078e000c */
[----:B------:R-:W-:Y:S01]  /*0960*/  MOV R5, RZ ;  /* 0x000000ff00057202 */ /* 0x000fe20000000f00 */
[----:B------:R-:W-:Y:S01]  /*0970*/  VIADD R10, R10, 0xffffffff ;  /* 0xffffffff0a0a7836 */ /* 0x000fe20000000000 */
[----:B------:R-:W-:Y:S01]  /*0980*/  ISETP.EQ.AND P5, PT, R0, 0x2, !P2 ;  /* 0x000000020000780c */ /* 0x000fe200057a2270 */
[----:B------:R-:W-:Y:S01]  /*0990*/  @P6 IMAD.MOV.U32 R20, RZ, RZ, R2 ;  /* 0x000000ffff146224 */ /* 0x000fe200078e0002 */
[----:B------:R-:W-:Y:S01]  /*09a0*/  ULDC UR6, c[0x0][0xc] ;  /* 0x0000030000067ab9 */ /* 0x000fe20000000800 */
[----:B----4-:R-:W-:Y:S01]  /*09b0*/  @!P6 IMAD.WIDE.U32 R2, R11, R8, R4 ;  /* 0x000000080b02e225 */ /* 0x010fe200078e0004 */
[----:B------:R-:W-:Y:S01]  /*09c0*/  ISETP.GE.U32.AND P1, PT, R10, 0x2, PT ;  /* 0x000000020a00780c */ /* 0x000fe20003f26070 */
[----:B------:R-:W-:Y:S01]  /*09d0*/  ULDC UR7, c[0x0][0x10] ;  /* 0x0000040000077ab9 */ /* 0x000fe20000000800 */
[----:B------:R-:W-:Y:S01]  /*09e0*/  SEL R11, RZ, 0x1, !P5 ;  /* 0x00000001ff0b7807 */ /* 0x000fe20006800000 */
[----:B------:R-:W-:Y:S01]  /*09f0*/  @!P6 IMAD.MOV.U32 R21, RZ, RZ, R3 ;  /* 0x000000ffff15e224 */ /* 0x000fe200078e0003 */
[----:B------:R-:W-:Y:S01]  /*0a00*/  @!P6 MOV R20, R2 ;  /* 0x000000020014e202 */ /* 0x000fe20000000f00 */
[----:B------:R-:W1:Y:S02]  /*0a10*/  FENCE.VIEW.ASYNC.S ;  /* 0x00000000000073c6 */ /* 0x000e640000000000 */
[----:B-1----:R-:W1:Y:S01]  /*0a20*/  @!UP0 SYNCS.EXCH.64 URZ, [UR8+0x70], UR4 ;  /* 0x00007004083f85b2 */ /* 0x002e620008000100 */
[----:B------:R-:W-:-:S02]  /*0a30*/  SEL R11, R11, 0x2, P1 ;  /* 0x000000020b0b7807 */ /* 0x000fc40000800000 */
[----:B------:R-:W-:Y:S01]  /*0a40*/  SEL R3, R9, 0x2, P1 ;  /* 0x0000000209037807 */ /* 0x000fe20000800000 */
[----:B------:R2:W-:Y:S04]  /*0a50*/  STL [R1+0x200], R20 ;  /* 0x0002001401007387 */ /* 0x0005e80000100800 */
[----:B------:R2:W-:Y:S04]  /*0a60*/  STL [R1+0x214], R11 ;  /* 0x0002140b01007387 */ /* 0x0005e80000100800 */
[----:B------:R2:W-:Y:S04]  /*0a70*/  STL [R1+0x204], R21 ;  /* 0x0002041501007387 */ /* 0x0005e80000100800 */
[----:B------:R2:W-:Y:S01]  /*0a80*/  STL [R1+0x208], R3 ;  /* 0x0002080301007387 */ /* 0x0005e20000100800 */
[----:B------:R3:W1:Y:S01]  /*0a90*/  @!UP1 SYNCS.EXCH.64 URZ, [UR8+0x78], UR4 ;  /* 0x00007804083f95b2 */ /* 0x0006620008000100 */
[----:B------:R-:W-:Y:S01]  /*0aa0*/  NOP ;  /* 0x0000000000007918 */ /* 0x000fe20000000000 */
[----:B---3--:R-:W-:-:S03]  /*0ab0*/  UIMAD.WIDE.U32 UR4, UR6, UR7, URZ ;  /* 0x00000007060472a5 */ /* 0x008fc6000f8e003f */
[----:B------:R-:W-:Y:S02]  /*0ac0*/  ULDC UR6, c[0x0][0x14] ;  /* 0x0000050000067ab9 */ /* 0x000fe40000000800 */
[----:B------:R-:W-:Y:S02]  /*0ad0*/  UIMAD.WIDE.U32 UR46, UR4, UR6, URZ ;  /* 0x00000006042e72a5 */ /* 0x000fe4000f8e003f */
[----:B------:R-:W-:-:S04]  /*0ae0*/  UIMAD UR38, UR5, UR6, URZ ;  /* 0x00000006052672a4 */ /* 0x000fc8000f8e023f */
[----:B------:R-:W-:Y:S01]  /*0af0*/  UIADD3 UR38, UR47, UR38, URZ ;  /* 0x000000262f267290 */ /* 0x000fe2000fffe03f */
[----:B-1----:R-:W-:Y:S06]  /*0b00*/  BAR.SYNC.DEFER_BLOCKING 0x0 ;  /* 0x0000000000007b1d */ /* 0x002fec0000010000 */
[----:B--2---:R-:W-:Y:S05]  /*0b10*/  @!P2 BRA `(.L_x_9) ;  /* 0x0000012800fca947 */ /* 0x004fea0003800000 */
[----:B------:R-:W-:-:S13]  /*0b20*/  ISETP.GT.U32.AND P0, PT, R10, 0x1, PT ;  /* 0x000000010a00780c */ /* 0x000fda0003f04070 */
[----:B------:R-:W-:Y:S05]  /*0b30*/  @P0 BRA `(.L_x_10) ;  /* 0x00000164008c0947 */ /* 0x000fea0003800000 */
[----:B------:R-:W-:Y:S01]  /*0b40*/  PRMT R2, RZ, 0x7610, R2 ;  /* 0x00007610ff027816 */ /* 0x000fe20000000002 */
[----:B------:R-:W-:Y:S01]  /*0b50*/  ULDC.64 UR4, c[0x0][0x8f8] ;  /* 0x00023e0000047ab9 */ /* 0x000fe20000000a00 */
[----:B------:R-:W-:Y:S01]  /*0b60*/  UMOV UR43, 0xffffffff ;  /* 0xffffffff002b7882 */ /* 0x000fe20000000000 */
[----:B------:R-:W-:Y:S01]  /*0b70*/  ISETP.GE.U32.AND P0, PT, R20, UR4, PT ;  /* 0x0000000414007c0c */ /* 0x000fe2000bf06070 */
[----:B------:R-:W-:Y:S01]  /*0b80*/  IMAD.MOV.U32 R18, RZ, RZ, -0x1 ;  /* 0xffffffffff127424 */ /* 0x000fe200078e00ff */
[----:B------:R1:W-:Y:S01]  /*0b90*/  STL.S16 [R1+0x20c], R2 ;  /* 0x00020c0201007387 */ /* 0x0003e20000100600 */
[----:B------:R-:W-:Y:S02]  /*0ba0*/  MOV R19, 0xffffffff ;  /* 0xffffffff00137802 */ /* 0x000fe40000000f00 */
[----:B------:R-:W-:Y:S02]  /*0bb0*/  ISETP.GE.U32.AND.EX P0, PT, R21, UR5, PT, P0 ;  /* 0x0000000515007c0c */ /* 0x000fe4000bf06100 */
[----:B------:R-:W-:-:S11]  /*0bc0*/  PRMT R0, RZ, 0x7610, R0 ;  /* 0x00007610ff007816 */ /* 0x000fd60000000000 */
[----:B-1----:R-:W-:Y:S05]  /*0bd0*/  @P0 BRA `(.L_x_11) ;  /* 0x0000000400680947 */ /* 0x002fea0003800000 */
[----:B------:R-:W1:Y:S01]  /*0be0*/  LDC.64 R14, c[0x0][0x8d0] ;  /* 0x00023400ff0e7b82 */ /* 0x000e620000000a00 */
[----:B------:R-:W-:Y:S01]  /*0bf0*/  MOV R2, R20 ;  /* 0x0000001400027202 */ /* 0x000fe20000000f00 */
[----:B------:R-:W-:-:S06]  /*0c00*/  IMAD.MOV.U32 R3, RZ, RZ, R21 ;  /* 0x000000ffff037224 */ /* 0x000fcc00078e0015 */
[----:B------:R-:W2:Y:S08]  /*0c10*/  LDC R0, c[0x0][0x8d8] ;  /* 0x00023600ff007b82 */ /* 0x000eb00000000800 */
[----:B------:R-:W3:Y:S01]  /*0c20*/  LDC.64 R16, c[0x0][0x8c8] ;  /* 0x00023200ff107b82 */ /* 0x000ee20000000a00 */
[----:B-1----:R-:W-:-:S04]  /*0c30*/  ISETP.NE.U32.AND P0, PT, R14, RZ, PT ;  /* 0x000000ff0e00720c */ /* 0x002fc80003f05070 */
[----:B------:R-:W-:-:S13]  /*0c40*/  ISETP.NE.AND.EX P0, PT, R15, RZ, PT, P0 ;  /* 0x000000ff0f00720c */ /* 0x000fda0003f05300 */
[----:B--23--:R-:W-:Y:S05]  /*0c50*/  @!P0 BRA `(.L_x_12) ;  /* 0x0000000000288947 */ /* 0x00cfea0003800000 */
[----:B------:R-:W1:Y:S02]  /*0c60*/  LDC R9, c[0x0][0x8dc] ;  /* 0x00023700ff097b82 */ /* 0x000e640000000800 */
[----:B-1----:R-:W-:-:S04]  /*0c70*/  IADD3 R9, P0, R20, R9, RZ ;  /* 0x0000000914097210 */ /* 0x002fc80007f1e0ff */
[----:B------:R-:W-:-:S05]  /*0c80*/  IADD3.X R13, RZ, R21, RZ, P0, !PT ;  /* 0x00000015ff0d7210 */ /* 0x000fca00007fe4ff */
[----:B------:R-:W-:-:S04]  /*0c90*/  IMAD.WIDE.U32 R2, R13, R14, RZ ;  /* 0x0000000e0d027225 */ /* 0x000fc800078e00ff */
[----:B------:R-:W-:-:S04]  /*0ca0*/  IMAD.WIDE.U32 R6, P0, R9, R15, R2 ;  /* 0x0000000f09067225 */ /* 0x000fc80007800002 */
[----:B------:R-:W-:Y:S01]  /*0cb0*/  IMAD.WIDE.U32 R2, R9, R14, RZ ;  /* 0x0000000e09027225 */ /* 0x000fe200078e00ff */
[----:B------:R-:W-:-:S03]  /*0cc0*/  MOV R10, R7 ;  /* 0x00000007000a7202 */ /* 0x000fc60000000f00 */
[----:B------:R-:W-:Y:S01]  /*0cd0*/  IMAD.X R11, RZ, RZ, RZ, P0 ;  /* 0x000000ffff0b7224 */ /* 0x000fe200000e06ff */
[----:B------:R-:W-:-:S05]  /*0ce0*/  IADD3 RZ, P0, R3, R6, RZ ;  /* 0x0000000603ff7210 */ /* 0x000fca0007f1e0ff */
[----:B------:R-:W-:-:S08]  /*0cf0*/  IMAD.WIDE.U32.X R2, R13, R15, R10, P0 ;  /* 0x0000000f0d027225 */ /* 0x000fd000000e040a */
.L_x_12:
[-CC-:B------:R-:W-:Y:S01]  /*0d00*/  SHF.R.U64 R22, R2, R0.reuse, R3.reuse ;  /* 0x0000000002167219 */ /* 0x180fe20000001203 */
[----:B------:R-:W1:Y:S01]  /*0d10*/  LDC R10, c[0x0][0x8c0] ;  /* 0x00023000ff0a7b82 */ /* 0x000e620000000800 */
[----:B------:R-:W-:Y:S01]  /*0d20*/  SHF.R.U32.HI R2, RZ, R0, R3 ;  /* 0x00000000ff027219 */ /* 0x000fe20000011603 */
[----:B------:R-:W-:Y:S01]  /*0d30*/  IMAD.MOV.U32 R3, RZ, RZ, R21 ;  /* 0x000000ffff037224 */ /* 0x000fe200078e0015 */
[----:B------:R-:W-:Y:S01]  /*0d40*/  IADD3 R7, P0, RZ, -R22, RZ ;  /* 0x80000016ff077210 */ /* 0x000fe20007f1e0ff */
[----:B------:R-:W-:Y:S01]  /*0d50*/  ULDC UR4, c[0x0][0x150] ;  /* 0x0000540000047ab9 */ /* 0x000fe20000000800 */
[----:B------:R-:W-:-:S03]  /*0d60*/  I2FP.F32.U32 R0, R4 ;  /* 0x0000000400007245 */ /* 0x000fc60000201000 */
[----:B------:R-:W-:Y:S01]  /*0d70*/  IMAD.X R9, RZ, RZ, ~R2, P0 ;  /* 0x000000ffff097224 */ /* 0x000fe200000e0e02 */
[----:B------:R-:W-:Y:S01]  /*0d80*/  MOV R2, R20 ;  /* 0x0000001400027202 */ /* 0x000fe20000000f00 */
[----:B------:R-:W-:Y:S01]  /*0d90*/  FMUL R0, R0, UR4 ;  /* 0x0000000400007c20 */ /* 0x000fe20008400000 */
[----:B------:R-:W2:Y:S01]  /*0da0*/  LDC.64 R20, c[0x0][0x8e8] ;  /* 0x00023a00ff147b82 */ /* 0x000ea20000000a00 */
[-C--:B------:R-:W-:Y:S01]  /*0db0*/  IMAD R6, R9, R16.reuse, RZ ;  /* 0x0000001009067224 */ /* 0x080fe200078e02ff */
[----:B------:R-:W-:Y:S01]  /*0dc0*/  ULDC UR4, c[0x0][0x154] ;  /* 0x0000550000047ab9 */ /* 0x000fe20000000800 */
[C---:B------:R-:W-:Y:S02]  /*0dd0*/  IMAD.WIDE.U32 R2, R7.reuse, R16, R2 ;  /* 0x0000001007027225 */ /* 0x040fe400078e0002 */
[----:B------:R-:W3:Y:S02]  /*0de0*/  F2I.U32.TRUNC.NTZ R0, R0 ;  /* 0x0000000000007305 */ /* 0x000ee4000020f000 */
[----:B------:R-:W-:Y:S01]  /*0df0*/  IMAD R7, R7, R17, R6 ;  /* 0x0000001107077224 */ /* 0x000fe200078e0206 */
[----:B------:R-:W4:Y:S01]  /*0e00*/  LDC R5, c[0x0][0x144] ;  /* 0x00005100ff057b82 */ /* 0x000f220000000800 */
[----:B------:R-:W-:-:S03]  /*0e10*/  IMAD.MOV.U32 R6, RZ, RZ, 0x1 ;  /* 0x00000001ff067424 */ /* 0x000fc600078e00ff */
[----:B------:R-:W-:-:S04]  /*0e20*/  IADD3 R7, R3, R7, RZ ;  /* 0x0000000703077210 */ /* 0x000fc80007ffe0ff */
[----:B------:R-:W5:Y:S01]  /*0e30*/  LDC R14, c[0x0][0x8b0] ;  /* 0x00022c00ff0e7b82 */ /* 0x000f620000000800 */
[--C-:B-1----:R-:W-:Y:S02]  /*0e40*/  SHF.R.U64 R12, R2, R10, R7.reuse ;  /* 0x0000000a020c7219 */ /* 0x102fe40000001207 */
[----:B------:R-:W-:Y:S01]  /*0e50*/  I2FP.F32.U32 R2, R8 ;  /* 0x0000000800027245 */ /* 0x000fe20000201000 */
[----:B---3--:R-:W-:Y:S01]  /*0e60*/  IMAD.MOV R3, RZ, RZ, -R0 ;  /* 0x000000ffff037224 */ /* 0x008fe200078e0a00 */
[----:B------:R-:W-:-:S03]  /*0e70*/  SHF.R.U32.HI R7, RZ, R10, R7 ;  /* 0x0000000aff077219 */ /* 0x000fc60000011607 */
[----:B------:R-:W1:Y:S01]  /*0e80*/  LDC R9, c[0x0][0x900] ;  /* 0x00024000ff097b82 */ /* 0x000e620000000800 */
[----:B--2---:R-:W-:-:S04]  /*0e90*/  ISETP.NE.U32.AND P0, PT, R20, RZ, PT ;  /* 0x000000ff1400720c */ /* 0x004fc80003f05070 */
[----:B------:R-:W-:-:S03]  /*0ea0*/  ISETP.NE.AND.EX P0, PT, R21, RZ, PT, P0 ;  /* 0x000000ff1500720c */ /* 0x000fc60003f05300 */
[----:B------:R-:W2:Y:S01]  /*0eb0*/  LDC R13, c[0x0][0x148] ;  /* 0x00005200ff0d7b82 */ /* 0x000ea20000000800 */
[----:B----4-:R-:W-:Y:S02]  /*0ec0*/  IMAD R0, R5, R3, R4 ;  /* 0x0000000305007224 */ /* 0x010fe400078e0204 */
[----:B------:R-:W-:Y:S01]  /*0ed0*/  FMUL R3, R2, UR4 ;  /* 0x0000000402037c20 */ /* 0x000fe20008400000 */
[----:B------:R-:W-:-:S03]  /*0ee0*/  MOV R2, 0xffffffff ;  /* 0xffffffff00027802 */ /* 0x000fc60000000f00 */
[----:B------:R3:W4:Y:S01]  /*0ef0*/  F2I.U32.TRUNC.NTZ R11, R3 ;  /* 0x00000003000b7305 */ /* 0x000722000020f000 */
[----:B------:R-:W2:Y:S01]  /*0f00*/  LDC R19, c[0x0][0x8a8] ;  /* 0x00022a00ff137b82 */ /* 0x000ea20000000800 */
[-CC-:B-----5:R-:W-:Y:S02]  /*0f10*/  SHF.R.U64 R23, R12, R14.reuse, R7.reuse ;  /* 0x0000000e0c177219 */ /* 0x1a0fe40000001207 */
[----:B------:R-:W-:-:S05]  /*0f20*/  SHF.R.U32.HI R4, RZ, R14, R7 ;  /* 0x0000000eff047219 */ /* 0x000fca0000011607 */
[----:B------:R-:W2:Y:S01]  /*0f30*/  LDC R16, c[0x0][0x8f0] ;  /* 0x00023c00ff107b82 */ /* 0x000ea20000000800 */
[-CC-:B-1----:R-:W-:Y:S02]  /*0f40*/  SHF.R.U64 R14, R23, R9.reuse, R4.reuse ;  /* 0x00000009170e7219 */ /* 0x182fe40000001204 */
[-C--:B------:R-:W-:Y:S02]  /*0f50*/  SHF.L.U32 R2, R2, R9.reuse, RZ ;  /* 0x0000000902027219 */ /* 0x080fe400000006ff */
[-C--:B------:R-:W-:Y:S02]  /*0f60*/  SHF.R.U32.HI R4, RZ, R9.reuse, R4 ;  /* 0x00000009ff047219 */ /* 0x080fe40000011604 */
[----:B------:R-:W-:Y:S01]  /*0f70*/  LOP3.LUT R10, RZ, R2, RZ, 0x33, !PT ;  /* 0x00000002ff0a7212 */ /* 0x000fe200078e33ff */
[----:B------:R-:W1:Y:S01]  /*0f80*/  LDC R17, c[0x0][0x8e0] ;  /* 0x00023800ff117b82 */ /* 0x000e620000000800 */
[----:B------:R-:W-:Y:S01]  /*0f90*/  SHF.L.U32 R9, R6, R9, RZ ;  /* 0x0000000906097219 */ /* 0x000fe200000006ff */
[----:B---3--:R-:W-:Y:S01]  /*0fa0*/  IMAD.MOV.U32 R3, RZ, RZ, R4 ;  /* 0x000000ffff037224 */ /* 0x008fe200078e0004 */
[----:B------:R-:W-:-:S05]  /*0fb0*/  MOV R2, R14 ;  /* 0x0000000e00027202 */ /* 0x000fca0000000f00 */
[----:B------:R-:W3:Y:S01]  /*0fc0*/  LDC R18, c[0x0][0x8b8] ;  /* 0x00022e00ff127b82 */ /* 0x000ee20000000800 */
[----:B----4-:R-:W-:Y:S05]  /*0fd0*/  @!P0 BRA `(.L_x_13) ;  /* 0x0000000000288947 */ /* 0x010fea0003800000 */
[----:B------:R-:W4:Y:S02]  /*0fe0*/  LDC R7, c[0x0][0x8f4] ;  /* 0x00023d00ff077b82 */ /* 0x000f240000000800 */
[----:B----4-:R-:W-:-:S04]  /*0ff0*/  IADD3 R7, P0, R14, R7, RZ ;  /* 0x000000070e077210 */ /* 0x010fc80007f1e0ff */
        /* <DEDUP_REMOVED lines=8> */
.L_x_13:
[----:B--2---:R-:W-:Y:S01]  /*1080*/  SHF.R.U64 R2, R2, R16, R3 ;  /* 0x0000001002027219 */ /* 0x004fe20000001203 */
[----:B------:R-:W-:Y:S01]  /*1090*/  IMAD.MOV R11, RZ, RZ, -R11 ;  /* 0x000000ffff0b7224 */ /* 0x000fe200078e0a0b */
[----:B------:R-:W-:Y:S02]  /*10a0*/  LOP3.LUT R10, R23, R10, RZ, 0xc0, !PT ;  /* 0x0000000a170a7212 */ /* 0x000fe400078ec0ff */
[----:B------:R-:W-:Y:S01]  /*10b0*/  IADD3 R3, R19, -0x1, RZ ;  /* 0xffffffff13037810 */ /* 0x000fe20007ffe0ff */
[----:B------:R-:W-:Y:S01]  /*10c0*/  IMAD.MOV R4, RZ, RZ, -R2 ;  /* 0x000000ffff047224 */ /* 0x000fe200078e0a02 */
[----:B------:R-:W-:Y:S01]  /*10d0*/  R2UR UR43, R22 ;  /* 0x00000000162b72ca */ /* 0x000fe200000e0000 */
[----:B------:R-:W-:Y:S01]  /*10e0*/  IMAD R9, R9, R2, R10 ;  /* 0x0000000209097224 */ /* 0x000fe200078e020a */
[----:B------:R-:W-:Y:S01]  /*10f0*/  LOP3.LUT R3, R12, R3, RZ, 0xc0, !PT ;  /* 0x000000030c037212 */ /* 0x000fe200078ec0ff */
[----:B------:R-:W-:Y:S02]  /*1100*/  @P6 IMAD R0, R13, R11, R8 ;  /* 0x0000000b0d006224 */ /* 0x000fe400078e0208 */
[----:B-1----:R-:W-:-:S02]  /*1110*/  IMAD R2, R4, R17, R14 ;  /* 0x0000001104027224 */ /* 0x002fc400078e020e */
[----:B---3--:R-:W-:Y:S02]  /*1120*/  IMAD R0, R9, R18, R0 ;  /* 0x0000001209007224 */ /* 0x008fe400078e0200 */
[----:B------:R-:W-:Y:S01]  /*1130*/  IMAD R19, R2, R19, R3 ;  /* 0x0000001302137224 */ /* 0x000fe200078e0203 */
[----:B------:R-:W-:-:S04]  /*1140*/  MOV R2, 0x1 ;  /* 0x0000000100027802 */ /* 0x000fc80000000f00 */
[----:B------:R-:W-:Y:S02]  /*1150*/  SEL R18, R19, R0, !P6 ;  /* 0x0000000013127207 */ /* 0x000fe40007000000 */
[----:B------:R-:W-:Y:S02]  /*1160*/  SEL R19, R0, R19, !P6 ;  /* 0x0000001300137207 */ /* 0x000fe40007000000 */
[----:B------:R-:W-:-:S07]  /*1170*/  PRMT R0, R2, 0x7610, R0 ;  /* 0x0000761002007816 */ /* 0x000fce0000000000 */
.L_x_11:
[----:B------:R-:W-:-:S08]  /*1180*/  NOP ;  /* 0x0000000000007918 */ /* 0x000fd00000000000 */
[----:B------:R-:W1:Y:S02]  /*1190*/  USETMAXREG.TRY_ALLOC.CTAPOOL UP0, 0xf0 ;  /* 0x000000f0000079c8 */ /* 0x000e640008000600 */
[----:B-1----:R-:W-:-:S13]  /*11a0*/  PLOP3.LUT P0, PT, PT, PT, UP0, 0x80, 0x0 ;  /* 0x000000000000781c */ /* 0x002fda0003f0f008 */
[----:B------:R-:W-:Y:S05]  /*11b0*/  @!P0 BRA `(.L_x_11) ;  /* 0xfffffffc00f08947 */ /* 0x000fea000383ffff */
[----:B------:R-:W-:Y:S02]  /*11c0*/  ULDC.64 UR4, c[0x0][0x590] ;  /* 0x0001640000047ab9 */ /* 0x000fe40000000a00 */
[----:B------:R-:W-:Y:S01]  /*11d0*/  IMAD.U32 R170, RZ, RZ, UR4 ;  /* 0x00000004ffaa7e24 */ /* 0x000fe2000f8e00ff */
[----:B------:R-:W-:-:S04]  /*11e0*/  MOV R171, UR5 ;  /* 0x0000000500ab7c02 */ /* 0x000fc80008000f00 */
[----:B------:R-:W-:-:S04]  /*11f0*/  ISETP.NE.U32.AND P0, PT, R170, RZ, PT ;  /* 0x000000ffaa00720c */ /* 0x000fc80003f05070 */
[----:B------:R-:W-:-:S13]  /*1200*/  ISETP.NE.AND.EX P0, PT, R171, RZ, PT, P0 ;  /* 0x000000ffab00720c */ /* 0x000fda0003f05300 */
[----:B------:R-:W-:Y:S05]  /*1210*/  @P0 BRA `(.L_x_14) ;  /* 0x0000000000340947 */ /* 0x000fea0003800000 */
[----:B------:R-:W-:Y:S02]  /*1220*/  ULDC.64 UR4, c[0x0][0x588] ;  /* 0x0001620000047ab9 */ /* 0x000fe40000000a00 */
[----:B------:R-:W-:-:S04]  /*1230*/  ISETP.NE.U32.AND P0, PT, RZ, UR4, PT ;  /* 0x00000004ff007c0c */ /* 0x000fc8000bf05070 */
[----:B------:R-:W-:-:S13]  /*1240*/  ISETP.NE.AND.EX P0, PT, RZ, UR5, PT, P0 ;  /* 0x00000005ff007c0c */ /* 0x000fda000bf05300 */
[----:B------:R-:W-:Y:S05]  /*1250*/  @!P0 BRA `(.L_x_15) ;  /* 0x0000000000148947 */ /* 0x000fea0003800000 */
[----:B------:R-:W1:Y:S02]  /*1260*/  LDC.64 R164, c[0x0][0x588] ;  /* 0x00016200ffa47b82 */ /* 0x000e640000000a00 */
[----:B-1----:R1:W5:Y:S01]  /*1270*/  LDG.E R164, desc[UR54][R164.64] ;  /* 0x00000036a4a47981 */ /* 0x002362000c1e1900 */
[----:B------:R-:W-:-:S05]  /*1280*/  IMAD.MOV.U32 R2, RZ, RZ, 0x1 ;  /* 0x00000001ff027424 */ /* 0x000fca00078e00ff */
[----:B------:R1:W-:Y:S01]  /*1290*/  STL.S16 [R1+0x20c], R2 ;  /* 0x00020c0201007387 */ /* 0x0003e20000100600 */
[----:B------:R-:W-:Y:S05]  /*12a0*/  BRA `(.L_x_14) ;  /* 0x0000000000107947 */ /* 0x000fea0003800000 */
.L_x_15:
[----:B------:R-:W-:Y:S01]  /*12b0*/  MOV R2, 0x1 ;  /* 0x0000000100027802 */ /* 0x000fe20000000f00 */
[----:B------:R-:W-:Y:S02]  /*12c0*/  ULDC UR4, c[0x0][0x580] ;  /* 0x0001600000047ab9 */ /* 0x000fe40000000800 */
[----:B------:R-:W-:Y:S02]  /*12d0*/  IMAD.U32 R164, RZ, RZ, UR4 ;  /* 0x00000004ffa47e24 */ /* 0x000fe4000f8e00ff */
[----:B------:R2:W-:Y:S05]  /*12e0*/  STL.S16 [R1+0x20c], R2 ;  /* 0x00020c0201007387 */ /* 0x0005ea0000100600 */
.L_x_14:
[----:B------:R-:W-:Y:S02]  /*12f0*/  ULDC.64 UR4, c[0x0][0x5b0] ;  /* 0x00016c0000047ab9 */ /* 0x000fe40000000a00 */
[----:B------:R-:W-:-:S04]  /*1300*/  ISETP.NE.U32.AND P0, PT, RZ, UR4, PT ;  /* 0x00000004ff007c0c */ /* 0x000fc8000bf05070 */
[----:B------:R-:W-:-:S13]  /*1310*/  ISETP.NE.AND.EX P0, PT, RZ, UR5, PT, P0 ;  /* 0x00000005ff007c0c */ /* 0x000fda000bf05300 */
[----:B------:R-:W-:Y:S05]  /*1320*/  @P0 BRA `(.L_x_16) ;  /* 0x0000000000240947 */ /* 0x000fea0003800000 */
[----:B------:R-:W-:Y:S02]  /*1330*/  ULDC.64 UR4, c[0x0][0x5a8] ;  /* 0x00016a0000047ab9 */ /* 0x000fe40000000a00 */
[----:B------:R-:W-:-:S04]  /*1340*/  ISETP.NE.U32.AND P0, PT, RZ, UR4, PT ;  /* 0x00000004ff007c0c */ /* 0x000fc8000bf05070 */
[----:B------:R-:W-:-:S13]  /*1350*/  ISETP.NE.AND.EX P0, PT, RZ, UR5, PT, P0 ;  /* 0x00000005ff007c0c */ /* 0x000fda000bf05300 */
[----:B------:R-:W-:Y:S05]  /*1360*/  @!P0 BRA `(.L_x_17) ;  /* 0x00000000000c8947 */ /* 0x000fea0003800000 */
[----:B-12---:R-:W1:Y:S02]  /*1370*/  LDC.64 R2, c[0x0][0x5a8] ;  /* 0x00016a00ff027b82 */ /* 0x006e640000000a00 */
[----:B-1----:R3:W5:Y:S01]  /*1380*/  LDG.E R17, desc[UR54][R2.64] ;  /* 0x0000003602117981 */ /* 0x002762000c1e1900 */
[----:B------:R-:W-:Y:S05]  /*1390*/  BRA `(.L_x_16) ;  /* 0x0000000000087947 */ /* 0x000fea0003800000 */
.L_x_17:
[----:B------:R-:W-:Y:S02]  /*13a0*/  ULDC UR4, c[0x0][0x5a0] ;  /* 0x0001680000047ab9 */ /* 0x000fe40000000800 */
[----:B------:R-:W-:-:S07]  /*13b0*/  MOV R17, UR4 ;  /* 0x0000000400117c02 */ /* 0x000fce0008000f00 */
.L_x_16:
[----:B------:R-:W-:Y:S01]  /*13c0*/  LOP3.LUT P1, RZ, R0, 0xff, RZ, 0xc0, !PT ;  /* 0x000000ff00ff7812 */ /* 0x000fe2000782c0ff */
[----:B------:R-:W-:Y:S01]  /*13d0*/  UMOV UR36, URZ ;  /* 0x0000003f00247c82 */ /* 0x000fe20008000000 */
[----:B------:R-:W-:-:S11]  /*13e0*/  PLOP3.LUT P0, PT, PT, PT, PT, 0x80, 0x0 ;  /* 0x000000000000781c */ /* 0x000fd60003f0f070 */
[----:B------:R-:W-:Y:S05]  /*13f0*/  @!P1 BRA `(.L_x_18) ;  /* 0x0000012000209947 */ /* 0x000fea0003800000 */
[----:B-123--:R-:W2:Y:S01]  /*1400*/  LDL R2, [R1+0x20c] ;  /* 0x00020c0001027983 */ /* 0x00eea20000100800 */
[----:B------:R-:W-:-:S03]  /*1410*/  ULDC UR4, c[0x0][0x28c] ;  /* 0x0000a30000047ab9 */ /* 0x000fc60000000800 */
[----:B------:R-:W3:Y:S01]  /*1420*/  LDL R3, [R1+0x214] ;  /* 0x0002140001037983 */ /* 0x000ee20000100800 */
[----:B------:R-:W-:Y:S01]  /*1430*/  UIADD3 UR4, UR4, 0x3f, URZ ;  /* 0x0000003f04047890 */ /* 0x000fe2000fffe03f */
[----:B------:R-:W-:Y:S01]  /*1440*/  IMAD.MOV.U32 R158, RZ, RZ, 0x10 ;  /* 0x00000010ff9e7424 */ /* 0x000fe200078e00ff */
[----:B-----5:R-:W-:Y:S01]  /*1450*/  MOV R165, R164 ;  /* 0x000000a400a57202 */ /* 0x020fe20000000f00 */
[----:B------:R-:W1:Y:S01]  /*1460*/  S2R R4, SR_TID.X ;  /* 0x0000000000047919 */ /* 0x000e620000002100 */
[----:B------:R-:W-:Y:S01]  /*1470*/  USHF.R.S32.HI UR5, URZ, 0x1f, UR4 ;  /* 0x0000001f3f057899 */ /* 0x000fe20008011404 */
[----:B------:R-:W-:Y:S01]  /*1480*/  IMAD.MOV.U32 R16, RZ, RZ, R164 ;  /* 0x000000ffff107224 */ /* 0x000fe200078e00a4 */
[----:B------:R-:W-:Y:S01]  /*1490*/  ULDC.64 UR50, c[0x0][0x198] ;  /* 0x0000660000327ab9 */ /* 0x000fe20000000a00 */
[----:B------:R-:W-:Y:S01]  /*14a0*/  UMOV UR39, URZ ;  /* 0x0000003f00277c82 */ /* 0x000fe20008000000 */
[----:B------:R-:W-:Y:S01]  /*14b0*/  ULEA.HI UR5, UR5, UR4, URZ, 0x6 ;  /* 0x0000000405057291 */ /* 0x000fe2000f8f303f */
[----:B------:R-:W-:Y:S01]  /*14c0*/  UMOV UR44, URZ ;  /* 0x0000003f002c7c82 */ /* 0x000fe20008000000 */
[----:B------:R-:W-:-:S02]  /*14d0*/  UMOV UR40, URZ ;  /* 0x0000003f00287c82 */ /* 0x000fc40008000000 */
[----:B------:R-:W-:Y:S01]  /*14e0*/  USHF.R.S32.HI UR45, URZ, 0x6, UR5 ;  /* 0x000000063f2d7899 */ /* 0x000fe20008011405 */
[----:B------:R-:W-:Y:S01]  /*14f0*/  UMOV UR36, URZ ;  /* 0x0000003f00247c82 */ /* 0x000fe20008000000 */
[C---:B-1----:R-:W-:Y:S02]  /*1500*/  LOP3.LUT P0, RZ, R4.reuse, 0x4, RZ, 0xc0, !PT ;  /* 0x0000000404ff7812 */ /* 0x042fe4000780c0ff */
[----:B------:R-:W-:Y:S02]  /*1510*/  LOP3.LUT R172, R4, 0xff, RZ, 0xc0, !PT ;  /* 0x000000ff04ac7812 */ /* 0x000fe400078ec0ff */
[----:B------:R-:W-:Y:S02]  /*1520*/  SEL R158, R158, 0xfffffff0, !P0 ;  /* 0xfffffff09e9e7807 */ /* 0x000fe40004000000 */
[----:B------:R-:W-:Y:S02]  /*1530*/  IADD3 R172, R172, 0x1f, RZ ;  /* 0x0000001facac7810 */ /* 0x000fe40007ffe0ff */
[----:B--2---:R-:W-:-:S02]  /*1540*/  PRMT R169, R2, 0x7610, R169 ;  /* 0x0000761002a97816 */ /* 0x004fc400000000a9 */
[----:B------:R-:W-:Y:S02]  /*1550*/  PRMT R167, R2, 0x7610, R167 ;  /* 0x0000761002a77816 */ /* 0x000fe400000000a7 */
[----:B---3--:R-:W-:-:S07]  /*1560*/  LOP3.LUT R156, R3, 0x1, RZ, 0xfc, !PT ;  /* 0x00000001039c7812 */ /* 0x008fce00078efcff */
.L_x_224:
[----:B-1----:R-:W1:Y:S01]  /*1570*/  S2R R0, SR_TID.X ;  /* 0x0000000000007919 */ /* 0x002e620000002100 */
[----:B--2---:R-:W2:Y:S01]  /*1580*/  S2UR UR48, SR_CgaCtaId ;  /* 0x00000000003079c3 */ /* 0x004ea20000008800 */
[----:B------:R-:W-:Y:S02]  /*1590*/  UMOV UR49, 0x400 ;  /* 0x0000040000317882 */ /* 0x000fe40000000000 */
[----:B--2---:R-:W-:Y:S01]  /*15a0*/  ULEA UR49, UR48, UR49, 0x18 ;  /* 0x0000003130317291 */ /* 0x004fe2000f8ec03f */
[----:B-1----:R-:W-:-:S04]  /*15b0*/  LOP3.LUT R0, R0, 0x80, RZ, 0xc0, !PT ;  /* 0x0000008000007812 */ /* 0x002fc800078ec0ff */
[----:B------:R-:W-:-:S06]  /*15c0*/  SHF.R.U32.HI R0, RZ, 0x7, R0 ;  /* 0x00000007ff007819 */ /* 0x000fcc0000011600 */
[----:B------:R-:W1:Y:S02]  /*15d0*/  SHFL.IDX PT, R0, R0, RZ, 0x1f ;  /* 0x00001fff00007589 */ /* 0x000e6400000e0000 */
[----:B-1----:R-:W-:-:S13]  /*15e0*/  R2UR UR4, R0 ;  /* 0x00000000000472ca */ /* 0x002fda00000e0000 */
[----:B------:R-:W-:-:S04]  /*15f0*/  ULEA.HI UR5, UR4, UR4, URZ, 0x1 ;  /* 0x0000000404057291 */ /* 0x000fc8000f8f083f */
[----:B------:R-:W-:-:S04]  /*1600*/  ULOP3.LUT UR5, UR5, 0x7fffe, URZ, 0xc0, !UPT ;  /* 0x0007fffe05057892 */ /* 0x000fc8000f8ec03f */
[----:B------:R-:W-:-:S03]  /*1610*/  UIADD3 UR5, UR4, -UR5, URZ ;  /* 0x8000000504057290 */ /* 0x000fc6000fffe03f */
[----:B------:R-:W-:Y:S01]  /*1620*/  ULDC UR4, c[0x0][0x28c] ;  /* 0x0000a30000047ab9 */ /* 0x000fe20000000800 */
[----:B------:R-:W-:Y:S01]  /*1630*/  ULEA UR5, UR5, UR49, 0xd ;  /* 0x0000003105057291 */ /* 0x000fe2000f8e683f */
[----:B------:R-:W-:-:S03]  /*1640*/  ISETP.LT.AND P0, PT, RZ, UR4, PT ;  /* 0x00000004ff007c0c */ /* 0x000fc6000bf01270 */
[----:B------:R-:W-:-:S04]  /*1650*/  UIADD3 UR5, UR5, 0x8400, URZ ;  /* 0x0000840005057890 */ /* 0x000fc8000fffe03f */
[----:B------:R-:W-:-:S04]  /*1660*/  USHF.R.U32.HI UR5, URZ, 0x4, UR5 ;  /* 0x000000043f057899 */ /* 0x000fc80008011605 */
[----:B------:R-:W-:-:S04]  /*1670*/  ULOP3.LUT UR5, UR5, 0x3fff, URZ, 0xc0, !UPT ;  /* 0x00003fff05057892 */ /* 0x000fc8000f8ec03f */
[----:B------:R-:W-:Y:S01]  /*1680*/  ULOP3.LUT UR41, UR5, 0x10000, URZ, 0xfc, !UPT ;  /* 0x0001000005297892 */ /* 0x000fe2000f8efc3f */
[----:B---3--:R-:W-:Y:S11]  /*1690*/  @P0 BRA `(.L_x_19) ;  /* 0x0000000000400947 */ /* 0x008ff60003800000 */
[----:B------:R-:W-:Y:S01]  /*16a0*/  MOV R0, 0x0 ;  /* 0x0000000000007802 */ /* 0x000fe20000000f00 */
[----:B------:R-:W-:Y:S01]  /*16b0*/  ULDC.64 UR4, c[0x4][0x70] ;  /* 0x01001c0000047ab9 */ /* 0x000fe20000000a00 */
[----:B------:R-:W-:Y:S01]  /*16c0*/  ULDC.64 UR6, c[0x4][0x8] ;  /* 0x0100020000067ab9 */ /* 0x000fe20000000a00 */
[----:B------:R-:W-:Y:S01]  /*16d0*/  IMAD.U32 R4, RZ, RZ, UR4 ;  /* 0x00000004ff047e24 */ /* 0x000fe2000f8e00ff */
[----:B------:R1:W2:Y:S01]  /*16e0*/  LDC.64 R2, c[0x4][R0] ;  /* 0x0100000000027b82 */ /* 0x0002a20000000a00 */
[----:B------:R-:W-:Y:S01]  /*16f0*/  MOV R5, UR5 ;  /* 0x0000000500057c02 */ /* 0x000fe20008000f00 */
[----:B------:R-:W-:Y:S01]  /*1700*/  ULDC.64 UR4, c[0x4][0x78] ;  /* 0x01001e0000047ab9 */ /* 0x000fe20000000a00 */
[----:B------:R-:W-:Y:S01]  /*1710*/  IMAD.U32 R10, RZ, RZ, UR6 ;  /* 0x00000006ff0a7e24 */ /* 0x000fe2000f8e00ff */
[----:B------:R-:W-:Y:S01]  /*1720*/  MOV R7, UR5 ;  /* 0x0000000500077c02 */ /* 0x000fe20008000f00 */
[----:B------:R-:W-:Y:S01]  /*1730*/  IMAD.U32 R6, RZ, RZ, UR4 ;  /* 0x00000004ff067e24 */ /* 0x000fe2000f8e00ff */
[----:B------:R-:W-:Y:S01]  /*1740*/  MOV R11, UR7 ;  /* 0x00000007000b7c02 */ /* 0x000fe20008000f00 */
[----:B------:R-:W-:Y:S01]  /*1750*/  IMAD.MOV.U32 R8, RZ, RZ, 0x1e1 ;  /* 0x000001e1ff087424 */ /* 0x000fe200078e00ff */
[----:B------:R-:W-:Y:S01]  /*1760*/  MOV R12, 0x1 ;  /* 0x00000001000c7802 */ /* 0x000fe20000000f00 */
[----:B-1----:R-:W-:-:S07]  /*1770*/  IMAD.MOV.U32 R13, RZ, RZ, RZ ;  /* 0x000000ffff0d7224 */ /* 0x002fce00078e00ff */
[----:B------:R-:W-:-:S07]  /*1780*/  LEPC R20, `(.L_x_19) ;  /* 0x000000001014794e */ /* 0x000fce0000000000 */
[----:B--2---:R-:W-:Y:S05]  /*1790*/  CALL.ABS.NOINC R2 ;  /* 0x0000000002007343 */ /* 0x004fea0003c00000 */
.L_x_19:
[----:B------:R-:W2:Y:S02]  /*17a0*/  LDL R2, [R1+0x208] ;  /* 0x0002080001027983 */ /* 0x000ea40000100800 */
[----:B--2---:R-:W-:-:S04]  /*17b0*/  LOP3.LUT R0, R2, 0x1, RZ, 0xfc, !PT ;  /* 0x0000000102007812 */ /* 0x004fc800078efcff */
[----:B------:R-:W-:-:S13]  /*17c0*/  ISETP.NE.AND P0, PT, R0, 0x3, PT ;  /* 0x000000030000780c */ /* 0x000fda0003f05270 */
[----:B------:R-:W-:Y:S05]  /*17d0*/  @!P0 BRA `(.L_x_20) ;  /* 0x0000000000048947 */ /* 0x000fea0003800000 */
[----:B------:R-:W-:Y:S01]  /*17e0*/  BPT.TRAP 0x1 ;  /* 0x000000040000795c */ /* 0x000fe20000300000 */
.L_x_20:
[----:B------:R-:W-:Y:S01]  /*17f0*/  IMAD.U32 R0, RZ, RZ, UR44 ;  /* 0x0000002cff007e24 */ /* 0x000fe2000f8e00ff */
[----:B------:R-:W-:-:S04]  /*1800*/  MOV R3, UR40 ;  /* 0x0000002800037c02 */ /* 0x000fc80008000f00 */
[----:B------:R-:W-:Y:S02]  /*1810*/  LEA R3, R3, UR49, 0x3 ;  /* 0x0000003103037c11 */ /* 0x000fe4000f8e18ff */
[----:B------:R-:W-:-:S04]  /*1820*/  SHF.L.U32 R0, R0, 0x1f, RZ ;  /* 0x0000001f00007819 */ /* 0x000fc800000006ff */
[----:B------:R1:W2:Y:S01]  /*1830*/  SYNCS.PHASECHK.TRANS64.TRYWAIT P1, [R3+URZ], R0 ;  /* 0x00000000030075a7 */ /* 0x0002a2000802017f */
[----:B------:R-:W-:Y:S05]  /*1840*/  @!P0 BRA `(.L_x_21) ;  /* 0x0000000000048947 */ /* 0x000fea0003800000 */
[----:B------:R-:W-:Y:S01]  /*1850*/  BPT.TRAP 0x1 ;  /* 0x000000040000795c */ /* 0x000fe20000300000 */
.L_x_21:
[----:B--2---:R-:W-:Y:S05]  /*1860*/  @P1 BRA `(.L_x_22) ;  /* 0x0000000000081947 */ /* 0x004fea0003800000 */
[----:B------:R-:W2:Y:S02]  /*1870*/  SYNCS.PHASECHK.TRANS64.TRYWAIT P1, [R3+URZ], R0 ;  /* 0x00000000030075a7 */ /* 0x000ea4000802017f */
[----:B--2---:R-:W-:Y:S05]  /*1880*/  @!P1 BRA `(.L_x_23) ;  /* 0x0000015800409947 */ /* 0x004fea0003800000 */
.L_x_22:
[----:B------:R-:W-:-:S04]  /*1890*/  UISETP.LT.AND UP0, UPT, UR45, 0x1, UPT ;  /* 0x000000012d00788c */ /* 0x000fc8000bf01270 */
[----:B------:R-:W-:-:S04]  /*18a0*/  USEL UR4, UR45, 0x1, UP0 ;  /* 0x000000012d047887 */ /* 0x000fc80008000000 */
[----:B------:R-:W-:-:S06]  /*18b0*/  UIADD3 UR4, UR45, -UR4, URZ ;  /* 0x800000042d047290 */ /* 0x000fcc000fffe03f */
[----:B-12---:R-:W-:Y:S01]  /*18c0*/  MOV R0, UR4 ;  /* 0x0000000400007c02 */ /* 0x006fe20008000f00 */
[----:B------:R-:W-:Y:S01]  /*18d0*/  IMAD.U32 R2, RZ, RZ, UR4 ;  /* 0x00000004ff027e24 */ /* 0x000fe2000f8e00ff */
[----:B------:R-:W-:Y:S05]  /*18e0*/  WARPSYNC.ALL ;  /* 0x0000000000007948 */ /* 0x000fea0003800000 */
[----:B------:R-:W-:Y:S01]  /*18f0*/  ISETP.GE.AND P1, PT, R0, 0x1, PT ;  /* 0x000000010000780c */ /* 0x000fe20003f26270 */
[----:B------:R-:W-:Y:S01]  /*1900*/  UIADD3 UR4, UR49, 0x20400, URZ ;  /* 0x0002040031047890 */ /* 0x000fe2000fffe03f */
[----:B------:R-:W-:Y:S01]  /*1910*/  WARPGROUP.ARRIVE ;  /* 0x00000000000079c5 */ /* 0x000fe20000000000 */
[----:B------:R-:W-:Y:S01]  /*1920*/  ULEA UR9, UR40, UR41, 0xb ;  /* 0x0000002928097291 */ /* 0x000fe2000f8e583f */
[----:B------:R1:W-:Y:S01]  /*1930*/  STL [R1+0x2f4], R19 ;  /* 0x0002f41301007387 */ /* 0x0003e20000100800 */
[----:B------:R-:W-:Y:S01]  /*1940*/  USHF.R.U32.HI UR4, URZ, 0x4, UR4 ;  /* 0x000000043f047899 */ /* 0x000fe20008011604 */
[----:B------:R-:W-:Y:S01]  /*1950*/  UMOV UR5, 0x40000040 ;  /* 0x4000004000057882 */ /* 0x000fe20000000000 */
[----:B------:R-:W-:-:S02]  /*1960*/  UMOV UR7, 0x40000040 ;  /* 0x4000004000077882 */ /* 0x000fc40000000000 */
[----:B------:R-:W-:Y:S01]  /*1970*/  ULOP3.LUT UR4, UR4, 0x3fff, URZ, 0xc0, !UPT ;  /* 0x00003fff04047892 */ /* 0x000fe2000f8ec03f */
[----:B------:R2:W-:Y:S03]  /*1980*/  STL [R1+0x2f0], R18 ;  /* 0x0002f01201007387 */ /* 0x0005e60000100800 */
[----:B------:R-:W-:Y:S01]  /*1990*/  ULOP3.LUT UR8, UR4, 0x10000, URZ, 0xfc, !UPT ;  /* 0x0001000004087892 */ /* 0x000fe2000f8efc3f */
[----:B------:R3:W-:Y:S02]  /*19a0*/  STL [R1+0x2ec], R17 ;  /* 0x0002ec1101007387 */ /* 0x0007e40000100800 */
[----:B------:R-:W-:Y:S01]  /*19b0*/  UMOV UR4, UR9 ;  /* 0x0000000900047c82 */ /* 0x000fe20008000000 */
[----:B------:R-:W-:Y:S01]  /*19c0*/  ULEA UR10, UR40, UR8, 0xb ;  /* 0x00000008280a7291 */ /* 0x000fe2000f8e583f */
[----:B------:R4:W-:Y:S04]  /*19d0*/  STL [R1+0x2e8], R16 ;  /* 0x0002e81001007387 */ /* 0x0009e80000100800 */
[----:B------:R4:W-:Y:S02]  /*19e0*/  STL [R1+0x2e4], R2 ;  /* 0x0002e40201007387 */ /* 0x0009e40000100800 */
[----:B------:R-:W-:-:S02]  /*19f0*/  UMOV UR6, UR10 ;  /* 0x0000000a00067c82 */ /* 0x000fc40008000000 */
[----:B------:R-:W-:Y:S01]  /*1a00*/  HGMMA.64x256x16.F32.BF16 R24, gdesc[UR4], RZ, !UPT, gsb0 ;  /* 0x03e00000041879f0 */ /* 0x000fe2000c0018ff */
[----:B------:R-:W-:Y:S01]  /*1a10*/  UIADD3 UR4, UR9, 0x400, URZ ;  /* 0x0000040009047890 */ /* 0x000fe2000fffe03f */
[----:B------:R-:W-:Y:S01]  /*1a20*/  UMOV UR5, 0x40000040 ;  /* 0x4000004000057882 */ /* 0x000fe20000000000 */
[----:B------:R-:W-:Y:S02]  /*1a30*/  WARPGROUP.DEPBAR.LE gsb0, 0x0 ;  /* 0x00008000000079c5 */ /* 0x000fe40000010000 */
[----:B------:R-:W-:Y:S01]  /*1a40*/  STL.64 [R1], R24 ;  /* 0x0000001801007387 */ /* 0x000fe20000100a00 */
[----:B------:R-:W-:Y:S01]  /*1a50*/  MOV R235, R52 ;  /* 0x0000003400eb7202 */ /* 0x000fe20000000f00 */
[----:B------:R-:W-:Y:S01]  /*1a60*/  IMAD.MOV.U32 R234, RZ, RZ, R53 ;  /* 0x000000ffffea7224 */ /* 0x000fe200078e0035 */
[----:B------:R-:W-:Y:S01]  /*1a70*/  MOV R233, R54 ;  /* 0x0000003600e97202 */ /* 0x000fe20000000f00 */
[----:B------:R-:W-:Y:S01]  /*1a80*/  STL.64 [R1+0x8], R26 ;  /* 0x0000081a01007387 */ /* 0x000fe20000100a00 */
[----:B------:R-:W-:Y:S01]  /*1a90*/  IMAD.MOV.U32 R232, RZ, RZ, R55 ;  /* 0x000000ffffe87224 */ /* 0x000fe200078e0037 */
[----:B------:R-:W-:Y:S01]  /*1aa0*/  MOV R231, R56 ;  /* 0x0000003800e77202 */ /* 0x000fe20000000f00 */
[----:B------:R-:W-:Y:S01]  /*1ab0*/  IMAD.MOV.U32 R230, RZ, RZ, R57 ;  /* 0x000000ffffe67224 */ /* 0x000fe200078e0039 */
[----:B------:R-:W-:Y:S01]  /*1ac0*/  STL.64 [R1+0x10], R28 ;  /* 0x0000101c01007387 */ /* 0x000fe20000100a00 */
        /* <DEDUP_REMOVED lines=85> */
[----:B-1----:R-:W-:Y:S01]  /*2020*/  IMAD.MOV.U32 R19, RZ, RZ, R133 ;  /* 0x000000ffff137224 */ /* 0x002fe200078e0085 */
[----:B--2---:R-:W-:Y:S01]  /*2030*/  MOV R18, R134 ;  /* 0x0000008600127202 */ /* 0x004fe20000000f00 */
[----:B---3--:R-:W-:Y:S01]  /*2040*/  IMAD.MOV.U32 R17, RZ, RZ, R135 ;  /* 0x000000ffff117224 */ /* 0x008fe200078e0087 */
[----:B----4-:R-:W-:Y:S01]  /*2050*/  MOV R16, R136 ;  /* 0x0000008800107202 */ /* 0x010fe20000000f00 */
        /* <DEDUP_REMOVED lines=14> */
[----:B------:R1:W-:Y:S01]  /*2140*/  STL.64 [R1+0x68], R50 ;  /* 0x0000683201007387 */ /* 0x0003e20000100a00 */
[----:B------:R-:W-:-:S03]  /*2150*/  IMAD.MOV.U32 R0, RZ, RZ, R151 ;  /* 0x000000ffff007224 */ /* 0x000fc600078e0097 */
[----:B------:R-:W-:Y:S04]  /*2160*/  STL [R1+0x5c0], R172 ;  /* 0x0005c0ac01007387 */ /* 0x000fe80000100800 */
[----:B------:R-:W-:Y:S01]  /*2170*/  STL [R1+0x5bc], R169 ;  /* 0x0005bca901007387 */ /* 0x000fe20000100800 */
[----:B-1----:R-:W-:-:S03]  /*2180*/  WARPGROUP.ARRIVE ;  /* 0x00000000000079c5 */ /* 0x002fc60000000000 */
[----:B------:R-:W-:Y:S04]  /*2190*/  STL [R1+0x5b8], R167 ;  /* 0x0005b8a701007387 */ /* 0x000fe80000100800 */
[----:B------:R-:W-:Y:S01]  /*21a0*/  STL.64 [R1+0x5b0], R164 ;  /* 0x0005b0a401007387 */ /* 0x000fe20000100a00 */
[----:B------:R-:W-:Y:S03]  /*21b0*/  HGMMA.64x256x16.F32.BF16 R24, gdesc[UR4], RZ, !UPT, gsb0 ;  /* 0x03e00000041879f0 */ /* 0x000fe6000c0018ff */
[----:B------:R-:W-:Y:S04]  /*21c0*/  STL [R1+0x5ac], R158 ;  /* 0x0005ac9e01007387 */ /* 0x000fe80000100800 */
[----:B------:R-:W-:Y:S01]  /*21d0*/  STL [R1+0x5a8], R156 ;  /* 0x0005a89c01007387 */ /* 0x000fe20000100800 */
[----:B------:R-:W-:-:S03]  /*21e0*/  WARPGROUP.DEPBAR.LE gsb0, 0x0 ;  /* 0x00008000000079c5 */ /* 0x000fc60000010000 */
[----:B------:R-:W-:Y:S04]  /*21f0*/  STL.64 [R1+0x5a0], R150 ;  /* 0x0005a09601007387 */ /* 0x000fe80000100a00 */
        /* <DEDUP_REMOVED lines=20> */
[----:B------:R1:W-:Y:S04]  /*2340*/  STL.64 [R1+0x4f8], R108 ;  /* 0x0004f86c01007387 */ /* 0x0003e80000100a00 */
[----:B-1----:R-:W2:Y:S04]  /*2350*/  LDL.LU R108, [R1] ;  /* 0x00000000016c7983 */ /* 0x002ea80000300800 */
[----:B------:R-:W2:Y:S04]  /*2360*/  LDL.LU R109, [R1+0x4] ;  /* 0x00000400016d7983 */ /* 0x000ea80000300800 */
        /* <DEDUP_REMOVED lines=25> */
[----:B------:R-:W2:Y:S01]  /*2500*/  LDL.LU R135, [R1+0x6c] ;  /* 0x00006c0001877983 */ /* 0x000ea20000300800 */
        /* <DEDUP_REMOVED lines=46> */
[----:B------:R-:W-:-:S02]  /*27f0*/  UIADD3 UR4, UR9, 0x2, URZ ;  /* 0x0000000209047890 */ /* 0x000fc4000fffe03f */
[----:B------:R-:W-:Y:S01]  /*2800*/  UIADD3 UR6, UR10, 0x2, URZ ;  /* 0x000000020a067890 */ /* 0x000fe2000fffe03f */
[----:B------:R-:W-:Y:S01]  /*2810*/  UMOV UR5, 0x40000040 ;  /* 0x4000004000057882 */ /* 0x000fe20000000000 */
[----:B------:R-:W-:Y:S01]  /*2820*/  UMOV UR7, 0x40000040 ;  /* 0x4000004000077882 */ /* 0x000fe20000000000 */
[----:B--2---:R-:W-:-:S06]  /*2830*/  WARPGROUP.ARRIVE ;  /* 0x00000000000079c5 */ /* 0x004fcc0000000000 */
[----:B------:R-:W-:Y:S03]  /*2840*/  HGMMA.64x256x16.F32.BF16 R108, gdesc[UR4], R108, gsb0 ;  /* 0x03e00000046c79f0 */ /* 0x000fe6000800186c */
[----:B------:R-:W-:Y:S02]  /*2850*/  WARPGROUP.DEPBAR.LE gsb0, 0x0 ;  /* 0x00008000000079c5 */ /* 0x000fe40000010000 */
[----:B------:R-:W-:Y:S04]  /*2860*/  STL.64 [R1], R108 ;  /* 0x0000006c01007387 */ /* 0x000fe80000100a00 */
        /* <DEDUP_REMOVED lines=63> */
[----:B-1----:R-:W2:Y:S04]  /*2c60*/  LDL.LU R172, [R1+0x5c0] ;  /* 0x0005c00001ac7983 */ /* 0x002ea80000300800 */
[----:B------:R-:W3:Y:S04]  /*2c70*/  LDL.LU R169, [R1+0x5bc] ;  /* 0x0005bc0001a97983 */ /* 0x000ee80000300800 */
[----:B------:R-:W4:Y:S04]  /*2c80*/  LDL.LU R167, [R1+0x5b8] ;  /* 0x0005b80001a77983 */ /* 0x000f280000300800 */
[----:B------:R-:W4:Y:S04]  /*2c90*/  LDL.LU.64 R164, [R1+0x5b0] ;  /* 0x0005b00001a47983 */ /* 0x000f280000300a00 */
[----:B------:R-:W4:Y:S04]  /*2ca0*/  LDL.LU R158, [R1+0x5ac] ;  /* 0x0005ac00019e7983 */ /* 0x000f280000300800 */
[----:B------:R-:W4:Y:S04]  /*2cb0*/  LDL.LU R156, [R1+0x5a8] ;  /* 0x0005a800019c7983 */ /* 0x000f280000300800 */
[----:B------:R-:W2:Y:S04]  /*2cc0*/  LDL.LU.64 R150, [R1+0x5a0] ;  /* 0x0005a00001967983 */ /* 0x000ea80000300a00 */
        /* <DEDUP_REMOVED lines=20> */
[----:B------:R-:W2:Y:S01]  /*2e10*/  LDL.LU.64 R108, [R1+0x4f8] ;  /* 0x0004f800016c7983 */ /* 0x000ea20000300a00 */
[----:B------:R-:W-:Y:S01]  /*2e20*/  UIADD3 UR4, UR9, 0x402, URZ ;  /* 0x0000040209047890 */ /* 0x000fe2000fffe03f */
[----:B------:R-:W-:Y:S01]  /*2e30*/  UMOV UR5, 0x40000040 ;  /* 0x4000004000057882 */ /* 0x000fe20000000000 */
[----:B--2---:R-:W-:-:S07]  /*2e40*/  WARPGROUP.ARRIVE ;  /* 0x00000000000079c5 */ /* 0x004fce0000000000 */
[----:B------:R-:W-:Y:S03]  /*2e50*/  HGMMA.64x256x16.F32.BF16 R24, gdesc[UR4], R24, gsb0 ;  /* 0x03e00000041879f0 */ /* 0x000fe60008001818 */
[----:B------:R-:W-:Y:S02]  /*2e60*/  WARPGROUP.DEPBAR.LE gsb0, 0x0 ;  /* 0x00008000000079c5 */ /* 0x000fe40000010000 */
        /* <DEDUP_REMOVED lines=64> */
[----:B-1----:R-:W2:Y:S04]  /*3270*/  LDL.LU.64 R24, [R1] ;  /* 0x0000000001187983 */ /* 0x002ea80000300a00 */
        /* <DEDUP_REMOVED lines=63> */
[----:B------:R-:W-:-:S02]  /*3670*/  UIADD3 UR4, UR9, 0x4, URZ ;  /* 0x0000000409047890 */ /* 0x000fc4000fffe03f */
[----:B------:R-:W-:Y:S01]  /*3680*/  UIADD3 UR6, UR10, 0x4, URZ ;  /* 0x000000040a067890 */ /* 0x000fe2000fffe03f */
[----:B------:R-:W-:Y:S01]  /*3690*/  UMOV UR5, 0x40000040 ;  /* 0x4000004000057882 */ /* 0x000fe20000000000 */
[----:B------:R-:W-:Y:S01]  /*36a0*/  UMOV UR7, 0x40000040 ;  /* 0x4000004000077882 */ /* 0x000fe20000000000 */
[----:B--2---:R-:W-:-:S06]  /*36b0*/  WARPGROUP.ARRIVE ;  /* 0x00000000000079c5 */ /* 0x004fcc0000000000 */
[----:B------:R-:W-:Y:S03]  /*36c0*/  HGMMA.64x256x16.F32.BF16 R24, gdesc[UR4], R24, gsb0 ;  /* 0x03e00000041879f0 */ /* 0x000fe60008001818 */
        /* <DEDUP_REMOVED lines=53> */
[----:B------:R1:W-:Y:S01]  /*3a20*/  STL.64 [R1+0x68], R50 ;  /* 0x0000683201007387 */ /* 0x0003e20000100a00 */
[----:B------:R-:W-:Y:S01]  /*3a30*/  IMAD.MOV.U32 R197, RZ, RZ, R113 ;  /* 0x000000ffffc57224 */ /* 0x000fe200078e0071 */
[----:B------:R-:W-:Y:S01]  /*3a40*/  MOV R194, R110 ;  /* 0x0000006e00c27202 */ /* 0x000fe20000000f00 */
[----:B------:R-:W-:Y:S01]  /*3a50*/  IMAD.MOV.U32 R195, RZ, RZ, R111 ;  /* 0x000000ffffc37224 */ /* 0x000fe200078e006f */
[----:B------:R-:W2:Y:S01]  /*3a60*/  LDL.LU.64 R150, [R1+0x4f0] ;  /* 0x0004f00001967983 */ /* 0x000ea20000300a00 */
[----:B------:R-:W-:Y:S01]  /*3a70*/  MOV R192, R108 ;  /* 0x0000006c00c07202 */ /* 0x000fe20000000f00 */
[----:B------:R-:W-:Y:S01]  /*3a80*/  IMAD.MOV.U32 R193, RZ, RZ, R109 ;  /* 0x000000ffffc17224 */ /* 0x000fe200078e006d */
[----:B------:R-:W-:Y:S01]  /*3a90*/  MOV R190, R106 ;  /* 0x0000006a00be7202 */ /* 0x000fe20000000f00 */
[----:B------:R-:W2:Y:S01]  /*3aa0*/  LDL.LU.64 R148, [R1+0x4e8] ;  /* 0x0004e80001947983 */ /* 0x000ea20000300a00 */
        /* <DEDUP_REMOVED lines=72> */
[----:B------:R-:W-:-:S03]  /*3f30*/  IMAD.MOV.U32 R18, RZ, RZ, R53 ;  /* 0x000000ffff127224 */ /* 0x000fc600078e0035 */
        /* <DEDUP_REMOVED lines=30> */
[----:B-1----:R-:W2:Y:S04]  /*4120*/  LDL.LU.64 R50, [R1+0x360] ;  /* 0x0003600001327983 */ /* 0x002ea80000300a00 */
        /* <DEDUP_REMOVED lines=14> */
[----:B------:R-:W-:-:S02]  /*4210*/  UMOV UR5, 0x40000040 ;  /* 0x4000004000057882 */ /* 0x000fc40000000000 */
[----:B------:R-:W-:Y:S04]  /*4220*/  STL [R1+0x2e0], R172 ;  /* 0x0002e0ac01007387 */ /* 0x000fe80000100800 */
[----:B---3--:R-:W-:Y:S04]  /*4230*/  STL [R1+0x2dc], R169 ;  /* 0x0002dca901007387 */ /* 0x008fe80000100800 */
[----:B----4-:R-:W-:Y:S04]  /*4240*/  STL [R1+0x2d8], R167 ;  /* 0x0002d8a701007387 */ /* 0x010fe80000100800 */
[----:B------:R-:W-:Y:S04]  /*4250*/  STL.64 [R1+0x2d0], R164 ;  /* 0x0002d0a401007387 */ /* 0x000fe80000100a00 */
[----:B------:R-:W-:Y:S04]  /*4260*/  STL [R1+0x2cc], R158 ;  /* 0x0002cc9e01007387 */ /* 0x000fe80000100800 */
[----:B------:R-:W-:Y:S01]  /*4270*/  STL [R1+0x2c8], R156 ;  /* 0x0002c89c01007387 */ /* 0x000fe20000100800 */
[----:B--2---:R-:W-:-:S06]  /*4280*/  WARPGROUP.ARRIVE ;  /* 0x00000000000079c5 */ /* 0x004fcc0000000000 */
        /* <DEDUP_REMOVED lines=92> */
[----:B------:R-:W-:Y:S01]  /*4850*/  UIADD3 UR4, UR9, 0x6, URZ ;  /* 0x0000000609047890 */ /* 0x000fe2000fffe03f */
[----:B------:R-:W-:Y:S01]  /*4860*/  MOV R235, R0 ;  /* 0x0000000000eb7202 */ /* 0x000fe20000000f00 */
[----:B------:R-:W-:Y:S01]  /*4870*/  UIADD3 UR6, UR10, 0x6, URZ ;  /* 0x000000060a067890 */ /* 0x000fe2000fffe03f */
[----:B------:R1:W5:Y:S01]  /*4880*/  LDL.LU R19, [R1+0x2f4] ;  /* 0x0002f40001137983 */ /* 0x0003620000300800 */
[----:B------:R-:W-:Y:S01]  /*4890*/  UMOV UR5, 0x40000040 ;  /* 0x4000004000057882 */ /* 0x000fe20000000000 */
[----:B------:R-:W-:-:S02]  /*48a0*/  UMOV UR7, 0x40000040 ;  /* 0x4000004000077882 */ /* 0x000fc40000000000 */
[----:B------:R1:W5:Y:S04]  /*48b0*/  LDL.LU R18, [R1+0x2f0] ;  /* 0x0002f00001127983 */ /* 0x0003680000300800 */
[----:B------:R1:W5:Y:S04]  /*48c0*/  LDL.LU R17, [R1+0x2ec] ;  /* 0x0002ec0001117983 */ /* 0x0003680000300800 */
[----:B------:R1:W5:Y:S04]  /*48d0*/  LDL.LU R16, [R1+0x2e8] ;  /* 0x0002e80001107983 */ /* 0x0003680000300800 */
[----:B------:R1:W5:Y:S01]  /*48e0*/  LDL.LU R2, [R1+0x2e4] ;  /* 0x0002e40001027983 */ /* 0x0003620000300800 */
        /* <DEDUP_REMOVED lines=67> */
[----:B--2---:R1:W5:Y:S04]  /*4d20*/  LDL.LU R172, [R1+0x2e0] ;  /* 0x0002e00001ac7983 */ /* 0x0043680000300800 */
[----:B------:R1:W5:Y:S04]  /*4d30*/  LDL.LU R169, [R1+0x2dc] ;  /* 0x0002dc0001a97983 */ /* 0x0003680000300800 */
[----:B------:R1:W5:Y:S04]  /*4d40*/  LDL.LU R167, [R1+0x2d8] ;  /* 0x0002d80001a77983 */ /* 0x0003680000300800 */
[----:B------:R1:W5:Y:S04]  /*4d50*/  LDL.LU.64 R164, [R1+0x2d0] ;  /* 0x0002d00001a47983 */ /* 0x0003680000300a00 */
[----:B------:R1:W5:Y:S04]  /*4d60*/  LDL.LU R158, [R1+0x2cc] ;  /* 0x0002cc00019e7983 */ /* 0x0003680000300800 */
[----:B------:R1:W5:Y:S04]  /*4d70*/  LDL.LU R156, [R1+0x2c8] ;  /* 0x0002c800019c7983 */ /* 0x0003680000300800 */
        /* <DEDUP_REMOVED lines=27> */
[----:B-1----:R-:W-:Y:S05]  /*4f30*/  @!P1 BRA `(.L_x_24) ;  /* 0x0000004400189947 */ /* 0x002fea0003800000 */
[----:B------:R-:W-:Y:S02]  /*4f40*/  UIADD3 UR9, UR40, 0x1, URZ ;  /* 0x0000000128097890 */ /* 0x000fe4000fffe03f */
[----:B------:R-:W-:Y:S02]  /*4f50*/  UMOV UR10, UR40 ;  /* 0x00000028000a7c82 */ /* 0x000fe40008000000 */
[----:B------:R-:W-:-:S04]  /*4f60*/  UISETP.NE.AND UP0, UPT, UR9, 0x3, UPT ;  /* 0x000000030900788c */ /* 0x000fc8000bf05270 */
[----:B------:R-:W-:Y:S02]  /*4f70*/  USEL UR4, URZ, 0x1, UP0 ;  /* 0x000000013f047887 */ /* 0x000fe40008000000 */
[----:B------:R-:W-:Y:S02]  /*4f80*/  USEL UR9, UR9, URZ, UP0 ;  /* 0x0000003f09097287 */ /* 0x000fe40008000000 */
[----:B------:R-:W-:-:S06]  /*4f90*/  ULOP3.LUT UR4, UR44, UR4, URZ, 0x3c, !UPT ;  /* 0x000000042c047292 */ /* 0x000fcc000f8e3c3f */
[----:B------:R-:W-:-:S07]  /*4fa0*/  IMAD.U32 R0, RZ, RZ, UR4 ;  /* 0x00000004ff007e24 */ /* 0x000fce000f8e00ff */
.L_x_31:
[----:B------:R-:W-:Y:S05]  /*4fb0*/  @!P0 BRA `(.L_x_25) ;  /* 0x0000000000048947 */ /* 0x000fea0003800000 */
[----:B------:R-:W-:Y:S01]  /*4fc0*/  BPT.TRAP 0x1 ;  /* 0x000000040000795c */ /* 0x000fe20000300000 */
.L_x_25:
[----:B------:R-:W-:Y:S01]  /*4fd0*/  ULEA UR4, UR9, UR49, 0x3 ;  /* 0x0000003109047291 */ /* 0x000fe2000f8e183f */
[----:B------:R-:W-:-:S08]  /*4fe0*/  SHF.L.U32 R3, R0, 0x1f, RZ ;  /* 0x0000001f00037819 */ /* 0x000fd000000006ff */
[----:B------:R1:W2:Y:S01]  /*4ff0*/  SYNCS.PHASECHK.TRANS64.TRYWAIT P1, [UR4], R3 ;  /* 0x00000003ff0075a7 */ /* 0x0002a20008020144 */
[----:B------:R-:W-:Y:S05]  /*5000*/  @!P0 BRA `(.L_x_26) ;  /* 0x0000000000048947 */ /* 0x000fea0003800000 */
[----:B------:R-:W-:Y:S01]  /*5010*/  BPT.TRAP 0x1 ;  /* 0x000000040000795c */ /* 0x000fe20000300000 */
.L_x_26:
[----:B--2---:R-:W-:Y:S05]  /*5020*/  @P1 BRA `(.L_x_27) ;  /* 0x0000000000081947 */ /* 0x004fea0003800000 */
[----:B------:R-:W2:Y:S02]  /*5030*/  SYNCS.PHASECHK.TRANS64.TRYWAIT P1, [UR4], R3 ;  /* 0x00000003ff0075a7 */ /* 0x000ea40008020144 */
[----:B--2---:R-:W-:Y:S05]  /*5040*/  @!P1 BRA `(.L_x_28) ;  /* 0x0000012000649947 */ /* 0x004fea0003800000 */
.L_x_27:
        /* <DEDUP_REMOVED lines=64> */
[----:B---3--:R-:W3:Y:S04]  /*5450*/  LDL.LU.64 R24, [R1] ;  /* 0x0000000001187983 */ /* 0x008ee80000300a00 */
[----:B------:R-:W3:Y:S04]  /*5460*/  LDL.LU.64 R26, [R1+0x8] ;  /* 0x00000800011a7983 */ /* 0x000ee80000300a00 */
        /* <DEDUP_REMOVED lines=61> */
[----:B------:R-:W3:Y:S01]  /*5840*/  LDL.LU.64 R150, [R1+0x1f8] ;  /* 0x0001f80001967983 */ /* 0x000ee20000300a00 */
[----:B------:R-:W-:-:S02]  /*5850*/  ULEA UR11, UR9, UR41, 0xb ;  /* 0x00000029090b7291 */ /* 0x000fc4000f8e583f */
[----:B------:R-:W-:Y:S01]  /*5860*/  ULEA UR12, UR9, UR8, 0xb ;  /* 0x00000008090c7291 */ /* 0x000fe2000f8e583f */
[----:B-----5:R-:W-:Y:S01]  /*5870*/  STL [R1+0x2f8], R19 ;  /* 0x0002f81301007387 */ /* 0x020fe20000100800 */
[----:B------:R-:W-:Y:S01]  /*5880*/  UMOV UR5, 0x40000040 ;  /* 0x4000004000057882 */ /* 0x000fe20000000000 */
[----:B------:R-:W-:Y:S02]  /*5890*/  UMOV UR7, 0x40000040 ;  /* 0x4000004000077882 */ /* 0x000fe40000000000 */
[----:B------:R-:W-:Y:S01]  /*58a0*/  UMOV UR4, UR11 ;  /* 0x0000000b00047c82 */ /* 0x000fe20008000000 */
[----:B------:R-:W-:Y:S01]  /*58b0*/  STL [R1+0x2f4], R18 ;  /* 0x0002f41201007387 */ /* 0x000fe20000100800 */
[----:B------:R-:W-:-:S03]  /*58c0*/  UMOV UR6, UR12 ;  /* 0x0000000c00067c82 */ /* 0x000fc60008000000 */
[----:B------:R-:W-:Y:S04]  /*58d0*/  STL [R1+0x2f0], R17 ;  /* 0x0002f01101007387 */ /* 0x000fe80000100800 */
[----:B------:R-:W-:Y:S04]  /*58e0*/  STL [R1+0x2ec], R16 ;  /* 0x0002ec1001007387 */ /* 0x000fe80000100800 */
[----:B------:R4:W-:Y:S04]  /*58f0*/  STL [R1+0x2e8], R2 ;  /* 0x0002e80201007387 */ /* 0x0009e80000100800 */
[----:B------:R1:W-:Y:S01]  /*5900*/  STL [R1+0x2e4], R0 ;  /* 0x0002e40001007387 */ /* 0x0003e20000100800 */
[----:B---3--:R-:W-:-:S06]  /*5910*/  WARPGROUP.ARRIVE ;  /* 0x00000000000079c5 */ /* 0x008fcc0000000000 */
[----:B------:R-:W-:Y:S03]  /*5920*/  HGMMA.64x256x16.F32.BF16 R24, gdesc[UR4], R24, gsb0 ;  /* 0x03e00000041879f0 */ /* 0x000fe60008001818 */
[----:B------:R-:W-:Y:S02]  /*5930*/  WARPGROUP.DEPBAR.LE gsb0, 0x0 ;  /* 0x00008000000079c5 */ /* 0x000fe40000010000 */
[----:B------:R-:W-:Y:S01]  /*5940*/  STL.64 [R1], R24 ;  /* 0x0000001801007387 */ /* 0x000fe20000100a00 */
[----:B----4-:R-:W-:Y:S01]  /*5950*/  MOV R2, R150 ;  /* 0x0000009600027202 */ /* 0x010fe20000000f00 */
[----:B-1----:R-:W-:Y:S01]  /*5960*/  IMAD.MOV.U32 R0, RZ, RZ, R151 ;  /* 0x000000ffff007224 */ /* 0x002fe200078e0097 */
[----:B--2---:R-:W-:Y:S01]  /*5970*/  MOV R4, R148 ;  /* 0x0000009400047202 */ /* 0x004fe20000000f00 */
        /* <DEDUP_REMOVED lines=177> */
[----:B------:R-:W-:Y:S04]  /*6490*/  STL [R1+0x5c4], R169 ;  /* 0x0005c4a901007387 */ /* 0x000fe80000100800 */
[----:B------:R-:W-:Y:S04]  /*64a0*/  STL [R1+0x5c0], R167 ;  /* 0x0005c0a701007387 */ /* 0x000fe80000100800 */
        /* <DEDUP_REMOVED lines=350> */
[----:B------:R-:W-:Y:S01]  /*7a90*/  STL.64 [R1+0x48], R42 ;  /* 0x0000482a01007387 */ /* 0x000fe20000100a00 */
[----:B------:R-:W-:-:S03]  /*7aa0*/  MOV R4, R150 ;  /* 0x0000009600047202 */ /* 0x000fc60000000f00 */
[----:B------:R-:W-:Y:S01]  /*7ab0*/  STL.64 [R1+0x50], R44 ;  /* 0x0000502c01007387 */ /* 0x000fe20000100a00 */
[----:B------:R-:W-:-:S03]  /*7ac0*/  IMAD.MOV.U32 R3, RZ, RZ, R151 ;  /* 0x000000ffff037224 */ /* 0x000fc600078e0097 */
[----:B------:R-:W-:Y:S01]  /*7ad0*/  STL.64 [R1+0x58], R46 ;  /* 0x0000582e01007387 */ /* 0x000fe20000100a00 */
[----:B------:R-:W-:Y:S01]  /*7ae0*/  MOV R6, R148 ;  /* 0x0000009400067202 */ /* 0x000fe20000000f00 */
[----:B------:R-:W-:Y:S02]  /*7af0*/  IMAD.MOV.U32 R5, RZ, RZ, R149 ;  /* 0x000000ffff057224 */ /* 0x000fe400078e0095 */
[----:B------:R-:W-:Y:S01]  /*7b00*/  STL.64 [R1+0x60], R48 ;  /* 0x0000603001007387 */ /* 0x000fe20000100a00 */
[----:B------:R-:W-:Y:S01]  /*7b10*/  MOV R8, R146 ;  /* 0x0000009200087202 */ /* 0x000fe20000000f00 */
[----:B------:R-:W-:Y:S02]  /*7b20*/  IMAD.MOV.U32 R7, RZ, RZ, R147 ;  /* 0x000000ffff077224 */ /* 0x000fe400078e0093 */
[----:B------:R1:W-:Y:S01]  /*7b30*/  STL.64 [R1+0x68], R50 ;  /* 0x0000683201007387 */ /* 0x0003e20000100a00 */
[----:B------:R-:W-:Y:S01]  /*7b40*/  MOV R10, R144 ;  /* 0x00000090000a7202 */ /* 0x000fe20000000f00 */
[----:B------:R-:W-:-:S02]  /*7b50*/  IMAD.MOV.U32 R9, RZ, RZ, R145 ;  /* 0x000000ffff097224 */ /* 0x000fc400078e0091 */
[----:B------:R-:W2:Y:S01]  /*7b60*/  LDL.LU.64 R150, [R1+0x4f8] ;  /* 0x0004f80001967983 */ /* 0x000ea20000300a00 */
[----:B------:R-:W-:Y:S01]  /*7b70*/  MOV R12, R142 ;  /* 0x0000008e000c7202 */ /* 0x000fe20000000f00 */
[----:B------:R-:W-:Y:S02]  /*7b80*/  IMAD.MOV.U32 R11, RZ, RZ, R143 ;  /* 0x000000ffff0b7224 */ /* 0x000fe400078e008f */
[----:B------:R-:W2:Y:S01]  /*7b90*/  LDL.LU.64 R148, [R1+0x4f0] ;  /* 0x0004f00001947983 */ /* 0x000ea20000300a00 */
[----:B------:R-:W-:Y:S01]  /*7ba0*/  MOV R14, R140 ;  /* 0x0000008c000e7202 */ /* 0x000fe20000000f00 */
[----:B------:R-:W-:Y:S02]  /*7bb0*/  IMAD.MOV.U32 R13, RZ, RZ, R141 ;  /* 0x000000ffff0d7224 */ /* 0x000fe400078e008d */
[----:B------:R-:W2:Y:S01]  /*7bc0*/  LDL.LU.64 R146, [R1+0x4e8] ;  /* 0x0004e80001927983 */ /* 0x000ea20000300a00 */
        /* <DEDUP_REMOVED lines=250> */
[----:B------:R-:W-:Y:S01]  /*8b70*/  UIADD3 UR4, UR11, 0x6, URZ ;  /* 0x000000060b047890 */ /* 0x000fe2000fffe03f */
[----:B------:R1:W5:Y:S01]  /*8b80*/  LDL.LU R19, [R1+0x2f8] ;  /* 0x0002f80001137983 */ /* 0x0003620000300800 */
[----:B------:R-:W-:Y:S01]  /*8b90*/  UIADD3 UR6, UR12, 0x6, URZ ;  /* 0x000000060c067890 */ /* 0x000fe2000fffe03f */
[----:B------:R-:W-:Y:S01]  /*8ba0*/  UMOV UR5, 0x40000040 ;  /* 0x4000004000057882 */ /* 0x000fe20000000000 */
[----:B------:R-:W-:Y:S01]  /*8bb0*/  UMOV UR7, 0x40000040 ;  /* 0x4000004000077882 */ /* 0x000fe20000000000 */
[----:B------:R1:W5:Y:S04]  /*8bc0*/  LDL.LU R18, [R1+0x2f4] ;  /* 0x0002f40001127983 */ /* 0x0003680000300800 */
        /* <DEDUP_REMOVED lines=105> */
[----:B------:R-:W-:Y:S01]  /*9260*/  BPT.TRAP 0x1 ;  /* 0x000000040000795c */ /* 0x000fe20000300000 */
.L_x_29:
[----:B------:R-:W2:Y:S01]  /*9270*/  LDL R3, [R1+0x208] ;  /* 0x0002080001037983 */ /* 0x000ea20000100800 */
[----:B------:R-:W-:-:S04]  /*9280*/  ULEA UR4, UR10, UR49, 0x3 ;  /* 0x000000310a047291 */ /* 0x000fc8000f8e183f */
[----:B------:R-:W-:-:S04]  /*9290*/  UIADD3 UR4, UR4, 0x18, URZ ;  /* 0x0000001804047890 */ /* 0x000fc8000fffe03f */
[----:B------:R-:W-:-:S09]  /*92a0*/  UPRMT UR4, URZ, 0x654, UR4 ;  /* 0x000006543f047896 */ /* 0x000fd20008000004 */
[----:B------:R-:W-:Y:S01]  /*92b0*/  SYNCS.ARRIVE.TRANS64.RED.A1T0 RZ, [UR4], RZ ;  /* 0x000000ffffff79a7 */ /* 0x000fe20008100404 */
[----:B--2---:R-:W-:-:S13]  /*92c0*/  ISETP.GT.U32.AND P1, PT, R3, 0x1, PT ;  /* 0x000000010300780c */ /* 0x004fda0003f24070 */
[----:B------:R-:W-:Y:S05]  /*92d0*/  @P1 BRA `(.L_x_30) ;  /* 0x0000000000041947 */ /* 0x000fea0003800000 */
[----:B------:R-:W-:Y:S01]  /*92e0*/  BPT.TRAP 0x1 ;  /* 0x000000040000795c */ /* 0x000fe20000300000 */
.L_x_30:
[----:B------:R-:W-:Y:S01]  /*92f0*/  UIADD3 UR9, UR9, 0x1, URZ ;  /* 0x0000000109097890 */ /* 0x000fe2000fffe03f */
[C---:B-----5:R-:W-:Y:S01]  /*9300*/  ISETP.GT.AND P1, PT, R2.reuse, 0x1, PT ;  /* 0x000000010200780c */ /* 0x060fe20003f24270 */
[----:B------:R-:W-:Y:S01]  /*9310*/  UIADD3 UR10, UR10, 0x1, URZ ;  /* 0x000000010a0a7890 */ /* 0x000fe2000fffe03f */
[----:B------:R-:W-:Y:S01]  /*9320*/  IADD3 R2, R2, -0x1, RZ ;  /* 0xffffffff02027810 */ /* 0x000fe20007ffe0ff */
[----:B------:R-:W-:Y:S02]  /*9330*/  UISETP.NE.AND UP0, UPT, UR9, 0x3, UPT ;  /* 0x000000030900788c */ /* 0x000fe4000bf05270 */
[----:B------:R-:W-:Y:S02]  /*9340*/  UISETP.NE.AND UP1, UPT, UR10, 0x3, UPT ;  /* 0x000000030a00788c */ /* 0x000fe4000bf25270 */
[----:B------:R-:W-:Y:S02]  /*9350*/  USEL UR4, URZ, 0x1, UP0 ;  /* 0x000000013f047887 */ /* 0x000fe40008000000 */
[----:B------:R-:W-:-:S02]  /*9360*/  USEL UR9, UR9, URZ, UP0 ;  /* 0x0000003f09097287 */ /* 0x000fc40008000000 */
[----:B------:R-:W-:Y:S02]  /*9370*/  USEL UR10, UR10, URZ, UP1 ;  /* 0x0000003f0a0a7287 */ /* 0x000fe40008800000 */
[----:B------:R-:W-:Y:S01]  /*9380*/  LOP3.LUT R0, R0, UR4, RZ, 0x3c, !PT ;  /* 0x0000000400007c12 */ /* 0x000fe2000f8e3cff */
[----:B------:R-:W-:Y:S09]  /*9390*/  @P1 BRA `(.L_x_31) ;  /* 0xffffffbc00041947 */ /* 0x000ff2000383ffff */
.L_x_24:
[----:B------:R-:W1:Y:S02]  /*93a0*/  LDC R0, c[0x0][0x28c] ;  /* 0x0000a300ff007b82 */ /* 0x000e640000000800 */
[----:B-1----:R-:W-:-:S13]  /*93b0*/  ISETP.GE.AND P1, PT, R0, 0x1, PT ;  /* 0x000000010000780c */ /* 0x002fda0003f26270 */
[----:B------:R-:W-:Y:S05]  /*93c0*/  @!P1 BRA `(.L_x_32) ;  /* 0x0000000000409947 */ /* 0x000fea0003800000 */
[----:B------:R-:W-:Y:S05]  /*93d0*/  @!P0 BRA `(.L_x_33) ;  /* 0x0000000000048947 */ /* 0x000fea0003800000 */
[----:B------:R-:W-:Y:S01]  /*93e0*/  BPT.TRAP 0x1 ;  /* 0x000000040000795c */ /* 0x000fe20000300000 */
.L_x_33:
[----:B------:R-:W2:Y:S01]  /*93f0*/  LDL R0, [R1+0x208] ;  /* 0x0002080001007983 */ /* 0x000ea20000100800 */
[----:B------:R-:W-:-:S04]  /*9400*/  UISETP.LT.AND UP0, UPT, UR45, 0x1, UPT ;  /* 0x000000012d00788c */ /* 0x000fc8000bf01270 */
[----:B------:R-:W-:-:S04]  /*9410*/  USEL UR6, UR45, 0x1, UP0 ;  /* 0x000000012d067887 */ /* 0x000fc80008000000 */
[----:B------:R-:W-:-:S04]  /*9420*/  UIADD3 UR6, UR40, UR45, -UR6 ;  /* 0x0000002d28067290 */ /* 0x000fc8000fffe806 */
[----:B------:R-:W-:-:S04]  /*9430*/  UIMAD.WIDE.U32 UR4, UR6, -0x55555555, URZ ;  /* 0xaaaaaaab060478a5 */ /* 0x000fc8000f8e003f */
[----:B------:R-:W-:-:S04]  /*9440*/  USHF.R.U32.HI UR4, URZ, 0x1, UR5 ;  /* 0x000000013f047899 */ /* 0x000fc80008011605 */
[----:B------:R-:W-:-:S04]  /*9450*/  UIMAD UR6, UR4, -0x3, UR6 ;  /* 0xfffffffd040678a4 */ /* 0x000fc8000f8e0206 */
[----:B------:R-:W-:-:S04]  /*9460*/  ULEA UR6, UR6, UR49, 0x3 ;  /* 0x0000003106067291 */ /* 0x000fc8000f8e183f */
[----:B------:R-:W-:-:S04]  /*9470*/  UIADD3 UR6, UR6, 0x18, URZ ;  /* 0x0000001806067890 */ /* 0x000fc8000fffe03f */
[----:B------:R-:W-:-:S09]  /*9480*/  UPRMT UR6, URZ, 0x654, UR6 ;  /* 0x000006543f067896 */ /* 0x000fd20008000006 */
[----:B------:R-:W-:Y:S01]  /*9490*/  SYNCS.ARRIVE.TRANS64.RED.A1T0 RZ, [UR6], RZ ;  /* 0x000000ffffff79a7 */ /* 0x000fe20008100406 */
[----:B--2---:R-:W-:-:S13]  /*94a0*/  ISETP.GT.U32.AND P0, PT, R0, 0x1, PT ;  /* 0x000000010000780c */ /* 0x004fda0003f04070 */
[----:B------:R-:W-:Y:S05]  /*94b0*/  @P0 BRA `(.L_x_32) ;  /* 0x0000000000040947 */ /* 0x000fea0003800000 */
[----:B------:R-:W-:Y:S01]  /*94c0*/  BPT.TRAP 0x1 ;  /* 0x000000040000795c */ /* 0x000fe20000300000 */
.L_x_32:
[----:B------:R-:W-:Y:S01]  /*94d0*/  UIADD3 UR6, UR49, 0x200, URZ ;  /* 0x0000020031067890 */ /* 0x000fe2000fffe03f */
[----:B-----5:R-:W-:Y:S01]  /*94e0*/  R2UR UR42, R19 ;  /* 0x00000000132a72ca */ /* 0x020fe200000e0000 */
[----:B------:R-:W-:Y:S01]  /*94f0*/  UIADD3 UR52, UR45, UR40, URZ ;  /* 0x000000282d347290 */ /* 0x000fe2000fffe03f */
[----:B------:R-:W-:Y:S01]  /*9500*/  R2UR UR41, R18 ;  /* 0x00000000122972ca */ /* 0x000fe200000e0000 */
[----:B------:R-:W-:Y:S02]  /*9510*/  UISETP.GE.U32.AND UP1, UPT, UR45, 0x3, UPT ;  /* 0x000000032d00788c */ /* 0x000fe4000bf26070 */
[----:B------:R-:W-:Y:S02]  /*9520*/  ULOP3.LUT UP2, URZ, UR6, 0x1bf, URZ, 0xc0, !UPT ;  /* 0x000001bf063f7892 */ /* 0x000fe4000f84c03f */
[----:B------:R-:W-:-:S04]  /*9530*/  UISETP.GT.U32.AND UP0, UPT, UR52, 0x2, UPT ;  /* 0x000000023400788c */ /* 0x000fc8000bf04070 */
[----:B------:R-:W-:Y:S01]  /*9540*/  UISETP.LT.U32.AND UP0, UPT, UR45, 0x3, UP0 ;  /* 0x000000032d00788c */ /* 0x000fe20008701070 */
[----:B------:R-:W-:Y:S01]  /*9550*/  PLOP3.LUT P0, PT, PT, PT, UP2, 0x80, 0x0 ;  /* 0x000000000000781c */ /* 0x000fe20003f0f028 */
[----:B------:R-:W-:Y:S02]  /*9560*/  USHF.L.U32 UR42, UR42, 0x8, URZ ;  /* 0x000000082a2a7899 */ /* 0x000fe4000800063f */
[----:B------:R-:W-:Y:S02]  /*9570*/  @UP1 UIMAD.WIDE.U32 UR4, UR52, -0x55555555, URZ ;  /* 0xaaaaaaab340418a5 */ /* 0x000fe4000f8e003f */
[----:B------:R-:W-:Y:S02]  /*9580*/  USEL UR6, URZ, 0x1, !UP0 ;  /* 0x000000013f067887 */ /* 0x000fe4000c000000 */
[----:B------:R-:W-:Y:S02]  /*9590*/  @UP1 USHF.R.U32.HI UR4, URZ, 0x1, UR5 ;  /* 0x000000013f041899 */ /* 0x000fe40008011605 */
[----:B------:R-:W-:-:S02]  /*95a0*/  ULOP3.LUT UR44, UR44, UR6, URZ, 0x3c, !UPT ;  /* 0x000000062c2c7292 */ /* 0x000fc4000f8e3c3f */
[----:B------:R-:W-:Y:S02]  /*95b0*/  USHF.L.U32 UR41, UR41, 0x8, URZ ;  /* 0x0000000829297899 */ /* 0x000fe4000800063f */
[----:B------:R-:W-:Y:S01]  /*95c0*/  @UP1 ULOP3.LUT UR44, UR44, 0x1, UR4, 0x78, !UPT ;  /* 0x000000012c2c1892 */ /* 0x000fe2000f8e7804 */
[----:B------:R-:W-:Y:S11]  /*95d0*/  @!P0 BRA `(.L_x_34) ;  /* 0x00000000007c8947 */ /* 0x000ff60003800000 */
[----:B------:R-:W-:Y:S01]  /*95e0*/  MOV R22, 0x0 ;  /* 0x0000000000167802 */ /* 0x000fe20000000f00 */
[----:B------:R-:W-:Y:S01]  /*95f0*/  ULDC.64 UR4, c[0x4][0x80] ;  /* 0x0100200000047ab9 */ /* 0x000fe20000000a00 */
[----:B------:R-:W-:Y:S01]  /*9600*/  ULDC.64 UR6, c[0x4][0x88] ;  /* 0x0100220000067ab9 */ /* 0x000fe20000000a00 */
[----:B------:R-:W-:Y:S01]  /*9610*/  ULDC.64 UR8, c[0x4][0x10] ;  /* 0x0100040000087ab9 */ /* 0x000fe20000000a00 */
[----:B------:R1:W2:Y:S01]  /*9620*/  LDC.64 R2, c[0x4][R22] ;  /* 0x0100000016027b82 */ /* 0x0002a20000000a00 */
[----:B------:R-:W-:Y:S01]  /*9630*/  IMAD.U32 R4, RZ, RZ, UR4 ;  /* 0x00000004ff047e24 */ /* 0x000fe2000f8e00ff */
[----:B------:R-:W-:Y:S01]  /*9640*/  MOV R5, UR5 ;  /* 0x0000000500057c02 */ /* 0x000fe20008000f00 */
        /* <DEDUP_REMOVED lines=9> */
.L_x_35:
[----:B------:R1:W2:Y:S01]  /*96e0*/  LDC.64 R2, c[0x4][R22] ;  /* 0x0100000016027b82 */ /* 0x0002a20000000a00 */
[----:B------:R-:W-:Y:S01]  /*96f0*/  ULDC.64 UR4, c[0x4][0x80] ;  /* 0x0100200000047ab9 */ /* 0x000fe20000000a00 */
[----:B------:R-:W-:Y:S01]  /*9700*/  ULDC.64 UR6, c[0x4][0x88] ;  /* 0x0100220000067ab9 */ /* 0x000fe20000000a00 */
[----:B------:R-:W-:Y:S01]  /*9710*/  ULDC.64 UR8, c[0x4][0x10] ;  /* 0x0100040000087ab9 */ /* 0x000fe20000000a00 */
[----:B------:R-:W-:Y:S01]  /*9720*/  MOV R4, UR4 ;  /* 0x0000000400047c02 */ /* 0x000fe20008000f00 */
[----:B------:R-:W-:Y:S01]  /*9730*/  IMAD.U32 R5, RZ, RZ, UR5 ;  /* 0x00000005ff057e24 */ /* 0x000fe2000f8e00ff */
[----:B------:R-:W-:Y:S01]  /*9740*/  MOV R6, UR6 ;  /* 0x0000000600067c02 */ /* 0x000fe20008000f00 */
[----:B------:R-:W-:Y:S01]  /*9750*/  IMAD.U32 R7, RZ, RZ, UR7 ;  /* 0x00000007ff077e24 */ /* 0x000fe2000f8e00ff */
[----:B------:R-:W-:Y:S01]  /*9760*/  MOV R10, UR8 ;  /* 0x00000008000a7c02 */ /* 0x000fe20008000f00 */
[----:B------:R-:W-:Y:S01]  /*9770*/  IMAD.U32 R11, RZ, RZ, UR9 ;  /* 0x00000009ff0b7e24 */ /* 0x000fe2000f8e00ff */
[----:B------:R-:W-:Y:S01]  /*9780*/  MOV R8, 0x70 ;  /* 0x0000007000087802 */ /* 0x000fe20000000f00 */
[----:B------:R-:W-:Y:S01]  /*9790*/  IMAD.MOV.U32 R12, RZ, RZ, 0x1 ;  /* 0x00000001ff0c7424 */ /* 0x000fe200078e00ff */
[----:B-1----:R-:W-:-:S07]  /*97a0*/  MOV R13, RZ ;  /* 0x000000ff000d7202 */ /* 0x002fce0000000f00 */
[----:B------:R-:W-:-:S07]  /*97b0*/  LEPC R20, `(.L_x_34) ;  /* 0x000000001014794e */ /* 0x000fce0000000000 */
[----:B--2---:R-:W-:Y:S05]  /*97c0*/  CALL.ABS.NOINC R2 ;  /* 0x0000000002007343 */ /* 0x004fea0003c00000 */
.L_x_34:
[----:B------:R-:W1:Y:S01]  /*97d0*/  S2R R20, SR_TID.X ;  /* 0x0000000000147919 */ /* 0x000e620000002100 */
[----:B------:R-:W-:Y:S01]  /*97e0*/  ULDC UR4, c[0x0][0x284] ;  /* 0x0000a10000047ab9 */ /* 0x000fe20000000800 */
[----:B------:R-:W2:Y:S01]  /*97f0*/  LDC R2, c[0x0][0x288] ;  /* 0x0000a200ff027b82 */ /* 0x000ea20000000800 */
[----:B-1----:R-:W-:Y:S02]  /*9800*/  SHF.R.U32.HI R5, RZ, 0x2, R20 ;  /* 0x00000002ff057819 */ /* 0x002fe40000011614 */
[C---:B------:R-:W-:Y:S02]  /*9810*/  LOP3.LUT R7, R20.reuse, 0xe0, RZ, 0xc0, !PT ;  /* 0x000000e014077812 */ /* 0x040fe400078ec0ff */
[----:B------:R-:W-:Y:S02]  /*9820*/  LOP3.LUT R5, R5, 0x7, RZ, 0xc0, !PT ;  /* 0x0000000705057812 */ /* 0x000fe400078ec0ff */
[----:B------:R-:W-:Y:S02]  /*9830*/  SHF.R.U32.HI R10, RZ, 0x1, R7 ;  /* 0x00000001ff0a7819 */ /* 0x000fe40000011607 */
[----:B------:R-:W-:-:S02]  /*9840*/  LOP3.LUT R0, R20, 0x3, RZ, 0xc0, !PT ;  /* 0x0000000314007812 */ /* 0x000fc400078ec0ff */
[----:B------:R-:W-:Y:S01]  /*9850*/  IADD3 R10, -R10, UR4, -R5 ;  /* 0x000000040a0a7c10 */ /* 0x000fe2000fffe905 */
[----:B------:R-:W-:Y:S02]  /*9860*/  ULDC.64 UR4, c[0x0][0x590] ;  /* 0x0001640000047ab9 */ /* 0x000fe40000000a00 */
[----:B------:R-:W-:Y:S01]  /*9870*/  IMAD.U32 R170, RZ, RZ, UR4 ;  /* 0x00000004ffaa7e24 */ /* 0x000fe2000f8e00ff */
[----:B------:R-:W-:Y:S01]  /*9880*/  MOV R171, UR5 ;  /* 0x0000000500ab7c02 */ /* 0x000fe20008000f00 */
[----:B--2---:R-:W-:Y:S02]  /*9890*/  IMAD R0, R0, -0x2, R2 ;  /* 0xfffffffe00007824 */ /* 0x004fe400078e0202 */
[----:B------:R-:W-:Y:S01]  /*98a0*/  IMAD R10, R19, -0x100, R10 ;  /* 0xffffff00130a7824 */ /* 0x000fe200078e020a */
[----:B------:R-:W-:Y:S01]  /*98b0*/  ISETP.NE.U32.AND P2, PT, R170, RZ, PT ;  /* 0x000000ffaa00720c */ /* 0x000fe20003f45070 */
[----:B------:R-:W-:-:S03]  /*98c0*/  IMAD R18, R18, -0x100, R0 ;  /* 0xffffff0012127824 */ /* 0x000fc600078e0200 */
[----:B------:R-:W-:-:S13]  /*98d0*/  ISETP.NE.AND.EX P2, PT, R171, RZ, PT, P2 ;  /* 0x000000ffab00720c */ /* 0x000fda0003f45320 */
[----:B------:R-:W-:Y:S05]  /*98e0*/  @!P2 BRA `(.L_x_36) ;  /* 0x00000000005ca947 */ /* 0x000fea0003800000 */
[----:B------:R-:W-:Y:S02]  /*98f0*/  ULDC.64 UR4, c[0x0][0x588] ;  /* 0x0001620000047ab9 */ /* 0x000fe40000000a00 */
[----:B------:R-:W-:-:S04]  /*9900*/  ISETP.NE.U32.AND P0, PT, RZ, UR4, PT ;  /* 0x00000004ff007c0c */ /* 0x000fc8000bf05070 */
[----:B------:R-:W-:-:S13]  /*9910*/  ISETP.NE.AND.EX P0, PT, RZ, UR5, PT, P0 ;  /* 0x00000005ff007c0c */ /* 0x000fda000bf05300 */
[----:B------:R-:W-:Y:S05]  /*9920*/  @!P0 BRA `(.L_x_37) ;  /* 0x00000000002c8947 */ /* 0x000fea0003800000 */
[----:B------:R-:W1:Y:S01]  /*9930*/  LDC.64 R2, c[0x0][0x588] ;  /* 0x00016200ff027b82 */ /* 0x000e620000000a00 */
[----:B------:R-:W-:-:S04]  /*9940*/  IMAD R164, R170, UR43, RZ ;  /* 0x0000002baaa47c24 */ /* 0x000fc8000f8e02ff */
[----:B-1----:R-:W-:-:S06]  /*9950*/  IMAD.WIDE R164, R164, 0x4, R2 ;  /* 0x00000004a4a47825 */ /* 0x002fcc00078e0202 */
[----:B------:R-:W2:Y:S01]  /*9960*/  LDG.E R164, desc[UR54][R164.64] ;  /* 0x00000036a4a47981 */ /* 0x000ea2000c1e1900 */
[----:B------:R-:W-:Y:S01]  /*9970*/  IMAD.MOV.U32 R0, RZ, RZ, 0x1 ;  /* 0x00000001ff007424 */ /* 0x000fe200078e00ff */
[----:B------:R-:W-:Y:S01]  /*9980*/  MOV R169, 0x1 ;  /* 0x0000000100a97802 */ /* 0x000fe20000000f00 */
[----:B------:R-:W-:-:S03]  /*9990*/  IMAD.MOV.U32 R167, RZ, RZ, 0x1 ;  /* 0x00000001ffa77424 */ /* 0x000fc600078e00ff */
[----:B------:R3:W-:Y:S01]  /*99a0*/  STL.S16 [R1+0x20c], R0 ;  /* 0x00020c0001007387 */ /* 0x0007e20000100600 */
[----:B--2---:R-:W-:Y:S01]  /*99b0*/  MOV R165, R164 ;  /* 0x000000a400a57202 */ /* 0x004fe20000000f00 */
[----:B------:R-:W-:Y:S01]  /*99c0*/  IMAD.MOV.U32 R16, RZ, RZ, R164 ;  /* 0x000000ffff107224 */ /* 0x000fe200078e00a4 */
[----:B---3--:R-:W-:Y:S06]  /*99d0*/  BRA `(.L_x_36) ;  /* 0x0000000000207947 */ /* 0x008fec0003800000 */
.L_x_37:
[----:B------:R-:W-:Y:S01]  /*99e0*/  MOV R0, 0x1 ;  /* 0x0000000100007802 */ /* 0x000fe20000000f00 */
[----:B------:R-:W-:Y:S01]  /*99f0*/  ULDC UR4, c[0x0][0x580] ;  /* 0x0001600000047ab9 */ /* 0x000fe20000000800 */
[----:B------:R-:W-:Y:S01]  /*9a00*/  IMAD.MOV.U32 R169, RZ, RZ, 0x1 ;  /* 0x00000001ffa97424 */ /* 0x000fe200078e00ff */
[----:B------:R-:W-:Y:S01]  /*9a10*/  MOV R167, 0x1 ;  /* 0x0000000100a77802 */ /* 0x000fe20000000f00 */
[----:B------:R-:W-:Y:S01]  /*9a20*/  IMAD.U32 R164, RZ, RZ, UR4 ;  /* 0x00000004ffa47e24 */ /* 0x000fe2000f8e00ff */
[----:B------:R1:W-:Y:S01]  /*9a30*/  STL.S16 [R1+0x20c], R0 ;  /* 0x00020c0001007387 */ /* 0x0003e20000100600 */
[----:B------:R-:W-:Y:S01]  /*9a40*/  MOV R165, UR4 ;  /* 0x0000000400a57c02 */ /* 0x000fe20008000f00 */
[----:B------:R-:W-:-:S07]  /*9a50*/  IMAD.U32 R16, RZ, RZ, UR4 ;  /* 0x00000004ff107e24 */ /* 0x000fce000f8e00ff */
.L_x_36:
[----:B------:R-:W2:Y:S02]  /*9a60*/  LDC.64 R2, c[0x0][0x5b0] ;  /* 0x00016c00ff027b82 */ /* 0x000ea40000000a00 */
[----:B--2---:R-:W-:-:S04]  /*9a70*/  ISETP.NE.U32.AND P0, PT, R2, RZ, PT ;  /* 0x000000ff0200720c */ /* 0x004fc80003f05070 */
[----:B------:R-:W-:-:S13]  /*9a80*/  ISETP.NE.AND.EX P0, PT, R3, RZ, PT, P0 ;  /* 0x000000ff0300720c */ /* 0x000fda0003f05300 */
[----:B------:R-:W-:Y:S05]  /*9a90*/  @!P0 BRA `(.L_x_38) ;  /* 0x00000000002c8947 */ /* 0x000fea0003800000 */
[----:B------:R-:W-:Y:S02]  /*9aa0*/  ULDC.64 UR4, c[0x0][0x5a8] ;  /* 0x00016a0000047ab9 */ /* 0x000fe40000000a00 */
[----:B------:R-:W-:-:S04]  /*9ab0*/  ISETP.NE.U32.AND P0, PT, RZ, UR4, PT ;  /* 0x00000004ff007c0c */ /* 0x000fc8000bf05070 */
[----:B------:R-:W-:-:S13]  /*9ac0*/  ISETP.NE.AND.EX P0, PT, RZ, UR5, PT, P0 ;  /* 0x00000005ff007c0c */ /* 0x000fda000bf05300 */
[----:B------:R-:W-:Y:S05]  /*9ad0*/  @!P0 BRA `(.L_x_39) ;  /* 0x0000000000148947 */ /* 0x000fea0003800000 */
[----:B------:R-:W2:Y:S01]  /*9ae0*/  LDC.64 R8, c[0x0][0x5a8] ;  /* 0x00016a00ff087b82 */ /* 0x000ea20000000a00 */
[----:B------:R-:W-:-:S04]  /*9af0*/  IMAD R2, R2, UR43, RZ ;  /* 0x0000002b02027c24 */ /* 0x000fc8000f8e02ff */
[----:B--2---:R-:W-:-:S05]  /*9b00*/  IMAD.WIDE R2, R2, 0x4, R8 ;  /* 0x0000000402027825 */ /* 0x004fca00078e0208 */
[----:B------:R2:W5:Y:S01]  /*9b10*/  LDG.E R17, desc[UR54][R2.64] ;  /* 0x0000003602117981 */ /* 0x000562000c1e1900 */
[----:B------:R-:W-:Y:S05]  /*9b20*/  BRA `(.L_x_38) ;  /* 0x0000000000087947 */ /* 0x000fea0003800000 */
.L_x_39:
[----:B------:R-:W-:Y:S02]  /*9b30*/  ULDC UR4, c[0x0][0x5a0] ;  /* 0x0001680000047ab9 */ /* 0x000fe40000000800 */
[----:B------:R-:W-:-:S07]  /*9b40*/  MOV R17, UR4 ;  /* 0x0000000400117c02 */ /* 0x000fce0008000f00 */
.L_x_38:
[----:B------:R-:W3:Y:S01]  /*9b50*/  LDC.64 R8, c[0x0][0x5c0] ;  /* 0x00017000ff087b82 */ /* 0x000ee20000000a00 */
[----:B------:R-:W-:Y:S01]  /*9b60*/  ULDC.64 UR4, c[0x0][0x588] ;  /* 0x0001620000047ab9 */ /* 0x000fe20000000a00 */
[----:B------:R-:W-:Y:S02]  /*9b70*/  ISETP.EQ.U32.AND P4, PT, R170, RZ, PT ;  /* 0x000000ffaa00720c */ /* 0x000fe40003f82070 */
[----:B------:R-:W-:Y:S02]  /*9b80*/  ISETP.NE.U32.AND P3, PT, RZ, UR4, PT ;  /* 0x00000004ff007c0c */ /* 0x000fe4000bf65070 */
[----:B------:R-:W-:Y:S02]  /*9b90*/  LOP3.LUT P5, RZ, R167, 0xff, RZ, 0xc0, !PT ;  /* 0x000000ffa7ff7812 */ /* 0x000fe400078ac0ff */
[----:B-1----:R-:W1:Y:S01]  /*9ba0*/  LDC R0, c[0x0][0x5c8] ;  /* 0x00017200ff007b82 */ /* 0x002e620000000800 */
[----:B------:R-:W-:Y:S02]  /*9bb0*/  ISETP.NE.AND.EX P3, PT, RZ, UR5, PT, P3 ;  /* 0x00000005ff007c0c */ /* 0x000fe4000bf65330 */
[----:B------:R-:W-:-:S02]  /*9bc0*/  FSEL R168, R16, R165, !P5 ;  /* 0x000000a510a87208 */ /* 0x000fc40006800000 */
[----:B------:R-:W-:Y:S02]  /*9bd0*/  ISETP.EQ.OR.EX P4, PT, R171, RZ, !P3, P4 ;  /* 0x000000ffab00720c */ /* 0x000fe40005f82740 */
[----:B------:R-:W-:Y:S02]  /*9be0*/  PLOP3.LUT P1, PT, PT, PT, PT, 0x8, 0x0 ;  /* 0x000000000000781c */ /* 0x000fe40003f2e170 */
[----:B------:R-:W-:Y:S02]  /*9bf0*/  PLOP3.LUT P3, PT, P3, PT, PT, 0x8, 0x0 ;  /* 0x000000000000781c */ /* 0x000fe40001f6e170 */
[C---:B------:R-:W-:Y:S02]  /*9c00*/  FSEL R165, R164.reuse, R165, !P2 ;  /* 0x000000a5a4a57208 */ /* 0x040fe40005000000 */
[----:B------:R-:W-:Y:S02]  /*9c10*/  FSEL R168, R164, R168, !P2 ;  /* 0x000000a8a4a87208 */ /* 0x000fe40005000000 */
[----:B---3--:R-:W-:-:S04]  /*9c20*/  ISETP.NE.U32.AND P0, PT, R8, RZ, PT ;  /* 0x000000ff0800720c */ /* 0x008fc80003f05070 */
[----:B------:R-:W-:-:S04]  /*9c30*/  ISETP.NE.AND.EX P0, PT, R9, RZ, PT, P0 ;  /* 0x000000ff0900720c */ /* 0x000fc80003f05300 */
[----:B-1----:R-:W-:Y:S01]  /*9c40*/  FSEL R0, R0, RZ, !P0 ;  /* 0x000000ff00007208 */ /* 0x002fe20004000000 */
[----:B------:R-:W-:Y:S08]  /*9c50*/  @!P4 BRA `(.L_x_40) ;  /* 0x00000000003cc947 */ /* 0x000ff00003800000 */
[----:B------:R-:W-:Y:S04]  /*9c60*/  BSSY B0, `(.L_x_40) ;  /* 0x000000e000007945 */ /* 0x000fe80003800000 */
[----:B------:R-:W-:Y:S05]  /*9c70*/  @!P2 BRA `(.L_x_41) ;  /* 0x000000000024a947 */ /* 0x000fea0003800000 */
[----:B------:R-:W-:Y:S02]  /*9c80*/  LOP3.LUT P4, RZ, R169, 0xff, RZ, 0xc0, !PT ;  /* 0x000000ffa9ff7812 */ /* 0x000fe4000788c0ff */
[----:B------:R-:W-:Y:S02]  /*9c90*/  PLOP3.LUT P1, PT, P3, PT, PT, 0x80, 0x0 ;  /* 0x000000000000781c */ /* 0x000fe40001f2f070 */
[----:B------:R-:W-:-:S09]  /*9ca0*/  PRMT R167, RZ, 0x7610, R167 ;  /* 0x00007610ffa77816 */ /* 0x000fd200000000a7 */
[----:B------:R-:W-:Y:S05]  /*9cb0*/  @!P4 BRA `(.L_x_42) ;  /* 0x000000000020c947 */ /* 0x000fea0003800000 */
[----:B------:R-:W-:Y:S01]  /*9cc0*/  FSETP.EQ.AND P1, PT, R164, RZ, PT ;  /* 0x000000ffa400720b */ /* 0x000fe20003f22000 */
[----:B------:R-:W-:Y:S01]  /*9cd0*/  IMAD.MOV.U32 R165, RZ, RZ, R164 ;  /* 0x000000ffffa57224 */ /* 0x000fe200078e00a4 */
[----:B------:R-:W-:Y:S02]  /*9ce0*/  PRMT R167, R169, 0x7610, R167 ;  /* 0x00007610a9a77816 */ /* 0x000fe400000000a7 */
[----:B------:R-:W-:Y:S01]  /*9cf0*/  MOV R168, R164 ;  /* 0x000000a400a87202 */ /* 0x000fe20000000f00 */
[----:B------:R-:W-:Y:S08]  /*9d00*/  BRA `(.L_x_42) ;  /* 0x00000000000c7947 */ /* 0x000ff00003800000 */
.L_x_41:
[----:B------:R-:W-:Y:S01]  /*9d10*/  FSETP.EQ.AND P1, PT, R164, RZ, PT ;  /* 0x000000ffa400720b */ /* 0x000fe20003f22000 */
[----:B------:R-:W-:Y:S01]  /*9d20*/  IMAD.MOV.U32 R165, RZ, RZ, R164 ;  /* 0x000000ffffa57224 */ /* 0x000fe200078e00a4 */
[----:B------:R-:W-:-:S11]  /*9d30*/  MOV R168, R164 ;  /* 0x000000a400a87202 */ /* 0x000fd60000000f00 */
.L_x_42:
[----:B------:R-:W-:Y:S05]  /*9d40*/  BSYNC B0 ;  /* 0x0000000000007941 */ /* 0x000fea0003800000 */
.L_x_40:
[----:B------:R-:W-:Y:S04]  /*9d50*/  BSSY B0, `(.L_x_43) ;  /* 0x0000010000007945 */ /* 0x000fe80003800000 */
[----:B------:R-:W-:Y:S05]  /*9d60*/  @!P2 BRA `(.L_x_44) ;  /* 0x00000000002ca947 */ /* 0x000fea0003800000 */
[----:B--2---:R-:W2:Y:S01]  /*9d70*/  LDL R2, [R1+0x20c] ;  /* 0x00020c0001027983 */ /* 0x004ea20000100800 */
[----:B------:R-:W-:Y:S02]  /*9d80*/  PRMT R169, RZ, 0x7610, R169 ;  /* 0x00007610ffa97816 */ /* 0x000fe400000000a9 */
[----:B------:R-:W-:Y:S02]  /*9d90*/  PRMT R167, RZ, 0x7610, R167 ;  /* 0x00007610ffa77816 */ /* 0x000fe400000000a7 */
[----:B--2---:R-:W-:-:S13]  /*9da0*/  LOP3.LUT P2, RZ, R2, 0xff, RZ, 0xc0, !PT ;  /* 0x000000ff02ff7812 */ /* 0x004fda000784c0ff */
[----:B------:R-:W-:Y:S05]  /*9db0*/  @!P2 BRA `(.L_x_45) ;  /* 0x000000000024a947 */ /* 0x000fea0003800000 */
[----:B------:R-:W-:Y:S01]  /*9dc0*/  FSETP.EQ.AND P3, PT, R164, RZ, PT ;  /* 0x000000ffa400720b */ /* 0x000fe20003f62000 */
[----:B------:R-:W-:Y:S01]  /*9dd0*/  IMAD.MOV.U32 R165, RZ, RZ, R164 ;  /* 0x000000ffffa57224 */ /* 0x000fe200078e00a4 */
[C---:B------:R-:W-:Y:S02]  /*9de0*/  PRMT R169, R2.reuse, 0x7610, R169 ;  /* 0x0000761002a97816 */ /* 0x040fe400000000a9 */
[----:B------:R-:W-:Y:S02]  /*9df0*/  PRMT R167, R2, 0x7610, R167 ;  /* 0x0000761002a77816 */ /* 0x000fe400000000a7 */
[----:B------:R-:W-:Y:S01]  /*9e00*/  MOV R168, R164 ;  /* 0x000000a400a87202 */ /* 0x000fe20000000f00 */
[----:B------:R-:W-:Y:S06]  /*9e10*/  BRA `(.L_x_45) ;  /* 0x00000000000c7947 */ /* 0x000fec0003800000 */
.L_x_44:
[----:B------:R-:W-:Y:S01]  /*9e20*/  FSETP.EQ.AND P3, PT, R164, RZ, PT ;  /* 0x000000ffa400720b */ /* 0x000fe20003f62000 */
[----:B------:R-:W-:Y:S01]  /*9e30*/  IMAD.MOV.U32 R165, RZ, RZ, R164 ;  /* 0x000000ffffa57224 */ /* 0x000fe200078e00a4 */
[----:B------:R-:W-:-:S11]  /*9e40*/  MOV R168, R164 ;  /* 0x000000a400a87202 */ /* 0x000fd60000000f00 */
.L_x_45:
[----:B------:R-:W-:Y:S05]  /*9e50*/  BSYNC B0 ;  /* 0x0000000000007941 */ /* 0x000fea0003800000 */
.L_x_43:
[--C-:B------:R-:W-:Y:S01]  /*9e60*/  IMAD.MOV.U32 R6, RZ, RZ, R0.reuse ;  /* 0x000000ffff067224 */ /* 0x100fe200078e0000 */
[----:B------:R-:W-:Y:S01]  /*9e70*/  MOV R4, R0 ;  /* 0x0000000000047202 */ /* 0x000fe20000000f00 */
[----:B--2---:R-:W-:Y:S01]  /*9e80*/  IMAD.MOV.U32 R2, RZ, RZ, R0 ;  /* 0x000000ffff027224 */ /* 0x004fe200078e0000 */
[----:B------:R-:W-:Y:S06]  /*9e90*/  @!P0 BRA `(.L_x_46) ;  /* 0x0000000000808947 */ /* 0x000fec0003800000 */
[----:B------:R-:W-:Y:S01]  /*9ea0*/  SHF.R.U32.HI R0, RZ, 0x5, R7 ;  /* 0x00000005ff007819 */ /* 0x000fe20000011607 */
[----:B------:R-:W-:Y:S01]  /*9eb0*/  USHF.R.S32.HI UR4, URZ, 0x1f, UR43 ;  /* 0x0000001f3f047899 */ /* 0x000fe2000801142b */
[----:B------:R-:W1:Y:S02]  /*9ec0*/  LDC.64 R6, c[0x0][0x5d0] ;  /* 0x00017400ff067b82 */ /* 0x000e640000000a00 */
[----:B------:R-:W-:-:S04]  /*9ed0*/  SHF.L.U32 R0, R0, 0x4, RZ ;  /* 0x0000000400007819 */ /* 0x000fc800000006ff */
[----:B------:R-:W-:-:S05]  /*9ee0*/  LOP3.LUT R0, R0, 0xfffffff0, R5, 0xe2, !PT ;  /* 0xfffffff000007812 */ /* 0x000fca00078ee205 */
[----:B------:R-:W-:-:S05]  /*9ef0*/  VIADD R2, R0, UR42 ;  /* 0x0000002a00027c36 */ /* 0x000fca0008000000 */
[----:B------:R-:W-:-:S03]  /*9f00*/  SHF.R.S32.HI R3, RZ, 0x1f, R2 ;  /* 0x0000001fff037819 */ /* 0x000fc60000011402 */
[----:B-1----:R-:W-:-:S04]  /*9f10*/  IMAD.WIDE.U32 R4, R6, UR43, R2 ;  /* 0x0000002b06047c25 */ /* 0x002fc8000f8e0002 */
[----:B------:R-:W-:Y:S01]  /*9f20*/  IMAD R6, R6, UR4, RZ ;  /* 0x0000000406067c24 */ /* 0x000fe2000f8e02ff */
[----:B------:R-:W-:-:S03]  /*9f30*/  LEA R2, P0, R4, R8, 0x1 ;  /* 0x0000000804027211 */ /* 0x000fc600078008ff */
[----:B------:R-:W-:-:S05]  /*9f40*/  IMAD R7, R7, UR43, R6 ;  /* 0x0000002b07077c24 */ /* 0x000fca000f8e0206 */
[----:B------:R-:W-:-:S04]  /*9f50*/  IADD3 R7, R5, R7, RZ ;  /* 0x0000000705077210 */ /* 0x000fc80007ffe0ff */
[----:B------:R-:W-:Y:S02]  /*9f60*/  LEA.HI.X R3, R4, R9, R7, 0x1, P0 ;  /* 0x0000000904037211 */ /* 0x000fe400000f0c07 */
[----:B------:R-:W-:-:S04]  /*9f70*/  ISETP.GE.AND P0, PT, R18, 0x1, PT ;  /* 0x000000011200780c */ /* 0x000fc80003f06270 */
[C---:B------:R-:W-:Y:S02]  /*9f80*/  ISETP.LT.OR P2, PT, R10.reuse, 0x1, !P0 ;  /* 0x000000010a00780c */ /* 0x040fe40004741670 */
[C---:B------:R-:W-:Y:S02]  /*9f90*/  ISETP.LT.OR P4, PT, R10.reuse, 0x81, !P0 ;  /* 0x000000810a00780c */ /* 0x040fe40004781670 */
[C---:B------:R-:W-:Y:S02]  /*9fa0*/  ISETP.LT.OR P5, PT, R10.reuse, 0x9, !P0 ;  /* 0x000000090a00780c */ /* 0x040fe400047a1670 */
[----:B------:R-:W-:-:S07]  /*9fb0*/  ISETP.LT.OR P0, PT, R10, 0x89, !P0 ;  /* 0x000000890a00780c */ /* 0x000fce0004701670 */
[----:B------:R-:W2:Y:S04]  /*9fc0*/  @!P2 LDG.E.U16 R0, desc[UR54][R2.64] ;  /* 0x000000360200a981 */ /* 0x000ea8000c1e1500 */
[----:B------:R-:W3:Y:S04]  /*9fd0*/  @!P4 LDG.E.U16 R5, desc[UR54][R2.64+0x100] ;  /* 0x000100360205c981 */ /* 0x000ee8000c1e1500 */
[----:B------:R-:W4:Y:S04]  /*9fe0*/  @!P5 LDG.E.U16 R6, desc[UR54][R2.64+0x10] ;  /* 0x000010360206d981 */ /* 0x000f28000c1e1500 */
[----:B------:R-:W4:Y:S01]  /*9ff0*/  @!P0 LDG.E.U16 R2, desc[UR54][R2.64+0x110] ;  /* 0x0001103602028981 */ /* 0x000f22000c1e1500 */
[----:B------:R-:W-:Y:S01]  /*a000*/  IMAD.MOV.U32 R4, RZ, RZ, RZ ;  /* 0x000000ffff047224 */ /* 0x000fe200078e00ff */
[----:B--2---:R-:W-:-:S02]  /*a010*/  @!P2 PRMT R4, R0, 0x5410, RZ ;  /* 0x000054100004a816 */ /* 0x004fc400000000ff */
[----:B------:R-:W-:Y:S02]  /*a020*/  MOV R0, RZ ;  /* 0x000000ff00007202 */ /* 0x000fe40000000f00 */
[----:B---3--:R-:W-:Y:S02]  /*a030*/  @!P4 PRMT R0, R5, 0x5410, RZ ;  /* 0x000054100500c816 */ /* 0x008fe400000000ff */
[----:B----4-:R-:W-:Y:S02]  /*a040*/  @!P5 PRMT R4, R4, 0x5410, R6 ;  /* 0x000054100404d816 */ /* 0x010fe40000000006 */
[----:B------:R-:W-:-:S03]  /*a050*/  @!P0 PRMT R0, R0, 0x5410, R2 ;  /* 0x0000541000008816 */ /* 0x000fc60000000002 */
[C---:B------:R-:W-:Y:S01]  /*a060*/  IMAD.U32 R2, R4.reuse, 0x10000, RZ ;  /* 0x0001000004027824 */ /* 0x040fe200078e00ff */
[----:B------:R-:W-:Y:S02]  /*a070*/  LOP3.LUT R4, R4, 0xffff0000, RZ, 0xc0, !PT ;  /* 0xffff000004047812 */ /* 0x000fe400078ec0ff */
[C---:B------:R-:W-:Y:S02]  /*a080*/  SHF.L.U32 R6, R0.reuse, 0x10, RZ ;  /* 0x0000001000067819 */ /* 0x040fe400000006ff */
[----:B------:R-:W-:-:S07]  /*a090*/  LOP3.LUT R0, R0, 0xffff0000, RZ, 0xc0, !PT ;  /* 0xffff000000007812 */ /* 0x000fce00078ec0ff */
.L_x_46:
[----:B------:R-:W-:Y:S01]  /*a0a0*/  BSSY B0, `(.L_x_47) ;  /* 0x0000024000007945 */ /* 0x000fe20003800000 */
[----:B------:R-:W-:Y:S01]  /*a0b0*/  IMAD.MOV.U32 R3, RZ, RZ, RZ ;  /* 0x000000ffff037224 */ /* 0x000fe200078e00ff */
[----:B------:R-:W-:Y:S02]  /*a0c0*/  CS2R R14, SRZ ;  /* 0x00000000000e7805 */ /* 0x000fe4000001ff00 */
[----:B------:R-:W-:Y:S02]  /*a0d0*/  CS2R R12, SRZ ;  /* 0x00000000000c7805 */ /* 0x000fe4000001ff00 */
[----:B------:R-:W-:Y:S02]  /*a0e0*/  CS2R R10, SRZ ;  /* 0x00000000000a7805 */ /* 0x000fe4000001ff00 */
[----:B------:R-:W-:Y:S01]  /*a0f0*/  CS2R R8, SRZ ;  /* 0x0000000000087805 */ /* 0x000fe2000001ff00 */
[----:B------:R-:W-:Y:S06]  /*a100*/  @P1 BRA `(.L_x_48) ;  /* 0x0000000000741947 */ /* 0x000fec0003800000 */
[----:B------:R-:W-:-:S13]  /*a110*/  ISETP.NE.AND P0, PT, R156, 0x3, PT ;  /* 0x000000039c00780c */ /* 0x000fda0003f05270 */
[----:B------:R-:W-:Y:S05]  /*a120*/  @!P0 BRA `(.L_x_49) ;  /* 0x0000000000048947 */ /* 0x000fea0003800000 */
[----:B------:R-:W-:Y:S01]  /*a130*/  BPT.TRAP 0x1 ;  /* 0x000000040000795c */ /* 0x000fe20000300000 */
.L_x_49:
[----:B------:R-:W-:-:S04]  /*a140*/  SHF.L.U32 R3, RZ, 0x1f, RZ ;  /* 0x0000001fff037819 */ /* 0x000fc800000006ff */
[----:B------:R-:W1:Y:S02]  /*a150*/  SYNCS.PHASECHK.TRANS64.TRYWAIT P0, [UR49+0x30], R3 ;  /* 0x00003003ff0075a7 */ /* 0x000e640008000171 */
[----:B-1----:R-:W-:Y:S05]  /*a160*/  @!P0 BRA `(.L_x_50) ;  /* 0x000000d000348947 */ /* 0x002fea0003800000 */
.L_x_369:
[----:B-1----:R-:W-:Y:S02]  /*a170*/  MOV R3, 0x1 ;  /* 0x0000000100037802 */ /* 0x002fe40000000f00 */
[----:B------:R-:W-:Y:S02]  /*a180*/  CS2R R14, SRZ ;  /* 0x00000000000e7805 */ /* 0x000fe4000001ff00 */
[----:B------:R-:W-:Y:S02]  /*a190*/  CS2R R12, SRZ ;  /* 0x00000000000c7805 */ /* 0x000fe4000001ff00 */
[----:B------:R-:W-:Y:S02]  /*a1a0*/  CS2R R10, SRZ ;  /* 0x00000000000a7805 */ /* 0x000fe4000001ff00 */
[----:B------:R-:W-:Y:S01]  /*a1b0*/  CS2R R8, SRZ ;  /* 0x0000000000087805 */ /* 0x000fe2000001ff00 */
[----:B------:R-:W-:Y:S06]  /*a1c0*/  @P3 BRA `(.L_x_48) ;  /* 0x0000000000443947 */ /* 0x000fec0003800000 */
[----:B------:R-:W1:Y:S01]  /*a1d0*/  S2R R18, SR_TID.X ;  /* 0x0000000000127919 */ /* 0x000e620000002100 */
[----:B------:R-:W-:Y:S05]  /*a1e0*/  WARPSYNC.ALL ;  /* 0x0000000000007948 */ /* 0x000fea0003800000 */
[C---:B-1----:R-:W-:Y:S01]  /*a1f0*/  IMAD.SHL.U32 R5, R18.reuse, 0x10, RZ ;  /* 0x0000001012057824 */ /* 0x042fe200078e00ff */
[----:B------:R-:W-:-:S04]  /*a200*/  SHF.L.U32 R7, R18, 0x5, RZ ;  /* 0x0000000512077819 */ /* 0x000fc800000006ff */
[----:B------:R-:W-:Y:S02]  /*a210*/  LOP3.LUT R5, R5, 0xe00, RZ, 0xc0, !PT ;  /* 0x00000e0005057812 */ /* 0x000fe400078ec0ff */
[----:B------:R-:W-:Y:S02]  /*a220*/  LOP3.LUT R8, R7, 0xc0, RZ, 0xc0, !PT ;  /* 0x000000c007087812 */ /* 0x000fe400078ec0ff */
[----:B------:R-:W-:-:S04]  /*a230*/  LOP3.LUT R5, R5, 0x20, R7, 0xf8, !PT ;  /* 0x0000002005057812 */ /* 0x000fc800078ef807 */
[----:B------:R-:W-:Y:S02]  /*a240*/  LOP3.LUT R5, R5, 0x100, R7, 0xf8, !PT ;  /* 0x0000010005057812 */ /* 0x000fe400078ef807 */
[----:B------:R-:W-:-:S04]  /*a250*/  SHF.R.U32.HI R7, RZ, 0x1, R18 ;  /* 0x00000001ff077819 */ /* 0x000fc80000011612 */
[----:B------:R-:W-:Y:S01]  /*a260*/  LOP3.LUT R8, R8, 0x8, R7, 0xf8, !PT ;  /* 0x0000000808087812 */ /* 0x000fe200078ef807 */
[----:B------:R-:W-:-:S05]  /*a270*/  IMAD.SHL.U32 R7, R18, 0x4, RZ ;  /* 0x0000000412077824 */ /* 0x000fca00078e00ff */
[----:B------:R-:W-:-:S04]  /*a280*/  LOP3.LUT R8, R8, 0x18, R7, 0x78, !PT ;  /* 0x0000001808087812 */ /* 0x000fc800078e7807 */
[----:B------:R-:W-:-:S04]  /*a290*/  LOP3.LUT R8, R5, R8, RZ, 0xfc, !PT ;  /* 0x0000000805087212 */ /* 0x000fc800078efcff */
[----:B------:R-:W-:-:S04]  /*a2a0*/  LEA R8, R8, UR49, 0x1 ;  /* 0x0000003108087c11 */ /* 0x000fc8000f8e08ff */
[----:B------:R-:W-:Y:S02]  /*a2b0*/  LEA R12, R158, R8, 0x1 ;  /* 0x000000089e0c7211 */ /* 0x000fe400078e08ff */
[----:B------:R-:W1:Y:S04]  /*a2c0*/  LDSM.16.M88.4 R8, [R8+0x200] ;  /* 0x000200000808783b */ /* 0x000e680000000200 */
[----:B------:R-:W2:Y:S02]  /*a2d0*/  LDSM.16.M88.4 R12, [R12+0x200] ;  /* 0x000200000c0c783b */ /* 0x000ea40000000200 */
.L_x_48:
[----:B------:R-:W-:Y:S05]  /*a2e0*/  BSYNC B0 ;  /* 0x0000000000007941 */ /* 0x000fea0003800000 */
.L_x_47:
[----:B------:R-:W3:Y:S01]  /*a2f0*/  S2R R19, SR_TID.X ;  /* 0x0000000000137919 */ /* 0x000ee20000002100 */
[----:B------:R-:W4:Y:S04]  /*a300*/  LDL.LU R154, [R1] ;  /* 0x00000000019a7983 */ /* 0x000f280000300800 */
[----:B------:R-:W2:Y:S04]  /*a310*/  LDL.LU R153, [R1+0x4] ;  /* 0x0000040001997983 */ /* 0x000ea80000300800 */
[----:B------:R-:W2:Y:S04]  /*a320*/  LDL.LU R152, [R1+0x8] ;  /* 0x0000080001987983 */ /* 0x000ea80000300800 */
[----:B------:R-:W2:Y:S04]  /*a330*/  LDL.LU R23, [R1+0xc] ;  /* 0x00000c0001177983 */ /* 0x000ea80000300800 */
[----:B------:R-:W2:Y:S04]  /*a340*/  LDL.LU R22, [R1+0x10] ;  /* 0x0000100001167983 */ /* 0x000ea80000300800 */
[----:B------:R-:W2:Y:S04]  /*a350*/  LDL.LU R21, [R1+0x14] ;  /* 0x0000140001157983 */ /* 0x000ea80000300800 */
[----:B------:R-:W2:Y:S01]  /*a360*/  LDL.LU R20, [R1+0x18] ;  /* 0x0000180001147983 */ /* 0x000ea20000300800 */
[C---:B---3--:R-:W-:Y:S01]  /*a370*/  IMAD.SHL.U32 R5, R19.reuse, 0x10, RZ ;  /* 0x0000001013057824 */ /* 0x048fe200078e00ff */
[----:B------:R-:W-:-:S04]  /*a380*/  SHF.L.U32 R18, R19, 0x5, RZ ;  /* 0x0000000513127819 */ /* 0x000fc800000006ff */
[----:B------:R-:W-:-:S04]  /*a390*/  LOP3.LUT R5, R5, 0xe00, RZ, 0xc0, !PT ;  /* 0x00000e0005057812 */ /* 0x000fc800078ec0ff */
[----:B------:R-:W-:-:S04]  /*a3a0*/  LOP3.LUT R5, R5, 0x20, R18, 0xf8, !PT ;  /* 0x0000002005057812 */ /* 0x000fc800078ef812 */
[----:B------:R-:W-:Y:S02]  /*a3b0*/  LOP3.LUT R7, R5, 0x100, R18, 0xf8, !PT ;  /* 0x0000010005077812 */ /* 0x000fe400078ef812 */
[----:B------:R-:W-:Y:S02]  /*a3c0*/  LOP3.LUT R5, R18, 0xc0, RZ, 0xc0, !PT ;  /* 0x000000c012057812 */ /* 0x000fe400078ec0ff */
[----:B------:R-:W-:-:S04]  /*a3d0*/  SHF.R.U32.HI R18, RZ, 0x1, R19 ;  /* 0x00000001ff127819 */ /* 0x000fc80000011613 */
[----:B------:R-:W-:Y:S01]  /*a3e0*/  LOP3.LUT R5, R5, 0x8, R18, 0xf8, !PT ;  /* 0x0000000805057812 */ /* 0x000fe200078ef812 */
[----:B------:R-:W-:Y:S02]  /*a3f0*/  IMAD.SHL.U32 R18, R19, 0x4, RZ ;  /* 0x0000000413127824 */ /* 0x000fe400078e00ff */
[----:B------:R-:W3:Y:S04]  /*a400*/  LDL.LU R19, [R1+0x1c] ;  /* 0x00001c0001137983 */ /* 0x000ee80000300800 */
[----:B------:R-:W3:Y:S04]  /*a410*/  LDL.LU R174, [R1+0x20] ;  /* 0x0000200001ae7983 */ /* 0x000ee80000300800 */
[----:B------:R-:W3:Y:S04]  /*a420*/  LDL.LU R160, [R1+0x24] ;  /* 0x0000240001a07983 */ /* 0x000ee80000300800 */
[----:B------:R-:W3:Y:S04]  /*a430*/  LDL.LU R173, [R1+0x28] ;  /* 0x0000280001ad7983 */ /* 0x000ee80000300800 */
[----:B------:R-:W3:Y:S04]  /*a440*/  LDL.LU R161, [R1+0x2c] ;  /* 0x00002c0001a17983 */ /* 0x000ee80000300800 */
[----:B------:R-:W3:Y:S04]  /*a450*/  LDL.LU R166, [R1+0x30] ;  /* 0x0000300001a67983 */ /* 0x000ee80000300800 */
[----:B------:R-:W3:Y:S04]  /*a460*/  LDL.LU R162, [R1+0x34] ;  /* 0x0000340001a27983 */ /* 0x000ee80000300800 */
[----:B------:R-:W3:Y:S04]  /*a470*/  LDL.LU R163, [R1+0x38] ;  /* 0x0000380001a37983 */ /* 0x000ee80000300800 */
[----:B------:R-:W3:Y:S01]  /*a480*/  LDL.LU R159, [R1+0x3c] ;  /* 0x00003c00019f7983 */ /* 0x000ee20000300800 */
[----:B------:R-:W-:-:S02]  /*a490*/  LOP3.LUT R5, R5, 0x18, R18, 0x78, !PT ;  /* 0x0000001805057812 */ /* 0x000fc400078e7812 */
[C---:B-1----:R-:W-:Y:S02]  /*a4a0*/  SHF.L.U32 R155, R8.reuse, 0x10, RZ ;  /* 0x00000010089b7819 */ /* 0x042fe400000006ff */
[----:B------:R-:W-:Y:S02]  /*a4b0*/  LOP3.LUT R8, R8, 0xffff0000, RZ, 0xc0, !PT ;  /* 0xffff000008087812 */ /* 0x000fe400078ec0ff */
[----:B------:R-:W-:Y:S01]  /*a4c0*/  LOP3.LUT R157, R7, R5, RZ, 0xfc, !PT ;  /* 0x00000005079d7212 */ /* 0x000fe200078efcff */
[----:B------:R-:W-:-:S03]  /*a4d0*/  FMUL R155, R155, R16 ;  /* 0x000000109b9b7220 */ /* 0x000fc60000400000 */
[----:B------:R-:W-:Y:S01]  /*a4e0*/  LEA R157, R157, UR49, 0x1 ;  /* 0x000000319d9d7c11 */ /* 0x000fe2000f8e08ff */
[----:B------:R-:W-:Y:S05]  /*a4f0*/  WARPSYNC.ALL ;  /* 0x0000000000007948 */ /* 0x000fea0003800000 */
[----:B------:R-:W-:Y:S01]  /*a500*/  ISETP.GT.U32.AND P0, PT, R172, 0x3e, PT ;  /* 0x0000003eac00780c */ /* 0x000fe20003f04070 */
[----:B------:R-:W-:Y:S01]  /*a510*/  BSSY B0, `(.L_x_51) ;  /* 0x0000057000007945 */ /* 0x000fe20003800000 */
[C-C-:B----45:R-:W-:Y:S01]  /*a520*/  FFMA R5, R17.reuse, R154, R2.reuse ;  /* 0x0000009a11057223 */ /* 0x170fe20000000002 */
[----:B------:R-:W-:Y:S01]  /*a530*/  FMUL R154, R8, R16 ;  /* 0x00000010089a7220 */ /* 0x000fe20000400000 */
[----:B--2---:R-:W-:-:S02]  /*a540*/  FFMA R7, R17, R153, R2 ;  /* 0x0000009911077223 */ /* 0x004fc40000000002 */
[----:B------:R-:W-:Y:S01]  /*a550*/  FADD R5, R5, R155 ;  /* 0x0000009b05057221 */ /* 0x000fe20000000000 */
[----:B------:R-:W-:Y:S02]  /*a560*/  IMAD.U32 R153, R9, 0x10000, RZ ;  /* 0x0001000009997824 */ /* 0x000fe400078e00ff */
[----:B------:R-:W-:Y:S01]  /*a570*/  FADD R8, R7, R154 ;  /* 0x0000009a07087221 */ /* 0x000fe20000000000 */
[----:B------:R-:W-:Y:S01]  /*a580*/  LOP3.LUT R9, R9, 0xffff0000, RZ, 0xc0, !PT ;  /* 0xffff000009097812 */ /* 0x000fe200078ec0ff */
[----:B------:R-:W-:-:S03]  /*a590*/  FMUL R153, R153, R16 ;  /* 0x0000001099997220 */ /* 0x000fc60000400000 */
[----:B------:R-:W-:Y:S01]  /*a5a0*/  F2FP.RELU.BF16.F32.PACK_AB R8, R8, R5 ;  /* 0x000000050808723e */ /* 0x000fe200000018ff */
[C-C-:B------:R-:W-:Y:S01]  /*a5b0*/  FFMA R5, R17.reuse, R152, R4.reuse ;  /* 0x0000009811057223 */ /* 0x140fe20000000004 */
[----:B------:R-:W-:Y:S01]  /*a5c0*/  FFMA R7, R17, R23, R4 ;  /* 0x0000001711077223 */ /* 0x000fe20000000004 */
[-C--:B------:R-:W-:Y:S01]  /*a5d0*/  FMUL R152, R9, R16.reuse ;  /* 0x0000001009987220 */ /* 0x080fe20000400000 */
[C---:B------:R-:W-:Y:S01]  /*a5e0*/  SHF.L.U32 R23, R10.reuse, 0x10, RZ ;  /* 0x000000100a177819 */ /* 0x040fe200000006ff */
[----:B------:R-:W-:Y:S02]  /*a5f0*/  FADD R5, R5, R153 ;  /* 0x0000009905057221 */ /* 0x000fe40000000000 */
[----:B------:R-:W-:Y:S01]  /*a600*/  FADD R9, R7, R152 ;  /* 0x0000009807097221 */ /* 0x000fe20000000000 */
[----:B------:R-:W-:Y:S01]  /*a610*/  LOP3.LUT R10, R10, 0xffff0000, RZ, 0xc0, !PT ;  /* 0xffff00000a0a7812 */ /* 0x000fe200078ec0ff */
[----:B------:R-:W-:Y:S01]  /*a620*/  FFMA R7, R17, R21, R2 ;  /* 0x0000001511077223 */ /* 0x000fe20000000002 */
[----:B------:R-:W-:-:S02]  /*a630*/  FMUL R23, R23, R16 ;  /* 0x0000001017177220 */ /* 0x000fc40000400000 */
[----:B------:R-:W-:Y:S01]  /*a640*/  F2FP.RELU.BF16.F32.PACK_AB R9, R9, R5 ;  /* 0x000000050909723e */ /* 0x000fe200000018ff */
[----:B------:R-:W-:Y:S01]  /*a650*/  FFMA R5, R17, R22, R2 ;  /* 0x0000001611057223 */ /* 0x000fe20000000002 */
[-C--:B------:R-:W-:Y:S01]  /*a660*/  FMUL R22, R10, R16.reuse ;  /* 0x000000100a167220 */ /* 0x080fe20000400000 */
[----:B------:R-:W-:Y:S02]  /*a670*/  IMAD.U32 R21, R11, 0x10000, RZ ;  /* 0x000100000b157824 */ /* 0x000fe400078e00ff */
[----:B------:R-:W-:Y:S01]  /*a680*/  FADD R5, R5, R23 ;  /* 0x0000001705057221 */ /* 0x000fe20000000000 */
[----:B------:R-:W-:Y:S01]  /*a690*/  FADD R10, R7, R22 ;  /* 0x00000016070a7221 */ /* 0x000fe20000000000 */
[----:B------:R-:W-:Y:S01]  /*a6a0*/  LOP3.LUT R11, R11, 0xffff0000, RZ, 0xc0, !PT ;  /* 0xffff00000b0b7812 */ /* 0x000fe200078ec0ff */
[----:B------:R-:W-:-:S03]  /*a6b0*/  FMUL R21, R21, R16 ;  /* 0x0000001015157220 */ /* 0x000fc60000400000 */
[----:B------:R-:W-:Y:S01]  /*a6c0*/  F2FP.RELU.BF16.F32.PACK_AB R10, R10, R5 ;  /* 0x000000050a0a723e */ /* 0x000fe200000018ff */
[----:B------:R-:W-:Y:S01]  /*a6d0*/  FFMA R5, R17, R20, R4 ;  /* 0x0000001411057223 */ /* 0x000fe20000000004 */
[----:B------:R-:W-:-:S03]  /*a6e0*/  FMUL R20, R11, R16 ;  /* 0x000000100b147220 */ /* 0x000fc60000400000 */
[----:B------:R-:W-:Y:S01]  /*a6f0*/  FADD R5, R5, R21 ;  /* 0x0000001505057221 */ /* 0x000fe20000000000 */
[----:B---3--:R-:W-:Y:S01]  /*a700*/  FFMA R7, R17, R19, R4 ;  /* 0x0000001311077223 */ /* 0x008fe20000000004 */
[C---:B------:R-:W-:Y:S02]  /*a710*/  SHF.L.U32 R19, R12.reuse, 0x10, RZ ;  /* 0x000000100c137819 */ /* 0x040fe400000006ff */
[----:B------:R-:W-:Y:S01]  /*a720*/  LOP3.LUT R12, R12, 0xffff0000, RZ, 0xc0, !PT ;  /* 0xffff00000c0c7812 */ /* 0x000fe200078ec0ff */
[----:B------:R-:W-:Y:S02]  /*a730*/  FADD R11, R7, R20 ;  /* 0x00000014070b7221 */ /* 0x000fe40000000000 */
[----:B------:R-:W-:Y:S01]  /*a740*/  FMUL R19, R19, R16 ;  /* 0x0000001013137220 */ /* 0x000fe20000400000 */
[--C-:B------:R-:W-:Y:S02]  /*a750*/  FFMA R160, R17, R160, R2.reuse ;  /* 0x000000a011a07223 */ /* 0x100fe40000000002 */
[----:B------:R-:W-:Y:S01]  /*a760*/  F2FP.RELU.BF16.F32.PACK_AB R11, R11, R5 ;  /* 0x000000050b0b723e */ /* 0x000fe200000018ff */
[----:B------:R-:W-:Y:S01]  /*a770*/  FFMA R5, R17, R174, R2 ;  /* 0x000000ae11057223 */ /* 0x000fe20000000002 */
[----:B------:R-:W-:-:S03]  /*a780*/  FMUL R18, R12, R16 ;  /* 0x000000100c127220 */ /* 0x000fc60000400000 */
[----:B------:R-:W-:Y:S01]  /*a790*/  FADD R5, R5, R19 ;  /* 0x0000001305057221 */ /* 0x000fe20000000000 */
[----:B------:R-:W-:Y:S01]  /*a7a0*/  FADD R160, R160, R18 ;  /* 0x00000012a0a07221 */ /* 0x000fe20000000000 */
[----:B------:R1:W-:Y:S01]  /*a7b0*/  STSM.16.M88.4 [R157+0x200], R8 ;  /* 0x000200089d007844 */ /* 0x0003e20000000200 */
[----:B------:R-:W-:-:S03]  /*a7c0*/  IMAD.U32 R12, R13, 0x10000, RZ ;  /* 0x000100000d0c7824 */ /* 0x000fc600078e00ff */
[----:B------:R-:W-:Y:S01]  /*a7d0*/  F2FP.RELU.BF16.F32.PACK_AB R160, R160, R5 ;  /* 0x00000005a0a0723e */ /* 0x000fe200000018ff */
[C---:B------:R-:W-:Y:S01]  /*a7e0*/  IMAD.U32 R7, R15.reuse, 0x10000, RZ ;  /* 0x000100000f077824 */ /* 0x040fe200078e00ff */
[----:B------:R-:W-:Y:S01]  /*a7f0*/  LOP3.LUT R5, R15, 0xffff0000, RZ, 0xc0, !PT ;  /* 0xffff00000f057812 */ /* 0x000fe200078ec0ff */
[C---:B------:R-:W-:Y:S01]  /*a800*/  FFMA R161, R17.reuse, R161, R4 ;  /* 0x000000a111a17223 */ /* 0x040fe20000000004 */
[----:B------:R-:W-:Y:S01]  /*a810*/  FFMA R162, R17, R162, R2 ;  /* 0x000000a211a27223 */ /* 0x000fe20000000002 */
[-C--:B------:R-:W-:Y:S01]  /*a820*/  FMUL R12, R12, R16.reuse ;  /* 0x000000100c0c7220 */ /* 0x080fe20000400000 */
[-C--:B------:R-:W-:Y:S01]  /*a830*/  FMUL R7, R7, R16.reuse ;  /* 0x0000001007077220 */ /* 0x080fe20000400000 */
[----:B------:R-:W-:Y:S01]  /*a840*/  FMUL R5, R5, R16 ;  /* 0x0000001005057220 */ /* 0x000fe20000400000 */
[----:B-1----:R-:W-:Y:S02]  /*a850*/  LOP3.LUT R10, R13, 0xffff0000, RZ, 0xc0, !PT ;  /* 0xffff00000d0a7812 */ /* 0x002fe400078ec0ff */
[----:B------:R-:W-:-:S02]  /*a860*/  SHF.L.U32 R9, R14, 0x10, RZ ;  /* 0x000000100e097819 */ /* 0x000fc400000006ff */
[----:B------:R-:W-:Y:S01]  /*a870*/  LOP3.LUT R8, R14, 0xffff0000, RZ, 0xc0, !PT ;  /* 0xffff00000e087812 */ /* 0x000fe200078ec0ff */
[C-C-:B------:R-:W-:Y:S01]  /*a880*/  FFMA R14, R17.reuse, R163, R4.reuse ;  /* 0x000000a3110e7223 */ /* 0x140fe20000000004 */
[C---:B------:R-:W-:Y:S01]  /*a890*/  FFMA R11, R17.reuse, R173, R4 ;  /* 0x000000ad110b7223 */ /* 0x040fe20000000004 */
[C---:B------:R-:W-:Y:S01]  /*a8a0*/  FFMA R13, R17.reuse, R166, R2 ;  /* 0x000000a6110d7223 */ /* 0x040fe20000000002 */
[----:B------:R-:W-:Y:S01]  /*a8b0*/  FFMA R163, R17, R159, R4 ;  /* 0x0000009f11a37223 */ /* 0x000fe20000000004 */
[-C--:B------:R-:W-:Y:S01]  /*a8c0*/  FMUL R10, R10, R16.reuse ;  /* 0x000000100a0a7220 */ /* 0x080fe20000400000 */
[-C--:B------:R-:W-:Y:S01]  /*a8d0*/  FMUL R9, R9, R16.reuse ;  /* 0x0000001009097220 */ /* 0x080fe20000400000 */
[----:B------:R-:W-:Y:S01]  /*a8e0*/  FMUL R8, R8, R16 ;  /* 0x0000001008087220 */ /* 0x000fe20000400000 */
[----:B------:R-:W-:Y:S01]  /*a8f0*/  FADD R11, R11, R12 ;  /* 0x0000000c0b0b7221 */ /* 0x000fe20000000000 */
[----:B------:R-:W-:Y:S01]  /*a900*/  FADD R161, R161, R10 ;  /* 0x0000000aa1a17221 */ /* 0x000fe20000000000 */
[----:B------:R-:W-:Y:S01]  /*a910*/  FADD R13, R13, R9 ;  /* 0x000000090d0d7221 */ /* 0x000fe20000000000 */
[----:B------:R-:W-:Y:S01]  /*a920*/  FADD R162, R162, R8 ;  /* 0x00000008a2a27221 */ /* 0x000fe20000000000 */
[----:B------:R-:W-:Y:S01]  /*a930*/  FADD R14, R14, R7 ;  /* 0x000000070e0e7221 */ /* 0x000fe20000000000 */
[----:B------:R-:W-:Y:S01]  /*a940*/  FADD R163, R163, R5 ;  /* 0x00000005a3a37221 */ /* 0x000fe20000000000 */
[----:B------:R-:W-:-:S02]  /*a950*/  F2FP.RELU.BF16.F32.PACK_AB R161, R161, R11 ;  /* 0x0000000ba1a1723e */ /* 0x000fc400000018ff */
[----:B------:R-:W-:Y:S02]  /*a960*/  F2FP.RELU.BF16.F32.PACK_AB R162, R162, R13 ;  /* 0x0000000da2a2723e */ /* 0x000fe400000018ff */
[----:B------:R-:W-:Y:S02]  /*a970*/  F2FP.RELU.BF16.F32.PACK_AB R163, R163, R14 ;  /* 0x0000000ea3a3723e */ /* 0x000fe400000018ff */
[----:B------:R-:W-:-:S05]  /*a980*/  LEA R166, R158, R157, 0x1 ;  /* 0x0000009d9ea67211 */ /* 0x000fca00078e08ff */
[----:B------:R1:W-:Y:S01]  /*a990*/  STSM.16.M88.4 [R166+0x200], R160 ;  /* 0x000200a0a6007844 */ /* 0x0003e20000000200 */
[----:B------:R-:W-:Y:S01]  /*a9a0*/  @!PT LDS RZ, [RZ] ;  /* 0x00000000fffff984 */ /* 0x000fe20000000800 */
[----:B------:R-:W-:Y:S01]  /*a9b0*/  @!PT LDS RZ, [RZ] ;  /* 0x00000000fffff984 */ /* 0x000fe20000000800 */
[----:B------:R-:W-:Y:S01]  /*a9c0*/  @!PT LDS RZ, [RZ] ;  /* 0x00000000fffff984 */ /* 0x000fe20000000800 */
[----:B------:R-:W-:Y:S01]  /*a9d0*/  @!PT LDS RZ, [RZ] ;  /* 0x00000000fffff984 */ /* 0x000fe20000000800 */
[----:B------:R2:W-:Y:S06]  /*a9e0*/  MEMBAR.ALL.CTA ;  /* 0x0000000000007992 */ /* 0x0005ec0000008000 */
[----:B--2---:R-:W2:Y:S02]  /*a9f0*/  FENCE.VIEW.ASYNC.S ;  /* 0x00000000000073c6 */ /* 0x004ea40000000000 */
[----:B--2---:R-:W-:Y:S06]  /*aa00*/  BAR.SYNC.DEFER_BLOCKING 0x1, 0x100 ;  /* 0x0044000000007b1d */ /* 0x004fec0000010000 */
[----:B------:R-:W-:Y:S05]  /*aa10*/  @P0 BRA `(.L_x_52) ;  /* 0x0000000000180947 */ /* 0x000fea0003800000 */
[----:B------:R-:W-:Y:S02]  /*aa20*/  UIADD3 UR4, UP0, UR50, 0x4f0, URZ ;  /* 0x000004f032047890 */ /* 0x000fe4000ff1e03f */
[----:B------:R-:W-:Y:S02]  /*aa30*/  UIADD3 UR40, UR49, 0x200, URZ ;  /* 0x0000020031287890 */ /* 0x000fe4000fffe03f */
[----:B------:R-:W-:-:S09]  /*aa40*/  UIADD3.X UR5, URZ, UR51, URZ, UP0, !UPT ;  /* 0x000000333f057290 */ /* 0x000fd200087fe43f */
[----:B------:R2:W-:Y:S01]  /*aa50*/  UTMASTG.3D [UR40], [UR4] ;  /* 0x00000028040073b5 */ /* 0x0005e20008010000 */
[----:B------:R0:W-:Y:S01]  /*aa60*/  UTMACMDFLUSH ;  /* 0x00000000000079b7 */ /* 0x0001e20000000000 */
[----:B--2---:R-:W-:-:S04]  /*aa70*/  DEPBAR.LE SB0, 0x1 ;  /* 0x000080400000791a */ /* 0x004fc80000000000 */
.L_x_52:
[----:B------:R-:W-:Y:S05]  /*aa80*/  BSYNC B0 ;  /* 0x0000000000007941 */ /* 0x000fea0003800000 */
.L_x_51:
[----:B------:R-:W-:Y:S01]  /*aa90*/  BAR.SYNC.DEFER_BLOCKING 0x1, 0x100 ;  /* 0x0044000000007b1d */ /* 0x000fe20000010000 */
[----:B------:R-:W-:Y:S01]  /*aaa0*/  ISETP.NE.AND P2, PT, RZ, UR39, PT ;  /* 0x00000027ff007c0c */ /* 0x000fe2000bf45270 */
[----:B------:R-:W-:-:S05]  /*aab0*/  VIADD R159, R157, 0x200 ;  /* 0x000002009d9f7836 */ /* 0x000fca0000000000 */
[----:B-1----:R-:W-:-:S07]  /*aac0*/  LEA R160, R158, R159, 0x1 ;  /* 0x0000009f9ea07211 */ /* 0x002fce00078e08ff */
[----:B------:R-:W-:Y:S05]  /*aad0*/  @!P2 BRA `(.L_x_53) ;  /* 0x000000000034a947 */ /* 0x000fea0003800000 */
[----:B------:R-:W-:Y:S04]  /*aae0*/  BSSY B0, `(.L_x_54) ;  /* 0x0000009000007945 */ /* 0x000fe80003800000 */
[----:B------:R-:W-:Y:S05]  /*aaf0*/  @P1 BRA `(.L_x_55) ;  /* 0x00000000001c1947 */ /* 0x000fea0003800000 */
[----:B------:R-:W-:-:S13]  /*ab00*/  ISETP.NE.AND P2, PT, R156, 0x3, PT ;  /* 0x000000039c00780c */ /* 0x000fda0003f45270 */
[----:B------:R-:W-:Y:S05]  /*ab10*/  @!P2 BRA `(.L_x_56) ;  /* 0x000000000004a947 */ /* 0x000fea0003800000 */
[----:B------:R-:W-:Y:S01]  /*ab20*/  BPT.TRAP 0x1 ;  /* 0x000000040000795c */ /* 0x000fe20000300000 */
.L_x_56:
[----:B------:R-:W-:-:S04]  /*ab30*/  ULEA UR4, UR36, UR49, 0x3 ;  /* 0x0000003124047291 */ /* 0x000fc8000f8e183f */
[----:B------:R-:W-:-:S04]  /*ab40*/  UIADD3 UR4, UR4, 0x50, URZ ;  /* 0x0000005004047890 */ /* 0x000fc8000fffe03f */
[----:B------:R-:W-:-:S09]  /*ab50*/  UPRMT UR4, UR48, 0x654, UR4 ;  /* 0x0000065430047896 */ /* 0x000fd20008000004 */
[----:B------:R-:W-:Y:S03]  /*ab60*/  SYNCS.ARRIVE.TRANS64.RED.A1T0 RZ, [UR4], RZ ;  /* 0x000000ffffff79a7 */ /* 0x000fe60008100404 */
.L_x_55:
[----:B------:R-:W-:Y:S05]  /*ab70*/  BSYNC B0 ;  /* 0x0000000000007941 */ /* 0x000fea0003800000 */
.L_x_54:
[----:B------:R-:W-:-:S04]  /*ab80*/  UIADD3 UR36, UR36, 0x1, URZ ;  /* 0x0000000124247890 */ /* 0x000fc8000fffe03f */
[----:B------:R-:W-:-:S04]  /*ab90*/  UISETP.NE.AND UP0, UPT, UR36, 0x4, UPT ;  /* 0x000000042400788c */ /* 0x000fc8000bf05270 */
[----:B------:R-:W-:-:S12]  /*aba0*/  USEL UR36, UR36, URZ, UP0 ;  /* 0x0000003f24247287 */ /* 0x000fd80008000000 */
.L_x_53:
[----:B------:R-:W-:Y:S04]  /*abb0*/  BSSY B0, `(.L_x_57) ;  /* 0x0000032000007945 */ /* 0x000fe80003800000 */
[----:B------:R-:W-:Y:S05]  /*abc0*/  @P1 BRA `(.L_x_58) ;  /* 0x0000000000c01947 */ /* 0x000fea0003800000 */
[----:B------:R-:W-:-:S13]  /*abd0*/  ISETP.NE.AND P2, PT, R156, 0x3, PT ;  /* 0x000000039c00780c */ /* 0x000fda0003f45270 */
[----:B------:R-:W-:Y:S05]  /*abe0*/  @!P2 BRA `(.L_x_59) ;  /* 0x000000000004a947 */ /* 0x000fea0003800000 */
[----:B------:R-:W-:Y:S01]  /*abf0*/  BPT.TRAP 0x1 ;  /* 0x000000040000795c */ /* 0x000fe20000300000 */
.L_x_59:
[----:B------:R-:W-:Y:S01]  /*ac00*/  LEA R11, R3, UR49, 0x3 ;  /* 0x00000031030b7c11 */ /* 0x000fe2000f8e18ff */
[----:B------:R-:W-:Y:S01]  /*ac10*/  BSSY B1, `(.L_x_60) ;  /* 0x0000004000017945 */ /* 0x000fe20003800000 */
[----:B------:R-:W-:-:S04]  /*ac20*/  SHF.L.U32 R13, RZ, 0x1f, RZ ;  /* 0x0000001fff0d7819 */ /* 0x000fc800000006ff */
[----:B------:R-:W1:Y:S02]  /*ac30*/  SYNCS.PHASECHK.TRANS64.TRYWAIT P2, [R11+URZ+0x30], R13 ;  /* 0x0000300d0b0075a7 */ /* 0x000e64000804017f */
[----:B-1----:R-:W-:Y:S05]  /*ac40*/  @!P2 BRA `(.L_x_61) ;  /* 0x000000c40094a947 */ /* 0x002fea0003800000 */
.L_x_370:
[----:B------:R-:W-:Y:S05]  /*ac50*/  BSYNC B1 ;  /* 0x0000000000017941 */ /* 0x000fea0003800000 */
.L_x_60:
[----:B------:R-:W-:Y:S05]  /*ac60*/  @P3 BRA `(.L_x_62) ;  /* 0x0000000000943947 */ /* 0x000fea0003800000 */
[----:B------:R-:W-:Y:S01]  /*ac70*/  IMAD R12, R3, 0x2000, R159 ;  /* 0x00002000030c7824 */ /* 0x000fe200078e029f */
[----:B------:R-:W-:Y:S05]  /*ac80*/  WARPSYNC.ALL ;  /* 0x0000000000007948 */ /* 0x000fea0003800000 */
[----:B------:R-:W-:Y:S02]  /*ac90*/  LEA R8, R158, R12, 0x1 ;  /* 0x0000000c9e087211 */ /* 0x000fe400078e08ff */
[----:B-1----:R-:W1:Y:S04]  /*aca0*/  LDSM.16.M88.4 R12, [R12] ;  /* 0x000000000c0c783b */ /* 0x002e680000000200 */
[----:B------:R-:W2:Y:S01]  /*acb0*/  LDSM.16.M88.4 R8, [R8] ;  /* 0x000000000808783b */ /* 0x000ea20000000200 */
[C---:B-1----:R-:W-:Y:S01]  /*acc0*/  IMAD.U32 R155, R12.reuse, 0x10000, RZ ;  /* 0x000100000c9b7824 */ /* 0x042fe200078e00ff */
[----:B------:R-:W-:Y:S01]  /*acd0*/  LOP3.LUT R12, R12, 0xffff0000, RZ, 0xc0, !PT ;  /* 0xffff00000c0c7812 */ /* 0x000fe200078ec0ff */
[----:B------:R-:W-:Y:S01]  /*ace0*/  IMAD.U32 R23, R14, 0x10000, RZ ;  /* 0x000100000e177824 */ /* 0x000fe200078e00ff */
[----:B------:R-:W-:Y:S01]  /*acf0*/  SHF.L.U32 R153, R13, 0x10, RZ ;  /* 0x000000100d997819 */ /* 0x000fe200000006ff */
[C---:B--2---:R-:W-:Y:S01]  /*ad00*/  IMAD.U32 R19, R8.reuse, 0x10000, RZ ;  /* 0x0001000008137824 */ /* 0x044fe200078e00ff */
[----:B------:R-:W-:Y:S01]  /*ad10*/  LOP3.LUT R8, R8, 0xffff0000, RZ, 0xc0, !PT ;  /* 0xffff000008087812 */ /* 0x000fe200078ec0ff */
[----:B------:R-:W-:Y:S01]  /*ad20*/  IMAD.U32 R161, R10, 0x10000, RZ ;  /* 0x000100000aa17824 */ /* 0x000fe200078e00ff */
[----:B------:R-:W-:Y:S01]  /*ad30*/  SHF.L.U32 R5, R9, 0x10, RZ ;  /* 0x0000001009057819 */ /* 0x000fe200000006ff */
[-C--:B------:R-:W-:Y:S01]  /*ad40*/  FMUL R154, R12, R16.reuse ;  /* 0x000000100c9a7220 */ /* 0x080fe20000400000 */
[----:B------:R-:W-:Y:S01]  /*ad50*/  SHF.L.U32 R21, R15, 0x10, RZ ;  /* 0x000000100f157819 */ /* 0x000fe200000006ff */
[-C--:B------:R-:W-:Y:S01]  /*ad60*/  FMUL R18, R8, R16.reuse ;  /* 0x0000001008127220 */ /* 0x080fe20000400000 */
[----:B------:R-:W-:Y:S01]  /*ad70*/  LOP3.LUT R9, R9, 0xffff0000, RZ, 0xc0, !PT ;  /* 0xffff000009097812 */ /* 0x000fe200078ec0ff */
[-C--:B------:R-:W-:Y:S01]  /*ad80*/  FMUL R12, R5, R16.reuse ;  /* 0x00000010050c7220 */ /* 0x080fe20000400000 */
[----:B------:R-:W-:Y:S01]  /*ad90*/  LOP3.LUT R7, R10, 0xffff0000, RZ, 0xc0, !PT ;  /* 0xffff00000a077812 */ /* 0x000fe200078ec0ff */
[-C--:B------:R-:W-:Y:S01]  /*ada0*/  FMUL R155, R155, R16.reuse ;  /* 0x000000109b9b7220 */ /* 0x080fe20000400000 */
[----:B------:R-:W-:Y:S01]  /*adb0*/  SHF.L.U32 R162, R11, 0x10, RZ ;  /* 0x000000100ba27819 */ /* 0x000fe200000006ff */
[-C--:B------:R-:W-:Y:S01]  /*adc0*/  FMUL R10, R9, R16.reuse ;  /* 0x00000010090a7220 */ /* 0x080fe20000400000 */
[----:B------:R-:W-:Y:S01]  /*add0*/  LOP3.LUT R13, R13, 0xffff0000, RZ, 0xc0, !PT ;  /* 0xffff00000d0d7812 */ /* 0x000fe200078ec0ff */
[-C--:B------:R-:W-:Y:S01]  /*ade0*/  FMUL R8, R7, R16.reuse ;  /* 0x0000001007087220 */ /* 0x080fe20000400000 */
[----:B------:R-:W-:Y:S01]  /*adf0*/  LOP3.LUT R14, R14, 0xffff0000, RZ, 0xc0, !PT ;  /* 0xffff00000e0e7812 */ /* 0x000fe200078ec0ff */
[-C--:B------:R-:W-:Y:S01]  /*ae00*/  FMUL R153, R153, R16.reuse ;  /* 0x0000001099997220 */ /* 0x080fe20000400000 */
[----:B------:R-:W-:Y:S01]  /*ae10*/  LOP3.LUT R15, R15, 0xffff0000, RZ, 0xc0, !PT ;  /* 0xffff00000f0f7812 */ /* 0x000fe200078ec0ff */
[-C--:B------:R-:W-:Y:S01]  /*ae20*/  FMUL R152, R13, R16.reuse ;  /* 0x000000100d987220 */ /* 0x080fe20000400000 */
[----:B------:R-:W-:Y:S01]  /*ae30*/  LOP3.LUT R11, R11, 0xffff0000, RZ, 0xc0, !PT ;  /* 0xffff00000b0b7812 */ /* 0x000fe200078ec0ff */
[-C--:B------:R-:W-:Y:S01]  /*ae40*/  FMUL R23, R23, R16.reuse ;  /* 0x0000001017177220 */ /* 0x080fe20000400000 */
[-C--:B------:R-:W-:Y:S01]  /*ae50*/  FMUL R22, R14, R16.reuse ;  /* 0x000000100e167220 */ /* 0x080fe20000400000 */
[-C--:B------:R-:W-:Y:S01]  /*ae60*/  FMUL R21, R21, R16.reuse ;  /* 0x0000001015157220 */ /* 0x080fe20000400000 */
[-C--:B------:R-:W-:Y:S01]  /*ae70*/  FMUL R20, R15, R16.reuse ;  /* 0x000000100f147220 */ /* 0x080fe20000400000 */
[-C--:B------:R-:W-:Y:S01]  /*ae80*/  FMUL R19, R19, R16.reuse ;  /* 0x0000001013137220 */ /* 0x080fe20000400000 */
[-C--:B------:R-:W-:Y:S01]  /*ae90*/  FMUL R9, R161, R16.reuse ;  /* 0x00000010a1097220 */ /* 0x080fe20000400000 */
[-C--:B------:R-:W-:Y:S01]  /*aea0*/  FMUL R7, R162, R16.reuse ;  /* 0x00000010a2077220 */ /* 0x080fe20000400000 */
[----:B------:R-:W-:-:S07]  /*aeb0*/  FMUL R5, R11, R16 ;  /* 0x000000100b057220 */ /* 0x000fce0000400000 */
.L_x_62:
[----:B------:R-:W-:-:S07]  /*aec0*/  VIADD R3, R3, 0x1 ;  /* 0x0000000103037836 */ /* 0x000fce0000000000 */
.L_x_58:
[----:B------:R-:W-:Y:S05]  /*aed0*/  BSYNC B0 ;  /* 0x0000000000007941 */ /* 0x000fea0003800000 */
.L_x_57:
[C-C-:B-1----:R-:W-:Y:S01]  /*aee0*/  FFMA R11, R17.reuse, R24, R6.reuse ;  /* 0x00000018110b7223 */ /* 0x142fe20000000006 */
[C---:B------:R-:W-:Y:S01]  /*aef0*/  FFMA R24, R17.reuse, R25, R6 ;  /* 0x0000001911187223 */ /* 0x040fe20000000006 */
[C---:B------:R-:W-:Y:S01]  /*af00*/  FFMA R25, R17.reuse, R27, R0 ;  /* 0x0000001b11197223 */ /* 0x040fe20000000000 */
[----:B------:R-:W-:Y:S01]  /*af10*/  FFMA R28, R17, R28, R6 ;  /* 0x0000001c111c7223 */ /* 0x000fe20000000006 */
[----:B------:R-:W-:Y:S01]  /*af20*/  FADD R11, R155, R11 ;  /* 0x0000000b9b0b7221 */ /* 0x000fe20000000000 */
[----:B------:R-:W-:Y:S01]  /*af30*/  FADD R24, R154, R24 ;  /* 0x000000189a187221 */ /* 0x000fe20000000000 */
[C---:B------:R-:W-:Y:S01]  /*af40*/  FFMA R29, R17.reuse, R29, R6 ;  /* 0x0000001d111d7223 */ /* 0x040fe20000000006 */
[C-C-:B------:R-:W-:Y:S01]  /*af50*/  FFMA R30, R17.reuse, R30, R0.reuse ;  /* 0x0000001e111e7223 */ /* 0x140fe20000000000 */
[C-C-:B------:R-:W-:Y:S01]  /*af60*/  FFMA R31, R17.reuse, R31, R0.reuse ;  /* 0x0000001f111f7223 */ /* 0x140fe20000000000 */
[----:B------:R-:W-:Y:S01]  /*af70*/  FADD R25, R152, R25 ;  /* 0x0000001998197221 */ /* 0x000fe20000000000 */
[----:B------:R-:W-:Y:S01]  /*af80*/  F2FP.RELU.BF16.F32.PACK_AB R24, R24, R11 ;  /* 0x0000000b1818723e */ /* 0x000fe200000018ff */
[----:B------:R-:W-:Y:S01]  /*af90*/  FFMA R11, R17, R26, R0 ;  /* 0x0000001a110b7223 */ /* 0x000fe20000000000 */
[----:B------:R-:W-:Y:S01]  /*afa0*/  FADD R28, R23, R28 ;  /* 0x0000001c171c7221 */ /* 0x000fe20000000000 */
[----:B------:R-:W-:Y:S01]  /*afb0*/  FADD R26, R22, R29 ;  /* 0x0000001d161a7221 */ /* 0x000fe20000000000 */
[----:B------:R-:W-:Y:S01]  /*afc0*/  FADD R30, R21, R30 ;  /* 0x0000001e151e7221 */ /* 0x000fe20000000000 */
[----:B------:R-:W-:Y:S01]  /*afd0*/  FADD R11, R153, R11 ;  /* 0x0000000b990b7221 */ /* 0x000fe20000000000 */
[----:B------:R-:W-:Y:S01]  /*afe0*/  FADD R27, R20, R31 ;  /* 0x0000001f141b7221 */ /* 0x000fe20000000000 */
[----:B------:R-:W-:Y:S05]  /*aff0*/  WARPSYNC.ALL ;  /* 0x0000000000007948 */ /* 0x000fea0003800000 */
[----:B------:R-:W-:Y:S01]  /*b000*/  F2FP.RELU.BF16.F32.PACK_AB R25, R25, R11 ;  /* 0x0000000b1919723e */ /* 0x000fe200000018ff */
[C-C-:B------:R-:W-:Y:S01]  /*b010*/  FFMA R11, R17.reuse, R32, R6.reuse ;  /* 0x00000020110b7223 */ /* 0x140fe20000000006 */
[----:B------:R-:W-:Y:S01]  /*b020*/  F2FP.RELU.BF16.F32.PACK_AB R26, R26, R28 ;  /* 0x0000001c1a1a723e */ /* 0x000fe200000018ff */
[--C-:B------:R-:W-:Y:S01]  /*b030*/  FFMA R36, R17, R36, R6.reuse ;  /* 0x0000002411247223 */ /* 0x100fe20000000006 */
[----:B------:R-:W-:Y:S01]  /*b040*/  F2FP.RELU.BF16.F32.PACK_AB R27, R27, R30 ;  /* 0x0000001e1b1b723e */ /* 0x000fe200000018ff */
[----:B------:R-:W-:Y:S01]  /*b050*/  FADD R11, R19, R11 ;  /* 0x0000000b130b7221 */ /* 0x000fe20000000000 */
[C---:B------:R-:W-:Y:S01]  /*b060*/  FFMA R37, R17.reuse, R37, R6 ;  /* 0x0000002511257223 */ /* 0x040fe20000000006 */
[C-C-:B------:R-:W-:Y:S01]  /*b070*/  FFMA R38, R17.reuse, R38, R0.reuse ;  /* 0x0000002611267223 */ /* 0x140fe20000000000 */
[----:B------:R-:W-:Y:S01]  /*b080*/  FFMA R39, R17, R39, R0 ;  /* 0x0000002711277223 */ /* 0x000fe20000000000 */
[----:B------:R1:W-:Y:S01]  /*b090*/  STSM.16.M88.4 [R157+0x2200], R24 ;  /* 0x002200189d007844 */ /* 0x0003e20000000200 */
[----:B------:R-:W-:Y:S01]  /*b0a0*/  FADD R36, R9, R36 ;  /* 0x0000002409247221 */ /* 0x000fe20000000000 */
[----:B------:R-:W-:Y:S01]  /*b0b0*/  FADD R38, R7, R38 ;  /* 0x0000002607267221 */ /* 0x000fe20000000000 */
[----:B------:R-:W-:Y:S01]  /*b0c0*/  BSSY B0, `(.L_x_63) ;  /* 0x000001f000007945 */ /* 0x000fe20003800000 */
[C---:B-1----:R-:W-:Y:S01]  /*b0d0*/  FFMA R24, R17.reuse, R33, R6 ;  /* 0x0000002111187223 */ /* 0x042fe20000000006 */
[----:B------:R-:W-:Y:S01]  /*b0e0*/  FFMA R25, R17, R35, R0 ;  /* 0x0000002311197223 */ /* 0x000fe20000000000 */
[----:B------:R-:W-:Y:S01]  /*b0f0*/  FADD R26, R8, R37 ;  /* 0x00000025081a7221 */ /* 0x000fe20000000000 */
[----:B------:R-:W-:Y:S01]  /*b100*/  FADD R27, R5, R39 ;  /* 0x00000027051b7221 */ /* 0x000fe20000000000 */
[----:B------:R-:W-:Y:S01]  /*b110*/  FADD R24, R18, R24 ;  /* 0x0000001812187221 */ /* 0x000fe20000000000 */
[----:B------:R-:W-:-:S02]  /*b120*/  FADD R25, R10, R25 ;  /* 0x000000190a197221 */ /* 0x000fc40000000000 */
[----:B------:R-:W-:Y:S02]  /*b130*/  F2FP.RELU.BF16.F32.PACK_AB R26, R26, R36 ;  /* 0x000000241a1a723e */ /* 0x000fe400000018ff */
[----:B------:R-:W-:Y:S01]  /*b140*/  F2FP.RELU.BF16.F32.PACK_AB R24, R24, R11 ;  /* 0x0000000b1818723e */ /* 0x000fe200000018ff */
[----:B------:R-:W-:Y:S01]  /*b150*/  FFMA R11, R17, R34, R0 ;  /* 0x00000022110b7223 */ /* 0x000fe20000000000 */
[----:B------:R-:W-:-:S03]  /*b160*/  F2FP.RELU.BF16.F32.PACK_AB R27, R27, R38 ;  /* 0x000000261b1b723e */ /* 0x000fc600000018ff */
[----:B------:R-:W-:-:S05]  /*b170*/  FADD R11, R12, R11 ;  /* 0x0000000b0c0b7221 */ /* 0x000fca0000000000 */
[----:B------:R-:W-:-:S05]  /*b180*/  F2FP.RELU.BF16.F32.PACK_AB R25, R25, R11 ;  /* 0x0000000b1919723e */ /* 0x000fca00000018ff */
        /* <DEDUP_REMOVED lines=11> */
[----:B------:R-:W-:Y:S02]  /*b240*/  UIADD3 UR4, UR49, 0x2200, URZ ;  /* 0x0000220031047890 */ /* 0x000fe4000fffe03f */
[----:B------:R-:W-:Y:S01]  /*b250*/  UIADD3.X UR9, URZ, UR51, URZ, UP0, !UPT ;  /* 0x000000333f097290 */ /* 0x000fe200087fe43f */
[----:B------:R-:W-:Y:S01]  /*b260*/  UMOV UR5, UR41 ;  /* 0x0000002900057c82 */ /* 0x000fe20008000000 */
[----:B------:R-:W-:-:S07]  /*b270*/  UMOV UR7, UR43 ;  /* 0x0000002b00077c82 */ /* 0x000fce0008000000 */
[----:B------:R2:W-:Y:S01]  /*b280*/  UTMASTG.3D [UR4], [UR8] ;  /* 0x00000004080073b5 */ /* 0x0005e20008010000 */
[----:B------:R0:W-:Y:S01]  /*b290*/  UTMACMDFLUSH ;  /* 0x00000000000079b7 */ /* 0x0001e20000000000 */
[----:B--2---:R-:W-:-:S04]  /*b2a0*/  DEPBAR.LE SB0, 0x1 ;  /* 0x000080400000791a */ /* 0x004fc80000000000 */
.L_x_64:
[----:B------:R-:W-:Y:S05]  /*b2b0*/  BSYNC B0 ;  /* 0x0000000000007941 */ /* 0x000fea0003800000 */
.L_x_63:
[----:B------:R-:W-:Y:S01]  /*b2c0*/  IADD3 R34, R157, 0x2200, RZ ;  /* 0x000022009d227810 */ /* 0x000fe20007ffe0ff */
[----:B------:R-:W-:Y:S04]  /*b2d0*/  BAR.SYNC.DEFER_BLOCKING 0x1, 0x100 ;  /* 0x0044000000007b1d */ /* 0x000fe80000010000 */
[----:B------:R-:W-:Y:S02]  /*b2e0*/  IMAD R34, R158, 0x2, R34 ;  /* 0x000000029e227824 */ /* 0x000fe400078e0222 */
[----:B------:R-:W-:Y:S04]  /*b2f0*/  BSSY B0, `(.L_x_65) ;  /* 0x0000009000007945 */ /* 0x000fe80003800000 */
[----:B------:R-:W-:Y:S05]  /*b300*/  @P1 BRA `(.L_x_66) ;  /* 0x00000000001c1947 */ /* 0x000fea0003800000 */
[----:B------:R-:W-:-:S13]  /*b310*/  ISETP.NE.AND P2, PT, R156, 0x3, PT ;  /* 0x000000039c00780c */ /* 0x000fda0003f45270 */
[----:B------:R-:W-:Y:S05]  /*b320*/  @!P2 BRA `(.L_x_67) ;  /* 0x000000000004a947 */ /* 0x000fea0003800000 */
[----:B------:R-:W-:Y:S01]  /*b330*/  BPT.TRAP 0x1 ;  /* 0x000000040000795c */ /* 0x000fe20000300000 */
.L_x_67:
[----:B------:R-:W-:-:S04]  /*b340*/  ULEA UR4, UR36, UR49, 0x3 ;  /* 0x0000003124047291 */ /* 0x000fc8000f8e183f */
[----:B------:R-:W-:-:S04]  /*b350*/  UIADD3 UR4, UR4, 0x50, URZ ;  /* 0x0000005004047890 */ /* 0x000fc8000fffe03f */
[----:B------:R-:W-:-:S09]  /*b360*/  UPRMT UR4, UR48, 0x654, UR4 ;  /* 0x0000065430047896 */ /* 0x000fd20008000004 */
[----:B------:R-:W-:Y:S03]  /*b370*/  SYNCS.ARRIVE.TRANS64.RED.A1T0 RZ, [UR4], RZ ;  /* 0x000000ffffff79a7 */ /* 0x000fe60008100404 */
.L_x_66:
[----:B------:R-:W-:Y:S05]  /*b380*/  BSYNC B0 ;  /* 0x0000000000007941 */ /* 0x000fea0003800000 */
.L_x_65:
[----:B------:R-:W-:Y:S01]  /*b390*/  UIADD3 UR36, UR36, 0x1, URZ ;  /* 0x0000000124247890 */ /* 0x000fe2000fffe03f */
[----:B------:R-:W-:Y:S01]  /*b3a0*/  BSSY B0, `(.L_x_68) ;  /* 0x0000038000007945 */ /* 0x000fe20003800000 */
[----:B------:R-:W-:Y:S02]  /*b3b0*/  MOV R11, RZ ;  /* 0x000000ff000b7202 */ /* 0x000fe40000000f00 */
[----:B------:R-:W-:-:S04]  /*b3c0*/  UISETP.NE.AND UP0, UPT, UR36, 0x4, UPT ;  /* 0x000000042400788c */ /* 0x000fc8000bf05270 */
[----:B------:R-:W-:Y:S01]  /*b3d0*/  USEL UR36, UR36, URZ, UP0 ;  /* 0x0000003f24247287 */ /* 0x000fe20008000000 */
[----:B------:R-:W-:Y:S11]  /*b3e0*/  @P1 BRA `(.L_x_69) ;  /* 0x0000000000cc1947 */ /* 0x000ff60003800000 */
[----:B------:R-:W-:-:S13]  /*b3f0*/  ISETP.NE.AND P2, PT, R156, 0x3, PT ;  /* 0x000000039c00780c */ /* 0x000fda0003f45270 */
[----:B------:R-:W-:Y:S05]  /*b400*/  @!P2 BRA `(.L_x_70) ;  /* 0x000000000004a947 */ /* 0x000fea0003800000 */
[----:B------:R-:W-:Y:S01]  /*b410*/  BPT.TRAP 0x1 ;  /* 0x000000040000795c */ /* 0x000fe20000300000 */
.L_x_70:
[----:B------:R-:W-:Y:S01]  /*b420*/  LEA R11, R3, UR49, 0x3 ;  /* 0x00000031030b7c11 */ /* 0x000fe2000f8e18ff */
[----:B------:R-:W-:Y:S01]  /*b430*/  BSSY B1, `(.L_x_71) ;  /* 0x0000004000017945 */ /* 0x000fe20003800000 */
[----:B------:R-:W-:-:S04]  /*b440*/  SHF.L.U32 R13, RZ, 0x1f, RZ ;  /* 0x0000001fff0d7819 */ /* 0x000fc800000006ff */
[----:B------:R-:W2:Y:S02]  /*b450*/  SYNCS.PHASECHK.TRANS64.TRYWAIT P2, [R11+URZ+0x30], R13 ;  /* 0x0000300d0b0075a7 */ /* 0x000ea4000804017f */
[----:B--2---:R-:W-:Y:S05]  /*b460*/  @!P2 BRA `(.L_x_72) ;  /* 0x000000bc00a0a947 */ /* 0x004fea0003800000 */
.L_x_371:
[----:B------:R-:W-:Y:S05]  /*b470*/  BSYNC B1 ;  /* 0x0000000000017941 */ /* 0x000fea0003800000 */
.L_x_71:
[----:B------:R-:W-:Y:S05]  /*b480*/  @P3 BRA `(.L_x_73) ;  /* 0x0000000000943947 */ /* 0x000fea0003800000 */
[----:B------:R-:W-:Y:S01]  /*b490*/  IMAD R12, R3, 0x2000, R159 ;  /* 0x00002000030c7824 */ /* 0x000fe200078e029f */
[----:B------:R-:W-:Y:S05]  /*b4a0*/  WARPSYNC.ALL ;  /* 0x0000000000007948 */ /* 0x000fea0003800000 */
[----:B------:R-:W-:Y:S02]  /*b4b0*/  LEA R8, R158, R12, 0x1 ;  /* 0x0000000c9e087211 */ /* 0x000fe400078e08ff */
[----:B--2---:R-:W2:Y:S04]  /*b4c0*/  LDSM.16.M88.4 R12, [R12] ;  /* 0x000000000c0c783b */ /* 0x004ea80000000200 */
[----:B------:R-:W3:Y:S01]  /*b4d0*/  LDSM.16.M88.4 R8, [R8] ;  /* 0x000000000808783b */ /* 0x000ee20000000200 */
[C---:B--2---:R-:W-:Y:S01]  /*b4e0*/  IMAD.U32 R155, R12.reuse, 0x10000, RZ ;  /* 0x000100000c9b7824 */ /* 0x044fe200078e00ff */
[----:B------:R-:W-:Y:S01]  /*b4f0*/  LOP3.LUT R12, R12, 0xffff0000, RZ, 0xc0, !PT ;  /* 0xffff00000c0c7812 */ /* 0x000fe200078ec0ff */
[----:B------:R-:W-:Y:S01]  /*b500*/  IMAD.U32 R23, R14, 0x10000, RZ ;  /* 0x000100000e177824 */ /* 0x000fe200078e00ff */
[----:B------:R-:W-:Y:S01]  /*b510*/  SHF.L.U32 R153, R13, 0x10, RZ ;  /* 0x000000100d997819 */ /* 0x000fe200000006ff */
[C---:B---3--:R-:W-:Y:S01]  /*b520*/  IMAD.U32 R19, R8.reuse, 0x10000, RZ ;  /* 0x0001000008137824 */ /* 0x048fe200078e00ff */
[----:B------:R-:W-:Y:S01]  /*b530*/  LOP3.LUT R8, R8, 0xffff0000, RZ, 0xc0, !PT ;  /* 0xffff000008087812 */ /* 0x000fe200078ec0ff */
[----:B-1----:R-:W-:Y:S01]  /*b540*/  IMAD.U32 R24, R10, 0x10000, RZ ;  /* 0x000100000a187824 */ /* 0x002fe200078e00ff */
        /* <DEDUP_REMOVED lines=25> */
.L_x_73:
[----:B------:R-:W-:-:S05]  /*b6e0*/  VIADD R3, R3, 0x1 ;  /* 0x0000000103037836 */ /* 0x000fca0000000000 */
[----:B------:R-:W-:-:S04]  /*b6f0*/  ISETP.NE.AND P2, PT, R3, 0x4, PT ;  /* 0x000000040300780c */ /* 0x000fc80003f45270 */
[----:B------:R-:W-:Y:S02]  /*b700*/  SEL R3, R3, RZ, P2 ;  /* 0x000000ff03037207 */ /* 0x000fe40001000000 */
[----:B--2---:R-:W-:-:S07]  /*b710*/  SEL R11, RZ, 0x1, P2 ;  /* 0x00000001ff0b7807 */ /* 0x004fce0001000000 */
.L_x_69:
[----:B------:R-:W-:Y:S05]  /*b720*/  BSYNC B0 ;  /* 0x0000000000007941 */ /* 0x000fea0003800000 */
.L_x_68:
[----:B------:R-:W2:Y:S04]  /*b730*/  LDL.LU R13, [R1+0x40] ;  /* 0x00004000010d7983 */ /* 0x000ea80000300800 */
[----:B-1----:R-:W3:Y:S04]  /*b740*/  LDL.LU R24, [R1+0x44] ;  /* 0x0000440001187983 */ /* 0x002ee80000300800 */
[----:B------:R-:W4:Y:S04]  /*b750*/  LDL.LU R28, [R1+0x48] ;  /* 0x00004800011c7983 */ /* 0x000f280000300800 */
[----:B------:R-:W5:Y:S04]  /*b760*/  LDL.LU R27, [R1+0x4c] ;  /* 0x00004c00011b7983 */ /* 0x000f680000300800 */
        /* <DEDUP_REMOVED lines=11> */
[----:B------:R-:W5:Y:S01]  /*b820*/  LDL.LU R29, [R1+0x7c] ;  /* 0x00007c00011d7983 */ /* 0x000f620000300800 */
[----:B------:R-:W-:Y:S05]  /*b830*/  WARPSYNC.ALL ;  /* 0x0000000000007948 */ /* 0x000fea0003800000 */
[----:B------:R-:W-:Y:S01]  /*b840*/  BSSY B0, `(.L_x_74) ;  /* 0x000003c000007945 */ /* 0x000fe20003800000 */
[C-C-:B--2---:R-:W-:Y:S01]  /*b850*/  FFMA R13, R17.reuse, R13, R2.reuse ;  /* 0x0000000d110d7223 */ /* 0x144fe20000000002 */
[----:B---3--:R-:W-:-:S03]  /*b860*/  FFMA R24, R17, R24, R2 ;  /* 0x0000001811187223 */ /* 0x008fc60000000002 */
[----:B------:R-:W-:Y:S01]  /*b870*/  FADD R13, R155, R13 ;  /* 0x0000000d9b0d7221 */ /* 0x000fe20000000000 */
[----:B------:R-:W-:Y:S01]  /*b880*/  FADD R24, R154, R24 ;  /* 0x000000189a187221 */ /* 0x000fe20000000000 */
[C-C-:B----4-:R-:W-:Y:S01]  /*b890*/  FFMA R28, R17.reuse, R28, R4.reuse ;  /* 0x0000001c111c7223 */ /* 0x150fe20000000004 */
[----:B-----5:R-:W-:-:S03]  /*b8a0*/  FFMA R27, R17, R27, R4 ;  /* 0x0000001b111b7223 */ /* 0x020fc60000000004 */
[----:B------:R-:W-:Y:S01]  /*b8b0*/  F2FP.RELU.BF16.F32.PACK_AB R24, R24, R13 ;  /* 0x0000000d1818723e */ /* 0x000fe200000018ff */
[----:B------:R-:W-:Y:S01]  /*b8c0*/  FADD R28, R153, R28 ;  /* 0x0000001c991c7221 */ /* 0x000fe20000000000 */
[C-C-:B------:R-:W-:Y:S01]  /*b8d0*/  FFMA R25, R17.reuse, R25, R2.reuse ;  /* 0x0000001911197223 */ /* 0x140fe20000000002 */
[----:B------:R-:W-:Y:S01]  /*b8e0*/  FADD R27, R152, R27 ;  /* 0x0000001b981b7221 */ /* 0x000fe20000000000 */
[C---:B------:R-:W-:Y:S01]  /*b8f0*/  FFMA R15, R17.reuse, R15, R2 ;  /* 0x0000000f110f7223 */ /* 0x040fe20000000002 */
[----:B------:R-:W-:-:S03]  /*b900*/  FFMA R14, R17, R14, R4 ;  /* 0x0000000e110e7223 */ /* 0x000fc60000000004 */
[----:B------:R-:W-:Y:S01]  /*b910*/  FADD R15, R22, R15 ;  /* 0x0000000f160f7221 */ /* 0x000fe20000000000 */
[----:B------:R-:W-:Y:S01]  /*b920*/  FFMA R13, R17, R26, R4 ;  /* 0x0000001a110d7223 */ /* 0x000fe20000000004 */
[----:B------:R-:W-:Y:S01]  /*b930*/  FADD R26, R23, R25 ;  /* 0x00000019171a7221 */ /* 0x000fe20000000000 */
[----:B------:R-:W-:Y:S01]  /*b940*/  FADD R14, R21, R14 ;  /* 0x0000000e150e7221 */ /* 0x000fe20000000000 */
[----:B------:R-:W-:Y:S01]  /*b950*/  F2FP.RELU.BF16.F32.PACK_AB R25, R27, R28 ;  /* 0x0000001c1b19723e */ /* 0x000fe200000018ff */
[----:B------:R-:W-:Y:S02]  /*b960*/  FADD R13, R20, R13 ;  /* 0x0000000d140d7221 */ /* 0x000fe40000000000 */
[----:B------:R-:W-:-:S03]  /*b970*/  F2FP.RELU.BF16.F32.PACK_AB R26, R15, R26 ;  /* 0x0000001a0f1a723e */ /* 0x000fc600000018ff */
[----:B------:R-:W-:Y:S01]  /*b980*/  F2FP.RELU.BF16.F32.PACK_AB R27, R13, R14 ;  /* 0x0000000e0d1b723e */ /* 0x000fe200000018ff */
[C---:B------:R-:W-:Y:S01]  /*b990*/  FFMA R13, R17.reuse, R37, R2 ;  /* 0x00000025110d7223 */ /* 0x040fe20000000002 */
[----:B------:R-:W-:-:S03]  /*b9a0*/  FFMA R28, R17, R35, R4 ;  /* 0x00000023111c7223 */ /* 0x000fc60000000004 */
[----:B------:R1:W-:Y:S01]  /*b9b0*/  STSM.16.M88.4 [R157+0x4200], R24 ;  /* 0x004200189d007844 */ /* 0x0003e20000000200 */
[----:B------:R-:W-:Y:S01]  /*b9c0*/  FADD R13, R19, R13 ;  /* 0x0000000d130d7221 */ /* 0x000fe20000000000 */
[----:B------:R-:W-:Y:S01]  /*b9d0*/  FADD R28, R12, R28 ;  /* 0x0000001c0c1c7221 */ /* 0x000fe20000000000 */
[C---:B------:R-:W-:Y:S01]  /*b9e0*/  FFMA R15, R17.reuse, R31, R2 ;  /* 0x0000001f110f7223 */ /* 0x040fe20000000002 */
[----:B------:R-:W-:-:S03]  /*b9f0*/  FFMA R14, R17, R30, R4 ;  /* 0x0000001e110e7223 */ /* 0x000fc60000000004 */
[----:B------:R-:W-:Y:S01]  /*ba00*/  FADD R15, R8, R15 ;  /* 0x0000000f080f7221 */ /* 0x000fe20000000000 */
[C---:B-1----:R-:W-:Y:S01]  /*ba10*/  FFMA R24, R17.reuse, R36, R2 ;  /* 0x0000002411187223 */ /* 0x042fe20000000002 */
[C---:B------:R-:W-:Y:S01]  /*ba20*/  FFMA R27, R17.reuse, R33, R4 ;  /* 0x00000021111b7223 */ /* 0x040fe20000000004 */
[----:B------:R-:W-:Y:S01]  /*ba30*/  FFMA R25, R17, R32, R2 ;  /* 0x0000002011197223 */ /* 0x000fe20000000002 */
[----:B------:R-:W-:Y:S01]  /*ba40*/  FADD R14, R7, R14 ;  /* 0x0000000e070e7221 */ /* 0x000fe20000000000 */
[----:B------:R-:W-:Y:S01]  /*ba50*/  FADD R24, R18, R24 ;  /* 0x0000001812187221 */ /* 0x000fe20000000000 */
[----:B------:R-:W-:Y:S01]  /*ba60*/  FADD R27, R10, R27 ;  /* 0x0000001b0a1b7221 */ /* 0x000fe20000000000 */
[----:B------:R-:W-:-:S03]  /*ba70*/  FADD R26, R9, R25 ;  /* 0x00000019091a7221 */ /* 0x000fc60000000000 */
[----:B------:R-:W-:Y:S01]  /*ba80*/  F2FP.RELU.BF16.F32.PACK_AB R24, R24, R13 ;  /* 0x0000000d1818723e */ /* 0x000fe200000018ff */
[----:B------:R-:W-:Y:S01]  /*ba90*/  FFMA R13, R17, R29, R4 ;  /* 0x0000001d110d7223 */ /* 0x000fe20000000004 */
[----:B------:R-:W-:Y:S02]  /*baa0*/  F2FP.RELU.BF16.F32.PACK_AB R25, R27, R28 ;  /* 0x0000001c1b19723e */ /* 0x000fe400000018ff */
[----:B------:R-:W-:Y:S01]  /*bab0*/  F2FP.RELU.BF16.F32.PACK_AB R26, R15, R26 ;  /* 0x0000001a0f1a723e */ /* 0x000fe200000018ff */
        /* <DEDUP_REMOVED lines=20> */
.L_x_75:
[----:B------:R-:W-:Y:S05]  /*bc00*/  BSYNC B0 ;  /* 0x0000000000007941 */ /* 0x000fea0003800000 */
.L_x_74:
        /* <DEDUP_REMOVED lines=8> */
.L_x_78:
[----:B------:R-:W-:-:S04]  /*bc90*/  ULEA UR4, UR36, UR49, 0x3 ;  /* 0x0000003124047291 */ /* 0x000fc8000f8e183f */
[----:B------:R-:W-:-:S04]  /*bca0*/  UIADD3 UR4, UR4, 0x50, URZ ;  /* 0x0000005004047890 */ /* 0x000fc8000fffe03f */
[----:B------:R-:W-:-:S09]  /*bcb0*/  UPRMT UR4, UR48, 0x654, UR4 ;  /* 0x0000065430047896 */ /* 0x000fd20008000004 */
[----:B------:R-:W-:Y:S03]  /*bcc0*/  SYNCS.ARRIVE.TRANS64.RED.A1T0 RZ, [UR4], RZ ;  /* 0x000000ffffff79a7 */ /* 0x000fe60008100404 */
.L_x_77:
[----:B------:R-:W-:Y:S05]  /*bcd0*/  BSYNC B0 ;  /* 0x0000000000007941 */ /* 0x000fea0003800000 */
.L_x_76:
[----:B------:R-:W-:Y:S01]  /*bce0*/  UIADD3 UR4, UR36, 0x1, URZ ;  /* 0x0000000124047890 */ /* 0x000fe2000fffe03f */
[----:B------:R-:W-:Y:S03]  /*bcf0*/  BSSY B0, `(.L_x_79) ;  /* 0x0000038000007945 */ /* 0x000fe60003800000 */
[----:B------:R-:W-:-:S04]  /*bd00*/  UISETP.NE.AND UP0, UPT, UR4, 0x4, UPT ;  /* 0x000000040400788c */ /* 0x000fc8000bf05270 */
[----:B------:R-:W-:Y:S01]  /*bd10*/  USEL UR5, UR4, URZ, UP0 ;  /* 0x0000003f04057287 */ /* 0x000fe20008000000 */
[----:B------:R-:W-:Y:S11]  /*bd20*/  @P1 BRA `(.L_x_80) ;  /* 0x0000000000d01947 */ /* 0x000ff60003800000 */
[----:B------:R-:W-:-:S13]  /*bd30*/  ISETP.NE.AND P2, PT, R156, 0x3, PT ;  /* 0x000000039c00780c */ /* 0x000fda0003f45270 */
[----:B------:R-:W-:Y:S05]  /*bd40*/  @!P2 BRA `(.L_x_81) ;  /* 0x000000000004a947 */ /* 0x000fea0003800000 */
[----:B------:R-:W-:Y:S01]  /*bd50*/  BPT.TRAP 0x1 ;  /* 0x000000040000795c */ /* 0x000fe20000300000 */
.L_x_81:
[----:B------:R-:W-:Y:S01]  /*bd60*/  LEA R13, R3, UR49, 0x3 ;  /* 0x00000031030d7c11 */ /* 0x000fe2000f8e18ff */
[----:B------:R-:W-:Y:S01]  /*bd70*/  BSSY B1, `(.L_x_82) ;  /* 0x0000004000017945 */ /* 0x000fe20003800000 */
[----:B------:R-:W-:-:S04]  /*bd80*/  SHF.L.U32 R14, R11, 0x1f, RZ ;  /* 0x0000001f0b0e7819 */ /* 0x000fc800000006ff */
[----:B------:R-:W2:Y:S02]  /*bd90*/  SYNCS.PHASECHK.TRANS64.TRYWAIT P2, [R13+URZ+0x30], R14 ;  /* 0x0000300e0d0075a7 */ /* 0x000ea4000804017f */
[----:B--2---:R-:W-:Y:S05]  /*bda0*/  @!P2 BRA `(.L_x_83) ;  /* 0x000000b40064a947 */ /* 0x004fea0003800000 */
.L_x_372:
[----:B------:R-:W-:Y:S05]  /*bdb0*/  BSYNC B1 ;  /* 0x0000000000017941 */ /* 0x000fea0003800000 */
.L_x_82:
[----:B------:R-:W-:Y:S05]  /*bdc0*/  @P3 BRA `(.L_x_84) ;  /* 0x0000000000943947 */ /* 0x000fea0003800000 */
[----:B------:R-:W-:Y:S01]  /*bdd0*/  LEA R20, R3, R159, 0xd ;  /* 0x0000009f03147211 */ /* 0x000fe200078e68ff */
[----:B------:R-:W-:Y:S05]  /*bde0*/  WARPSYNC.ALL ;  /* 0x0000000000007948 */ /* 0x000fea0003800000 */
[----:B------:R-:W-:Y:S02]  /*bdf0*/  IMAD R12, R158, 0x2, R20 ;  /* 0x000000029e0c7824 */ /* 0x000fe400078e0214 */
[----:B------:R-:W3:Y:S04]  /*be00*/  LDSM.16.M88.4 R20, [R20] ;  /* 0x000000001414783b */ /* 0x000ee80000000200 */
[----:B--2---:R-:W2:Y:S01]  /*be10*/  LDSM.16.M88.4 R12, [R12] ;  /* 0x000000000c0c783b */ /* 0x004ea20000000200 */
[C---:B---3--:R-:W-:Y:S01]  /*be20*/  SHF.L.U32 R155, R20.reuse, 0x10, RZ ;  /* 0x00000010149b7819 */ /* 0x048fe200000006ff */
[----:B------:R-:W-:Y:S01]  /*be30*/  IMAD.U32 R153, R21, 0x10000, RZ ;  /* 0x0001000015997824 */ /* 0x000fe200078e00ff */
[----:B------:R-:W-:Y:S01]  /*be40*/  LOP3.LUT R20, R20, 0xffff0000, RZ, 0xc0, !PT ;  /* 0xffff000014147812 */ /* 0x000fe200078ec0ff */
[----:B------:R-:W-:Y:S01]  /*be50*/  IMAD.U32 R8, R23, 0x10000, RZ ;  /* 0x0001000017087824 */ /* 0x000fe200078e00ff */
[C---:B--2---:R-:W-:Y:S01]  /*be60*/  SHF.L.U32 R19, R12.reuse, 0x10, RZ ;  /* 0x000000100c137819 */ /* 0x044fe200000006ff */
[----:B------:R-:W-:Y:S01]  /*be70*/  IMAD.U32 R9, R13, 0x10000, RZ ;  /* 0x000100000d097824 */ /* 0x000fe200078e00ff */
[----:B------:R-:W-:Y:S01]  /*be80*/  LOP3.LUT R21, R21, 0xffff0000, RZ, 0xc0, !PT ;  /* 0xffff000015157812 */ /* 0x000fe200078ec0ff */
[----:B-1----:R-:W-:Y:S01]  /*be90*/  IMAD.U32 R24, R15, 0x10000, RZ ;  /* 0x000100000f187824 */ /* 0x002fe200078e00ff */
        /* <DEDUP_REMOVED lines=24> */
.L_x_84:
[----:B------:R-:W-:-:S04]  /*c020*/  IADD3 R3, R3, 0x1, RZ ;  /* 0x0000000103037810 */ /* 0x000fc80007ffe0ff */
[----:B------:R-:W-:-:S04]  /*c030*/  ISETP.NE.AND P2, PT, R3, 0x4, PT ;  /* 0x000000040300780c */ /* 0x000fc80003f45270 */
[----:B--2---:R-:W-:Y:S02]  /*c040*/  SEL R13, RZ, 0x1, P2 ;  /* 0x00000001ff0d7807 */ /* 0x004fe40001000000 */
[----:B------:R-:W-:Y:S02]  /*c050*/  SEL R3, R3, RZ, P2 ;  /* 0x000000ff03037207 */ /* 0x000fe40001000000 */
[----:B------:R-:W-:-:S07]  /*c060*/  LOP3.LUT R11, R11, R13, RZ, 0x3c, !PT ;  /* 0x0000000d0b0b7212 */ /* 0x000fce00078e3cff */
.L_x_80:
[----:B------:R-:W-:Y:S05]  /*c070*/  BSYNC B0 ;  /* 0x0000000000007941 */ /* 0x000fea0003800000 */
.L_x_79:
[C-C-:B------:R-:W-:Y:S01]  /*c080*/  FFMA R13, R17.reuse, R40, R6.reuse ;  /* 0x00000028110d7223 */ /* 0x140fe20000000006 */
[C---:B-1----:R-:W-:Y:S01]  /*c090*/  FFMA R24, R17.reuse, R41, R6 ;  /* 0x0000002911187223 */ /* 0x042fe20000000006 */
        /* <DEDUP_REMOVED lines=17> */
[C---:B------:R-:W-:Y:S01]  /*c1b0*/  FFMA R13, R17.reuse, R48, R6 ;  /* 0x00000030110d7223 */ /* 0x040fe20000000006 */
[----:B------:R-:W-:Y:S01]  /*c1c0*/  F2FP.RELU.BF16.F32.PACK_AB R26, R26, R44 ;  /* 0x0000002c1a1a723e */ /* 0x000fe200000018ff */
[----:B------:R-:W-:Y:S01]  /*c1d0*/  FFMA R14, R17, R50, R0 ;  /* 0x00000032110e7223 */ /* 0x000fe20000000000 */
[----:B------:R-:W-:Y:S01]  /*c1e0*/  F2FP.RELU.BF16.F32.PACK_AB R27, R27, R46 ;  /* 0x0000002e1b1b723e */ /* 0x000fe200000018ff */
[----:B------:R-:W-:Y:S01]  /*c1f0*/  FADD R13, R19, R13 ;  /* 0x0000000d130d7221 */ /* 0x000fe20000000000 */
[C-C-:B------:R-:W-:Y:S01]  /*c200*/  FFMA R52, R17.reuse, R52, R6.reuse ;  /* 0x0000003411347223 */ /* 0x140fe20000000006 */
[----:B------:R-:W-:Y:S01]  /*c210*/  FFMA R53, R17, R53, R6 ;  /* 0x0000003511357223 */ /* 0x000fe20000000006 */
[----:B------:R-:W-:Y:S01]  /*c220*/  FADD R14, R12, R14 ;  /* 0x0000000e0c0e7221 */ /* 0x000fe20000000000 */
[----:B------:R1:W-:Y:S01]  /*c230*/  STSM.16.M88.4 [R157+0x6200], R24 ;  /* 0x006200189d007844 */ /* 0x0003e20000000200 */
[----:B------:R-:W-:Y:S01]  /*c240*/  FADD R52, R9, R52 ;  /* 0x0000003409347221 */ /* 0x000fe20000000000 */
[----:B------:R-:W-:Y:S01]  /*c250*/  BSSY B0, `(.L_x_85) ;  /* 0x0000020000007945 */ /* 0x000fe20003800000 */
[C---:B-1----:R-:W-:Y:S01]  /*c260*/  FFMA R24, R17.reuse, R49, R6 ;  /* 0x0000003111187223 */ /* 0x042fe20000000006 */
[C-C-:B------:R-:W-:Y:S01]  /*c270*/  FFMA R25, R17.reuse, R51, R0.reuse ;  /* 0x0000003311197223 */ /* 0x140fe20000000000 */
        /* <DEDUP_REMOVED lines=23> */
[----:B------:R-:W-:Y:S02]  /*c3f0*/  UIADD3 UR8, UR49, 0x6200, URZ ;  /* 0x0000620031087890 */ /* 0x000fe4000fffe03f */
[----:B------:R-:W-:Y:S01]  /*c400*/  UIADD3.X UR7, URZ, UR51, URZ, UP0, !UPT ;  /* 0x000000333f077290 */ /* 0x000fe200087fe43f */
[----:B------:R-:W-:-:S08]  /*c410*/  UMOV UR11, UR43 ;  /* 0x0000002b000b7c82 */ /* 0x000fd00008000000 */
[----:B------:R2:W-:Y:S01]  /*c420*/  UTMASTG.3D [UR8], [UR6] ;  /* 0x00000008060073b5 */ /* 0x0005e20008010000 */
[----:B------:R0:W-:Y:S01]  /*c430*/  UTMACMDFLUSH ;  /* 0x00000000000079b7 */ /* 0x0001e20000000000 */
[----:B--2---:R-:W-:-:S04]  /*c440*/  DEPBAR.LE SB0, 0x1 ;  /* 0x000080400000791a */ /* 0x004fc80000000000 */
.L_x_86:
[----:B------:R-:W-:Y:S05]  /*c450*/  BSYNC B0 ;  /* 0x0000000000007941 */ /* 0x000fea0003800000 */
.L_x_85:
[----:B------:R-:W-:Y:S01]  /*c460*/  VIADD R32, R157, 0x6200 ;  /* 0x000062009d207836 */ /* 0x000fe20000000000 */
[----:B------:R-:W-:Y:S04]  /*c470*/  BAR.SYNC.DEFER_BLOCKING 0x1, 0x100 ;  /* 0x0044000000007b1d */ /* 0x000fe80000010000 */
[----:B------:R-:W-:Y:S02]  /*c480*/  LEA R32, R158, R32, 0x1 ;  /* 0x000000209e207211 */ /* 0x000fe400078e08ff */
[----:B------:R-:W-:Y:S04]  /*c490*/  BSSY B0, `(.L_x_87) ;  /* 0x0000009000007945 */ /* 0x000fe80003800000 */
[----:B------:R-:W-:Y:S05]  /*c4a0*/  @P1 BRA `(.L_x_88) ;  /* 0x00000000001c1947 */ /* 0x000fea0003800000 */
[----:B------:R-:W-:-:S13]  /*c4b0*/  ISETP.NE.AND P2, PT, R156, 0x3, PT ;  /* 0x000000039c00780c */ /* 0x000fda0003f45270 */
[----:B------:R-:W-:Y:S05]  /*c4c0*/  @!P2 BRA `(.L_x_89) ;  /* 0x000000000004a947 */ /* 0x000fea0003800000 */
[----:B------:R-:W-:Y:S01]  /*c4d0*/  BPT.TRAP 0x1 ;  /* 0x000000040000795c */ /* 0x000fe20000300000 */
.L_x_89:
[----:B------:R-:W-:-:S04]  /*c4e0*/  ULEA UR4, UR5, UR49, 0x3 ;  /* 0x0000003105047291 */ /* 0x000fc8000f8e183f */
[----:B------:R-:W-:-:S04]  /*c4f0*/  UIADD3 UR4, UR4, 0x50, URZ ;  /* 0x0000005004047890 */ /* 0x000fc8000fffe03f */
[----:B------:R-:W-:-:S09]  /*c500*/  UPRMT UR4, UR48, 0x654, UR4 ;  /* 0x0000065430047896 */ /* 0x000fd20008000004 */
[----:B------:R-:W-:Y:S03]  /*c510*/  SYNCS.ARRIVE.TRANS64.RED.A1T0 RZ, [UR4], RZ ;  /* 0x000000ffffff79a7 */ /* 0x000fe60008100404 */
.L_x_88:
[----:B------:R-:W-:Y:S05]  /*c520*/  BSYNC B0 ;  /* 0x0000000000007941 */ /* 0x000fea0003800000 */
.L_x_87:
        /* <DEDUP_REMOVED lines=8> */
.L_x_92:
[----:B------:R-:W-:Y:S01]  /*c5b0*/  LEA R13, R3, UR49, 0x3 ;  /* 0x00000031030d7c11 */ /* 0x000fe2000f8e18ff */
[----:B------:R-:W-:Y:S01]  /*c5c0*/  BSSY B1, `(.L_x_93) ;  /* 0x0000004000017945 */ /* 0x000fe20003800000 */
[----:B------:R-:W-:-:S04]  /*c5d0*/  SHF.L.U32 R14, R11, 0x1f, RZ ;  /* 0x0000001f0b0e7819 */ /* 0x000fc800000006ff */
[----:B------:R-:W2:Y:S02]  /*c5e0*/  SYNCS.PHASECHK.TRANS64.TRYWAIT P2, [R13+URZ+0x30], R14 ;  /* 0x0000300e0d0075a7 */ /* 0x000ea4000804017f */
[----:B--2---:R-:W-:Y:S05]  /*c5f0*/  @!P2 BRA `(.L_x_94) ;  /* 0x000000ac0064a947 */ /* 0x004fea0003800000 */
.L_x_373:
[----:B------:R-:W-:Y:S05]  /*c600*/  BSYNC B1 ;  /* 0x0000000000017941 */ /* 0x000fea0003800000 */
.L_x_93:
[----:B------:R-:W-:Y:S05]  /*c610*/  @P3 BRA `(.L_x_95) ;  /* 0x0000000000943947 */ /* 0x000fea0003800000 */
[----:B------:R-:W-:Y:S01]  /*c620*/  IMAD R9, R3, 0x2000, R159 ;  /* 0x0000200003097824 */ /* 0x000fe200078e029f */
[----:B------:R-:W-:Y:S05]  /*c630*/  WARPSYNC.ALL ;  /* 0x0000000000007948 */ /* 0x000fea0003800000 */
[----:B------:R-:W-:Y:S01]  /*c640*/  LEA R20, R158, R9, 0x1 ;  /* 0x000000099e147211 */ /* 0x000fe200078e08ff */
[----:B--2---:R-:W2:Y:S05]  /*c650*/  LDSM.16.M88.4 R12, [R9] ;  /* 0x00000000090c783b */ /* 0x004eaa0000000200 */
[----:B------:R-:W3:Y:S01]  /*c660*/  LDSM.16.M88.4 R20, [R20] ;  /* 0x000000001414783b */ /* 0x000ee20000000200 */
[C---:B--2---:R-:W-:Y:S01]  /*c670*/  IMAD.U32 R155, R12.reuse, 0x10000, RZ ;  /* 0x000100000c9b7824 */ /* 0x044fe200078e00ff */
[----:B------:R-:W-:Y:S01]  /*c680*/  LOP3.LUT R12, R12, 0xffff0000, RZ, 0xc0, !PT ;  /* 0xffff00000c0c7812 */ /* 0x000fe200078ec0ff */
[----:B------:R-:W-:Y:S01]  /*c690*/  IMAD.U32 R7, R14, 0x10000, RZ ;  /* 0x000100000e077824 */ /* 0x000fe200078e00ff */
[----:B------:R-:W-:Y:S01]  /*c6a0*/  SHF.L.U32 R153, R13, 0x10, RZ ;  /* 0x000000100d997819 */ /* 0x000fe200000006ff */
[-C--:B------:R-:W-:Y:S01]  /*c6b0*/  FMUL R155, R155, R16.reuse ;  /* 0x000000109b9b7220 */ /* 0x080fe20000400000 */
[----:B------:R-:W-:Y:S01]  /*c6c0*/  SHF.L.U32 R5, R15, 0x10, RZ ;  /* 0x000000100f057819 */ /* 0x000fe200000006ff */
[----:B---3--:R-:W-:Y:S01]  /*c6d0*/  IMAD.U32 R19, R20, 0x10000, RZ ;  /* 0x0001000014137824 */ /* 0x008fe200078e00ff */
[----:B------:R-:W-:Y:S01]  /*c6e0*/  SHF.L.U32 R8, R21, 0x10, RZ ;  /* 0x0000001015087819 */ /* 0x000fe200000006ff */
[----:B------:R-:W-:Y:S01]  /*c6f0*/  IMAD.U32 R9, R22, 0x10000, RZ ;  /* 0x0001000016097824 */ /* 0x000fe200078e00ff */
        /* <DEDUP_REMOVED lines=10> */
[----:B-1----:R-:W-:Y:S01]  /*c7a0*/  LOP3.LUT R24, R22, 0xffff0000, RZ, 0xc0, !PT ;  /* 0xffff000016187812 */ /* 0x002fe200078ec0ff */
[-C--:B------:R-:W-:Y:S01]  /*c7b0*/  FMUL R22, R14, R16.reuse ;  /* 0x000000100e167220 */ /* 0x080fe20000400000 */
[----:B------:R-:W-:Y:S01]  /*c7c0*/  SHF.L.U32 R26, R23, 0x10, RZ ;  /* 0x00000010171a7819 */ /* 0x000fe200000006ff */
        /* <DEDUP_REMOVED lines=10> */
.L_x_95:
[----:B------:R-:W-:-:S05]  /*c870*/  VIADD R3, R3, 0x1 ;  /* 0x0000000103037836 */ /* 0x000fca0000000000 */
[----:B------:R-:W-:-:S04]  /*c880*/  ISETP.NE.AND P2, PT, R3, 0x4, PT ;  /* 0x000000040300780c */ /* 0x000fc80003f45270 */
[----:B--2---:R-:W-:Y:S02]  /*c890*/  SEL R13, RZ, 0x1, P2 ;  /* 0x00000001ff0d7807 */ /* 0x004fe40001000000 */
[----:B------:R-:W-:Y:S02]  /*c8a0*/  SEL R3, R3, RZ, P2 ;  /* 0x000000ff03037207 */ /* 0x000fe40001000000 */
[----:B------:R-:W-:-:S07]  /*c8b0*/  LOP3.LUT R11, R11, R13, RZ, 0x3c, !PT ;  /* 0x0000000d0b0b7212 */ /* 0x000fce00078e3cff */
.L_x_91:
[----:B------:R-:W-:Y:S05]  /*c8c0*/  BSYNC B0 ;  /* 0x0000000000007941 */ /* 0x000fea0003800000 */
.L_x_90:
[----:B------:R-:W2:Y:S04]  /*c8d0*/  LDL.LU R13, [R1+0x80] ;  /* 0x00008000010d7983 */ /* 0x000ea80000300800 */
[----:B------:R-:W3:Y:S04]  /*c8e0*/  LDL.LU R14, [R1+0x84] ;  /* 0x00008400010e7983 */ /* 0x000ee80000300800 */
[----:B------:R-:W4:Y:S04]  /*c8f0*/  LDL.LU R29, [R1+0x88] ;  /* 0x00008800011d7983 */ /* 0x000f280000300800 */
[----:B------:R-:W5:Y:S04]  /*c900*/  LDL.LU R28, [R1+0x8c] ;  /* 0x00008c00011c7983 */ /* 0x000f680000300800 */
[----:B------:R-:W5:Y:S04]  /*c910*/  LDL.LU R15, [R1+0x90] ;  /* 0x00009000010f7983 */ /* 0x000f680000300800 */
[----:B-1----:R-:W5:Y:S04]  /*c920*/  LDL.LU R25, [R1+0x94] ;  /* 0x0000940001197983 */ /* 0x002f680000300800 */
        /* <DEDUP_REMOVED lines=15> */
[----:B------:R-:W-:-:S05]  /*ca20*/  FADD R14, R154, R14 ;  /* 0x0000000e9a0e7221 */ /* 0x000fca0000000000 */
[----:B------:R-:W-:Y:S01]  /*ca30*/  F2FP.RELU.BF16.F32.PACK_AB R24, R14, R13 ;  /* 0x0000000d0e18723e */ /* 0x000fe200000018ff */
[C-C-:B----4-:R-:W-:Y:S01]  /*ca40*/  FFMA R13, R17.reuse, R29, R4.reuse ;  /* 0x0000001d110d7223 */ /* 0x150fe20000000004 */
[C---:B-----5:R-:W-:Y:S01]  /*ca50*/  FFMA R14, R17.reuse, R28, R4 ;  /* 0x0000001c110e7223 */ /* 0x060fe20000000004 */
[----:B------:R-:W-:Y:S02]  /*ca60*/  FFMA R15, R17, R15, R2 ;  /* 0x0000000f110f7223 */ /* 0x000fe40000000002 */
[----:B------:R-:W-:Y:S01]  /*ca70*/  FADD R13, R153, R13 ;  /* 0x0000000d990d7221 */ /* 0x000fe20000000000 */
[----:B------:R-:W-:Y:S01]  /*ca80*/  FADD R14, R152, R14 ;  /* 0x0000000e980e7221 */ /* 0x000fe20000000000 */
[----:B------:R-:W-:Y:S01]  /*ca90*/  FFMA R25, R17, R25, R2 ;  /* 0x0000001911197223 */ /* 0x000fe20000000002 */
[----:B------:R-:W-:Y:S01]  /*caa0*/  FADD R15, R23, R15 ;  /* 0x0000000f170f7221 */ /* 0x000fe20000000000 */
[C-C-:B------:R-:W-:Y:S02]  /*cab0*/  FFMA R26, R17.reuse, R26, R4.reuse ;  /* 0x0000001a111a7223 */ /* 0x140fe40000000004 */
[----:B------:R-:W-:Y:S01]  /*cac0*/  FADD R28, R22, R25 ;  /* 0x00000019161c7221 */ /* 0x000fe20000000000 */
[----:B------:R-:W-:Y:S01]  /*cad0*/  F2FP.RELU.BF16.F32.PACK_AB R25, R14, R13 ;  /* 0x0000000d0e19723e */ /* 0x000fe200000018ff */
[----:B------:R-:W-:Y:S01]  /*cae0*/  FFMA R27, R17, R27, R4 ;  /* 0x0000001b111b7223 */ /* 0x000fe20000000004 */
[----:B------:R-:W-:-:S02]  /*caf0*/  FADD R29, R21, R26 ;  /* 0x0000001a151d7221 */ /* 0x000fc40000000000 */
[----:B------:R-:W-:Y:S01]  /*cb00*/  F2FP.RELU.BF16.F32.PACK_AB R26, R28, R15 ;  /* 0x0000000f1c1a723e */ /* 0x000fe200000018ff */
[----:B------:R-:W-:Y:S01]  /*cb10*/  FADD R27, R20, R27 ;  /* 0x0000001b141b7221 */ /* 0x000fe20000000000 */
[C-C-:B------:R-:W-:Y:S01]  /*cb20*/  FFMA R14, R17.reuse, R40, R2.reuse ;  /* 0x00000028110e7223 */ /* 0x140fe20000000002 */
[----:B------:R-:W-:-:S03]  /*cb30*/  FFMA R13, R17, R39, R2 ;  /* 0x00000027110d7223 */ /* 0x000fc60000000002 */
[----:B------:R-:W-:Y:S01]  /*cb40*/  F2FP.RELU.BF16.F32.PACK_AB R27, R27, R29 ;  /* 0x0000001d1b1b723e */ /* 0x000fe200000018ff */
[----:B------:R-:W-:Y:S01]  /*cb50*/  FADD R14, R19, R14 ;  /* 0x0000000e130e7221 */ /* 0x000fe20000000000 */
[----:B------:R-:W-:-:S03]  /*cb60*/  FADD R13, R18, R13 ;  /* 0x0000000d120d7221 */ /* 0x000fc60000000000 */
[----:B------:R1:W-:Y:S01]  /*cb70*/  STSM.16.M88.4 [R157+0x200], R24 ;  /* 0x000200189d007844 */ /* 0x0003e20000000200 */
[C---:B------:R-:W-:Y:S01]  /*cb80*/  FFMA R15, R17.reuse, R37, R4 ;  /* 0x00000025110f7223 */ /* 0x040fe20000000004 */
[C---:B------:R-:W-:Y:S01]  /*cb90*/  FFMA R29, R17.reuse, R35, R2 ;  /* 0x00000023111d7223 */ /* 0x040fe20000000002 */
[----:B------:R-:W-:-:S03]  /*cba0*/  FFMA R28, R17, R31, R4 ;  /* 0x0000001f111c7223 */ /* 0x000fc60000000004 */
[----:B------:R-:W-:Y:S01]  /*cbb0*/  FADD R29, R8, R29 ;  /* 0x0000001d081d7221 */ /* 0x000fe20000000000 */
[----:B-1----:R-:W-:Y:S01]  /*cbc0*/  F2FP.RELU.BF16.F32.PACK_AB R24, R13, R14 ;  /* 0x0000000e0d18723e */ /* 0x002fe200000018ff */
[C---:B------:R-:W-:Y:S01]  /*cbd0*/  FFMA R13, R17.reuse, R38, R4 ;  /* 0x00000026110d7223 */ /* 0x040fe20000000004 */
[C---:B------:R-:W-:Y:S01]  /*cbe0*/  FFMA R14, R17.reuse, R36, R2 ;  /* 0x00000024110e7223 */ /* 0x040fe20000000002 */
[----:B------:R-:W-:Y:S01]  /*cbf0*/  FFMA R26, R17, R30, R4 ;  /* 0x0000001e111a7223 */ /* 0x000fe20000000004 */
[----:B------:R-:W-:Y:S01]  /*cc00*/  FADD R27, R7, R28 ;  /* 0x0000001c071b7221 */ /* 0x000fe20000000000 */
[----:B------:R-:W-:Y:S01]  /*cc10*/  FADD R13, R12, R13 ;  /* 0x0000000d0c0d7221 */ /* 0x000fe20000000000 */
[----:B------:R-:W-:Y:S01]  /*cc20*/  FADD R30, R10, R15 ;  /* 0x0000000f0a1e7221 */ /* 0x000fe20000000000 */
[----:B------:R-:W-:Y:S01]  /*cc30*/  FADD R14, R9, R14 ;  /* 0x0000000e090e7221 */ /* 0x000fe20000000000 */
[----:B------:R-:W-:-:S03]  /*cc40*/  FADD R28, R5, R26 ;  /* 0x0000001a051c7221 */ /* 0x000fc60000000000 */
[----:B------:R-:W-:Y:S02]  /*cc50*/  F2FP.RELU.BF16.F32.PACK_AB R25, R30, R13 ;  /* 0x0000000d1e19723e */ /* 0x000fe400000018ff */
[----:B------:R-:W-:Y:S02]  /*cc60*/  F2FP.RELU.BF16.F32.PACK_AB R26, R29, R14 ;  /* 0x0000000e1d1a723e */ /* 0x000fe400000018ff */
[----:B------:R-:W-:-:S05]  /*cc70*/  F2FP.RELU.BF16.F32.PACK_AB R27, R28, R27 ;  /* 0x0000001b1c1b723e */ /* 0x000fca00000018ff */
[----:B------:R1:W-:Y:S01]  /*cc80*/  STSM.16.M88.4 [R160], R24 ;  /* 0x00000018a0007844 */ /* 0x0003e20000000200 */
        /* <DEDUP_REMOVED lines=17> */
.L_x_97:
[----:B------:R-:W-:Y:S05]  /*cda0*/  BSYNC B0 ;  /* 0x0000000000007941 */ /* 0x000fea0003800000 */
.L_x_96:
[----:B------:R-:W-:Y:S06]  /*cdb0*/  BAR.SYNC.DEFER_BLOCKING 0x1, 0x100 ;  /* 0x0044000000007b1d */ /* 0x000fec0000010000 */
[----:B------:R-:W-:Y:S04]  /*cdc0*/  BSSY B0, `(.L_x_98) ;  /* 0x0000009000007945 */ /* 0x000fe80003800000 */
[----:B------:R-:W-:Y:S05]  /*cdd0*/  @P1 BRA `(.L_x_99) ;  /* 0x00000000001c1947 */ /* 0x000fea0003800000 */
[----:B------:R-:W-:-:S13]  /*cde0*/  ISETP.NE.AND P2, PT, R156, 0x3, PT ;  /* 0x000000039c00780c */ /* 0x000fda0003f45270 */
[----:B------:R-:W-:Y:S05]  /*cdf0*/  @!P2 BRA `(.L_x_100) ;  /* 0x000000000004a947 */ /* 0x000fea0003800000 */
[----:B------:R-:W-:Y:S01]  /*ce00*/  BPT.TRAP 0x1 ;  /* 0x000000040000795c */ /* 0x000fe20000300000 */
.L_x_100:
[----:B------:R-:W-:-:S04]  /*ce10*/  ULEA UR4, UR5, UR49, 0x3 ;  /* 0x0000003105047291 */ /* 0x000fc8000f8e183f */
[----:B------:R-:W-:-:S04]  /*ce20*/  UIADD3 UR4, UR4, 0x50, URZ ;  /* 0x0000005004047890 */ /* 0x000fc8000fffe03f */
[----:B------:R-:W-:-:S09]  /*ce30*/  UPRMT UR4, UR48, 0x654, UR4 ;  /* 0x0000065430047896 */ /* 0x000fd20008000004 */
[----:B------:R-:W-:Y:S03]  /*ce40*/  SYNCS.ARRIVE.TRANS64.RED.A1T0 RZ, [UR4], RZ ;  /* 0x000000ffffff79a7 */ /* 0x000fe60008100404 */
.L_x_99:
[----:B------:R-:W-:Y:S05]  /*ce50*/  BSYNC B0 ;  /* 0x0000000000007941 */ /* 0x000fea0003800000 */
.L_x_98:
        /* <DEDUP_REMOVED lines=8> */
.L_x_103:
[----:B------:R-:W-:Y:S01]  /*cee0*/  LEA R13, R3, UR49, 0x3 ;  /* 0x00000031030d7c11 */ /* 0x000fe2000f8e18ff */
[----:B------:R-:W-:Y:S01]  /*cef0*/  BSSY B1, `(.L_x_104) ;  /* 0x0000006000017945 */ /* 0x000fe20003800000 */
[----:B------:R-:W-:Y:S02]  /*cf00*/  SHF.L.U32 R14, R11, 0x1f, RZ ;  /* 0x0000001f0b0e7819 */ /* 0x000fe400000006ff */
[----:B-1----:R-:W-:Y:S02]  /*cf10*/  IADD3 R24, R3, 0x1, RZ ;  /* 0x0000000103187810 */ /* 0x002fe40007ffe0ff */
[----:B------:R-:W1:Y:S02]  /*cf20*/  SYNCS.PHASECHK.TRANS64.TRYWAIT P2, [R13+URZ+0x30], R14 ;  /* 0x0000300e0d0075a7 */ /* 0x000e64000804017f */
[----:B------:R-:W-:Y:S01]  /*cf30*/  ISETP.NE.AND P4, PT, R24, 0x4, PT ;  /* 0x000000041800780c */ /* 0x000fe20003f85270 */
[----:B-1----:R-:W-:-:S12]  /*cf40*/  @!P2 BRA `(.L_x_105) ;  /* 0x000000a40024a947 */ /* 0x002fd80003800000 */
.L_x_374:
[----:B------:R-:W-:Y:S05]  /*cf50*/  BSYNC B1 ;  /* 0x0000000000017941 */ /* 0x000fea0003800000 */
.L_x_104:
[----:B------:R-:W-:Y:S05]  /*cf60*/  @P3 BRA `(.L_x_106) ;  /* 0x0000000000943947 */ /* 0x000fea0003800000 */
[----:B------:R-:W-:Y:S01]  /*cf70*/  IMAD R5, R3, 0x2000, R159 ;  /* 0x0000200003057824 */ /* 0x000fe200078e029f */
[----:B------:R-:W-:Y:S05]  /*cf80*/  WARPSYNC.ALL ;  /* 0x0000000000007948 */ /* 0x000fea0003800000 */
[----:B------:R-:W-:Y:S01]  /*cf90*/  LEA R20, R158, R5, 0x1 ;  /* 0x000000059e147211 */ /* 0x000fe200078e08ff */
[----:B-1----:R-:W1:Y:S05]  /*cfa0*/  LDSM.16.M88.4 R12, [R5] ;  /* 0x00000000050c783b */ /* 0x002e6a0000000200 */
[----:B------:R-:W2:Y:S01]  /*cfb0*/  LDSM.16.M88.4 R20, [R20] ;  /* 0x000000001414783b */ /* 0x000ea20000000200 */
[----:B-1----:R-:W-:Y:S01]  /*cfc0*/  SHF.L.U32 R153, R13, 0x10, RZ ;  /* 0x000000100d997819 */ /* 0x002fe200000006ff */
[C---:B------:R-:W-:Y:S01]  /*cfd0*/  IMAD.U32 R9, R14.reuse, 0x10000, RZ ;  /* 0x000100000e097824 */ /* 0x040fe200078e00ff */
[----:B------:R-:W-:Y:S01]  /*cfe0*/  LOP3.LUT R19, R14, 0xffff0000, RZ, 0xc0, !PT ;  /* 0xffff00000e137812 */ /* 0x000fe200078ec0ff */
[----:B------:R-:W-:Y:S01]  /*cff0*/  IMAD.U32 R155, R12, 0x10000, RZ ;  /* 0x000100000c9b7824 */ /* 0x000fe200078e00ff */
[----:B------:R-:W-:Y:S01]  /*d000*/  SHF.L.U32 R25, R15, 0x10, RZ ;  /* 0x000000100f197819 */ /* 0x000fe200000006ff */
[----:B--2---:R-:W-:Y:S01]  /*d010*/  IMAD.U32 R27, R20, 0x10000, RZ ;  /* 0x00010000141b7824 */ /* 0x004fe200078e00ff */
[----:B------:R-:W-:Y:S01]  /*d020*/  LOP3.LUT R3, R12, 0xffff0000, RZ, 0xc0, !PT ;  /* 0xffff00000c037812 */ /* 0x000fe200078ec0ff */
[----:B------:R-:W-:Y:S01]  /*d030*/  IMAD.U32 R37, R22, 0x10000, RZ ;  /* 0x0001000016257824 */ /* 0x000fe200078e00ff */
[----:B------:R-:W-:Y:S01]  /*d040*/  LOP3.LUT R13, R13, 0xffff0000, RZ, 0xc0, !PT ;  /* 0xffff00000d0d7812 */ /* 0x000fe200078ec0ff */
        /* <DEDUP_REMOVED lines=23> */
.L_x_106:
[----:B-1----:R-:W-:Y:S02]  /*d1c0*/  SEL R14, RZ, 0x1, P4 ;  /* 0x00000001ff0e7807 */ /* 0x002fe40002000000 */
[----:B------:R-:W-:Y:S02]  /*d1d0*/  SEL R3, R24, RZ, P4 ;  /* 0x000000ff18037207 */ /* 0x000fe40002000000 */
[----:B------:R-:W-:-:S07]  /*d1e0*/  LOP3.LUT R11, R11, R14, RZ, 0x3c, !PT ;  /* 0x0000000e0b0b7212 */ /* 0x000fce00078e3cff */
.L_x_102:
[----:B------:R-:W-:Y:S05]  /*d1f0*/  BSYNC B0 ;  /* 0x0000000000007941 */ /* 0x000fea0003800000 */
.L_x_101:
[C-C-:B------:R-:W-:Y:S01]  /*d200*/  FFMA R58, R17.reuse, R58, R0.reuse ;  /* 0x0000003a113a7223 */ /* 0x140fe20000000000 */
[C---:B------:R-:W-:Y:S01]  /*d210*/  FFMA R59, R17.reuse, R59, R0 ;  /* 0x0000003b113b7223 */ /* 0x040fe20000000000 */
[C-C-:B------:R-:W-:Y:S01]  /*d220*/  FFMA R56, R17.reuse, R56, R6.reuse ;  /* 0x0000003811387223 */ /* 0x140fe20000000006 */
[----:B------:R-:W-:Y:S01]  /*d230*/  FFMA R57, R17, R57, R6 ;  /* 0x0000003911397223 */ /* 0x000fe20000000006 */
[----:B------:R-:W-:Y:S01]  /*d240*/  FADD R29, R153, R58 ;  /* 0x0000003a991d7221 */ /* 0x000fe20000000000 */
[----:B------:R-:W-:Y:S01]  /*d250*/  FADD R14, R152, R59 ;  /* 0x0000003b980e7221 */ /* 0x000fe20000000000 */
[C-C-:B------:R-:W-:Y:S01]  /*d260*/  FFMA R60, R17.reuse, R60, R6.reuse ;  /* 0x0000003c113c7223 */ /* 0x140fe20000000006 */
[C---:B------:R-:W-:Y:S01]  /*d270*/  FFMA R61, R17.reuse, R61, R6 ;  /* 0x0000003d113d7223 */ /* 0x040fe20000000006 */
[C-C-:B------:R-:W-:Y:S01]  /*d280*/  FFMA R62, R17.reuse, R62, R0.reuse ;  /* 0x0000003e113e7223 */ /* 0x140fe20000000000 */
[C-C-:B------:R-:W-:Y:S01]  /*d290*/  FFMA R63, R17.reuse, R63, R0.reuse ;  /* 0x0000003f113f7223 */ /* 0x140fe20000000000 */
[----:B------:R-:W-:Y:S01]  /*d2a0*/  F2FP.RELU.BF16.F32.PACK_AB R29, R14, R29 ;  /* 0x0000001d0e1d723e */ /* 0x000fe200000018ff */
[C-C-:B------:R-:W-:Y:S01]  /*d2b0*/  FFMA R13, R17.reuse, R66, R0.reuse ;  /* 0x00000042110d7223 */ /* 0x140fe20000000000 */
[C---:B------:R-:W-:Y:S01]  /*d2c0*/  FFMA R67, R17.reuse, R67, R0 ;  /* 0x0000004311437223 */ /* 0x040fe20000000000 */
[C-C-:B------:R-:W-:Y:S01]  /*d2d0*/  FFMA R64, R17.reuse, R64, R6.reuse ;  /* 0x0000004011407223 */ /* 0x140fe20000000006 */
[C-C-:B------:R-:W-:Y:S01]  /*d2e0*/  FFMA R65, R17.reuse, R65, R6.reuse ;  /* 0x0000004111417223 */ /* 0x140fe20000000006 */
[C-C-:B------:R-:W-:Y:S01]  /*d2f0*/  FFMA R68, R17.reuse, R68, R6.reuse ;  /* 0x0000004411447223 */ /* 0x140fe20000000006 */
[C---:B------:R-:W-:Y:S01]  /*d300*/  FFMA R69, R17.reuse, R69, R6 ;  /* 0x0000004511457223 */ /* 0x040fe20000000006 */
[C-C-:B------:R-:W-:Y:S01]  /*d310*/  FFMA R70, R17.reuse, R70, R0.reuse ;  /* 0x0000004611467223 */ /* 0x140fe20000000000 */
[----:B------:R-:W-:Y:S01]  /*d320*/  FFMA R14, R17, R71, R0 ;  /* 0x00000047110e7223 */ /* 0x000fe20000000000 */
[----:B------:R-:W-:Y:S01]  /*d330*/  FADD R28, R155, R56 ;  /* 0x000000389b1c7221 */ /* 0x000fe20000000000 */
[----:B------:R-:W-:Y:S01]  /*d340*/  FADD R57, R154, R57 ;  /* 0x000000399a397221 */ /* 0x000fe20000000000 */
[----:B------:R-:W-:Y:S01]  /*d350*/  FADD R30, R23, R60 ;  /* 0x0000003c171e7221 */ /* 0x000fe20000000000 */
[----:B------:R-:W-:Y:S01]  /*d360*/  FADD R61, R22, R61 ;  /* 0x0000003d163d7221 */ /* 0x000fe20000000000 */
[----:B------:R-:W-:Y:S01]  /*d370*/  FADD R31, R21, R62 ;  /* 0x0000003e151f7221 */ /* 0x000fe20000000000 */
[----:B-1----:R-:W-:Y:S01]  /*d380*/  FADD R24, R20, R63 ;  /* 0x0000003f14187221 */ /* 0x002fe20000000000 */
[----:B------:R-:W-:Y:S01]  /*d390*/  FADD R13, R12, R13 ;  /* 0x0000000d0c0d7221 */ /* 0x000fe20000000000 */
[----:B------:R-:W-:Y:S01]  /*d3a0*/  FADD R26, R10, R67 ;  /* 0x000000430a1a7221 */ /* 0x000fe20000000000 */
[----:B------:R-:W-:Y:S01]  /*d3b0*/  FADD R64, R19, R64 ;  /* 0x0000004013407221 */ /* 0x000fe20000000000 */
[----:B------:R-:W-:Y:S01]  /*d3c0*/  FADD R65, R18, R65 ;  /* 0x0000004112417221 */ /* 0x000fe20000000000 */
[----:B------:R-:W-:Y:S01]  /*d3d0*/  FADD R68, R9, R68 ;  /* 0x0000004409447221 */ /* 0x000fe20000000000 */
[----:B------:R-:W-:Y:S01]  /*d3e0*/  FADD R69, R8, R69 ;  /* 0x0000004508457221 */ /* 0x000fe20000000000 */
[----:B------:R-:W-:Y:S01]  /*d3f0*/  FADD R27, R7, R70 ;  /* 0x00000046071b7221 */ /* 0x000fe20000000000 */
[----:B------:R-:W-:Y:S01]  /*d400*/  FADD R14, R5, R14 ;  /* 0x0000000e050e7221 */ /* 0x000fe20000000000 */
[----:B------:R-:W-:Y:S01]  /*d410*/  F2FP.RELU.BF16.F32.PACK_AB R28, R57, R28 ;  /* 0x0000001c391c723e */ /* 0x000fe200000018ff */
[----:B------:R-:W-:Y:S05]  /*d420*/  WARPSYNC.ALL ;  /* 0x0000000000007948 */ /* 0x000fea0003800000 */
[----:B------:R-:W-:Y:S01]  /*d430*/  F2FP.RELU.BF16.F32.PACK_AB R30, R61, R30 ;  /* 0x0000001e3d1e723e */ /* 0x000fe200000018ff */
[----:B------:R-:W-:Y:S01]  /*d440*/  BSSY B0, `(.L_x_107) ;  /* 0x0000019000007945 */ /* 0x000fe20003800000 */
[----:B------:R-:W-:-:S02]  /*d450*/  F2FP.RELU.BF16.F32.PACK_AB R31, R24, R31 ;  /* 0x0000001f181f723e */ /* 0x000fc400000018ff */
[----:B------:R-:W-:Y:S02]  /*d460*/  F2FP.RELU.BF16.F32.PACK_AB R25, R26, R13 ;  /* 0x0000000d1a19723e */ /* 0x000fe400000018ff */
[----:B------:R-:W-:Y:S01]  /*d470*/  F2FP.RELU.BF16.F32.PACK_AB R24, R65, R64 ;  /* 0x000000404118723e */ /* 0x000fe200000018ff */
[----:B------:R1:W-:Y:S01]  /*d480*/  STSM.16.M88.4 [R157+0x2200], R28 ;  /* 0x0022001c9d007844 */ /* 0x0003e20000000200 */
        /* <DEDUP_REMOVED lines=20> */
.L_x_108:
[----:B------:R-:W-:Y:S05]  /*d5d0*/  BSYNC B0 ;  /* 0x0000000000007941 */ /* 0x000fea0003800000 */
.L_x_107:
[----:B------:R-:W-:Y:S06]  /*d5e0*/  BAR.SYNC.DEFER_BLOCKING 0x1, 0x100 ;  /* 0x0044000000007b1d */ /* 0x000fec0000010000 */
[----:B------:R-:W-:Y:S04]  /*d5f0*/  BSSY B0, `(.L_x_109) ;  /* 0x0000009000007945 */ /* 0x000fe80003800000 */
[----:B------:R-:W-:Y:S05]  /*d600*/  @P1 BRA `(.L_x_110) ;  /* 0x00000000001c1947 */ /* 0x000fea0003800000 */
[----:B------:R-:W-:-:S13]  /*d610*/  ISETP.NE.AND P2, PT, R156, 0x3, PT ;  /* 0x000000039c00780c */ /* 0x000fda0003f45270 */
[----:B------:R-:W-:Y:S05]  /*d620*/  @!P2 BRA `(.L_x_111) ;  /* 0x000000000004a947 */ /* 0x000fea0003800000 */
[----:B------:R-:W-:Y:S01]  /*d630*/  BPT.TRAP 0x1 ;  /* 0x000000040000795c */ /* 0x000fe20000300000 */
.L_x_111:
[----:B------:R-:W-:-:S04]  /*d640*/  ULEA UR4, UR5, UR49, 0x3 ;  /* 0x0000003105047291 */ /* 0x000fc8000f8e183f */
[----:B------:R-:W-:-:S04]  /*d650*/  UIADD3 UR4, UR4, 0x50, URZ ;  /* 0x0000005004047890 */ /* 0x000fc8000fffe03f */
[----:B------:R-:W-:-:S09]  /*d660*/  UPRMT UR4, UR48, 0x654, UR4 ;  /* 0x0000065430047896 */ /* 0x000fd20008000004 */
[----:B------:R-:W-:Y:S03]  /*d670*/  SYNCS.ARRIVE.TRANS64.RED.A1T0 RZ, [UR4], RZ ;  /* 0x000000ffffff79a7 */ /* 0x000fe60008100404 */
.L_x_110:
[----:B------:R-:W-:Y:S05]  /*d680*/  BSYNC B0 ;  /* 0x0000000000007941 */ /* 0x000fea0003800000 */
.L_x_109:
        /* <DEDUP_REMOVED lines=8> */
.L_x_114:
[C---:B------:R-:W-:Y:S01]  /*d710*/  LEA R13, R3.reuse, UR49, 0x3 ;  /* 0x00000031030d7c11 */ /* 0x040fe2000f8e18ff */
[----:B-1----:R-:W-:Y:S01]  /*d720*/  VIADD R24, R3, 0x1 ;  /* 0x0000000103187836 */ /* 0x002fe20000000000 */
[----:B------:R-:W-:Y:S01]  /*d730*/  SHF.L.U32 R14, R11, 0x1f, RZ ;  /* 0x0000001f0b0e7819 */ /* 0x000fe200000006ff */
[----:B------:R-:W-:Y:S03]  /*d740*/  BSSY B1, `(.L_x_115) ;  /* 0x0000005000017945 */ /* 0x000fe60003800000 */
[----:B------:R-:W1:Y:S01]  /*d750*/  SYNCS.PHASECHK.TRANS64.TRYWAIT P2, [R13+URZ+0x30], R14 ;  /* 0x0000300e0d0075a7 */ /* 0x000e62000804017f */
[----:B------:R-:W-:-:S04]  /*d760*/  ISETP.NE.AND P4, PT, R24, 0x4, PT ;  /* 0x000000041800780c */ /* 0x000fc80003f85270 */
[----:B------:R-:W-:Y:S01]  /*d770*/  SEL R26, RZ, 0x1, P4 ;  /* 0x00000001ff1a7807 */ /* 0x000fe20002000000 */
[----:B-1----:R-:W-:Y:S08]  /*d780*/  @!P2 BRA `(.L_x_116) ;  /* 0x0000009c0028a947 */ /* 0x002ff00003800000 */
.L_x_375:
[----:B------:R-:W-:Y:S05]  /*d790*/  BSYNC B1 ;  /* 0x0000000000017941 */ /* 0x000fea0003800000 */
.L_x_115:
[----:B------:R-:W-:Y:S05]  /*d7a0*/  @P3 BRA `(.L_x_117) ;  /* 0x0000000000943947 */ /* 0x000fea0003800000 */
[----:B------:R-:W-:Y:S01]  /*d7b0*/  LEA R19, R3, R159, 0xd ;  /* 0x0000009f03137211 */ /* 0x000fe200078e68ff */
[----:B------:R-:W-:Y:S05]  /*d7c0*/  WARPSYNC.ALL ;  /* 0x0000000000007948 */ /* 0x000fea0003800000 */
[----:B------:R-:W-:Y:S01]  /*d7d0*/  IMAD R20, R158, 0x2, R19 ;  /* 0x000000029e147824 */ /* 0x000fe200078e0213 */
[----:B-1----:R-:W1:Y:S05]  /*d7e0*/  LDSM.16.M88.4 R12, [R19] ;  /* 0x00000000130c783b */ /* 0x002e6a0000000200 */
[----:B------:R-:W2:Y:S01]  /*d7f0*/  LDSM.16.M88.4 R20, [R20] ;  /* 0x000000001414783b */ /* 0x000ea20000000200 */
[----:B-1----:R-:W-:Y:S01]  /*d800*/  IMAD.U32 R153, R13, 0x10000, RZ ;  /* 0x000100000d997824 */ /* 0x002fe200078e00ff */
[C---:B------:R-:W-:Y:S01]  /*d810*/  SHF.L.U32 R5, R14.reuse, 0x10, RZ ;  /* 0x000000100e057819 */ /* 0x040fe200000006ff */
[----:B------:R-:W-:Y:S01]  /*d820*/  IMAD.U32 R9, R15, 0x10000, RZ ;  /* 0x000100000f097824 */ /* 0x000fe200078e00ff */
[----:B------:R-:W-:Y:S01]  /*d830*/  LOP3.LUT R7, R14, 0xffff0000, RZ, 0xc0, !PT ;  /* 0xffff00000e077812 */ /* 0x000fe200078ec0ff */
[-C--:B------:R-:W-:Y:S01]  /*d840*/  FMUL R153, R153, R16.reuse ;  /* 0x0000001099997220 */ /* 0x080fe20000400000 */
[C---:B------:R-:W-:Y:S01]  /*d850*/  SHF.L.U32 R155, R12.reuse, 0x10, RZ ;  /* 0x000000100c9b7819 */ /* 0x040fe200000006ff */
[----:B--2---:R-:W-:Y:S01]  /*d860*/  IMAD.U32 R27, R21, 0x10000, RZ ;  /* 0x00010000151b7824 */ /* 0x004fe200078e00ff */
[----:B------:R-:W-:Y:S01]  /*d870*/  LOP3.LUT R3, R12, 0xffff0000, RZ, 0xc0, !PT ;  /* 0xffff00000c037812 */ /* 0x000fe200078ec0ff */
[----:B------:R-:W-:Y:S01]  /*d880*/  IMAD.U32 R37, R23, 0x10000, RZ ;  /* 0x0001000017257824 */ /* 0x000fe200078e00ff */
[----:B------:R-:W-:Y:S01]  /*d890*/  LOP3.LUT R13, R13, 0xffff0000, RZ, 0xc0, !PT ;  /* 0xffff00000d0d7812 */ /* 0x000fe200078ec0ff */
[-C--:B------:R-:W-:Y:S01]  /*d8a0*/  FMUL R155, R155, R16.reuse ;  /* 0x000000109b9b7220 */ /* 0x080fe20000400000 */
[----:B------:R-:W-:Y:S01]  /*d8b0*/  LOP3.LUT R15, R15, 0xffff0000, RZ, 0xc0, !PT ;  /* 0xffff00000f0f7812 */ /* 0x000fe200078ec0ff */
[-C--:B------:R-:W-:Y:S01]  /*d8c0*/  FMUL R154, R3, R16.reuse ;  /* 0x00000010039a7220 */ /* 0x080fe20000400000 */
[C---:B------:R-:W-:Y:S01]  /*d8d0*/  SHF.L.U32 R19, R20.reuse, 0x10, RZ ;  /* 0x0000001014137819 */ /* 0x040fe200000006ff */
[-C--:B------:R-:W-:Y:S01]  /*d8e0*/  FMUL R152, R13, R16.reuse ;  /* 0x000000100d987220 */ /* 0x080fe20000400000 */
        /* <DEDUP_REMOVED lines=17> */
.L_x_117:
[----:B------:R-:W-:Y:S02]  /*da00*/  LOP3.LUT R11, R11, R26, RZ, 0x3c, !PT ;  /* 0x0000001a0b0b7212 */ /* 0x000fe400078e3cff */
[----:B------:R-:W-:-:S07]  /*da10*/  SEL R3, R24, RZ, P4 ;  /* 0x000000ff18037207 */ /* 0x000fce0002000000 */
.L_x_113:
[----:B------:R-:W-:Y:S05]  /*da20*/  BSYNC B0 ;  /* 0x0000000000007941 */ /* 0x000fea0003800000 */
.L_x_112:
[----:B-1----:R-:W2:Y:S04]  /*da30*/  LDL.LU R14, [R1+0xc0] ;  /* 0x0000c000010e7983 */ /* 0x002ea80000300800 */
[----:B------:R-:W3:Y:S04]  /*da40*/  LDL.LU R13, [R1+0xc4] ;  /* 0x0000c400010d7983 */ /* 0x000ee80000300800 */
        /* <DEDUP_REMOVED lines=19> */
[C-C-:B----4-:R-:W-:Y:S01]  /*db80*/  FFMA R24, R17.reuse, R24, R4.reuse ;  /* 0x0000001811187223 */ /* 0x150fe20000000004 */
[----:B------:R-:W-:Y:S01]  /*db90*/  FADD R13, R154, R13 ;  /* 0x0000000d9a0d7221 */ /* 0x000fe20000000000 */
[----:B-----5:R-:W-:Y:S02]  /*dba0*/  FFMA R15, R17, R15, R4 ;  /* 0x0000000f110f7223 */ /* 0x020fe40000000004 */
[----:B------:R-:W-:Y:S02]  /*dbb0*/  FADD R24, R153, R24 ;  /* 0x0000001899187221 */ /* 0x000fe40000000000 */
[----:B------:R-:W-:Y:S01]  /*dbc0*/  F2FP.RELU.BF16.F32.PACK_AB R28, R13, R14 ;  /* 0x0000000e0d1c723e */ /* 0x000fe200000018ff */
[C-C-:B------:R-:W-:Y:S01]  /*dbd0*/  FFMA R26, R17.reuse, R26, R2.reuse ;  /* 0x0000001a111a7223 */ /* 0x140fe20000000002 */
[----:B------:R-:W-:Y:S01]  /*dbe0*/  FADD R15, R152, R15 ;  /* 0x0000000f980f7221 */ /* 0x000fe20000000000 */
[----:B------:R-:W-:-:S02]  /*dbf0*/  FFMA R25, R17, R25, R2 ;  /* 0x0000001911197223 */ /* 0x000fc40000000002 */
[----:B------:R-:W-:Y:S02]  /*dc00*/  FADD R26, R23, R26 ;  /* 0x0000001a171a7221 */ /* 0x000fe40000000000 */
[----:B------:R-:W-:Y:S01]  /*dc10*/  F2FP.RELU.BF16.F32.PACK_AB R29, R15, R24 ;  /* 0x000000180f1d723e */ /* 0x000fe200000018ff */
[----:B------:R-:W-:Y:S01]  /*dc20*/  FADD R25, R22, R25 ;  /* 0x0000001916197221 */ /* 0x000fe20000000000 */
[C-C-:B------:R-:W-:Y:S01]  /*dc30*/  FFMA R14, R17.reuse, R42, R4.reuse ;  /* 0x0000002a110e7223 */ /* 0x140fe20000000004 */
[----:B------:R-:W-:-:S03]  /*dc40*/  FFMA R13, R17, R41, R4 ;  /* 0x00000029110d7223 */ /* 0x000fc60000000004 */
[----:B------:R-:W-:Y:S01]  /*dc50*/  F2FP.RELU.BF16.F32.PACK_AB R30, R25, R26 ;  /* 0x0000001a191e723e */ /* 0x000fe200000018ff */
[----:B------:R-:W-:Y:S01]  /*dc60*/  FADD R14, R21, R14 ;  /* 0x0000000e150e7221 */ /* 0x000fe20000000000 */
[C-C-:B------:R-:W-:Y:S01]  /*dc70*/  FFMA R24, R17.reuse, R40, R2.reuse ;  /* 0x0000002811187223 */ /* 0x140fe20000000002 */
[----:B------:R-:W-:Y:S01]  /*dc80*/  FADD R13, R20, R13 ;  /* 0x0000000d140d7221 */ /* 0x000fe20000000000 */
[----:B------:R-:W-:Y:S02]  /*dc90*/  FFMA R15, R17, R39, R2 ;  /* 0x00000027110f7223 */ /* 0x000fe40000000002 */
[----:B------:R-:W-:Y:S01]  /*dca0*/  FADD R24, R19, R24 ;  /* 0x0000001813187221 */ /* 0x000fe20000000000 */
[C-C-:B------:R-:W-:Y:S01]  /*dcb0*/  FFMA R25, R17.reuse, R38, R4.reuse ;  /* 0x0000002611197223 */ /* 0x140fe20000000004 */
[----:B------:R-:W-:Y:S01]  /*dcc0*/  FADD R15, R18, R15 ;  /* 0x0000000f120f7221 */ /* 0x000fe20000000000 */
[----:B------:R-:W-:Y:S02]  /*dcd0*/  FFMA R27, R17, R27, R4 ;  /* 0x0000001b111b7223 */ /* 0x000fe40000000004 */
[----:B------:R-:W-:-:S02]  /*dce0*/  FADD R25, R12, R25 ;  /* 0x000000190c197221 */ /* 0x000fc40000000000 */
[----:B------:R-:W-:Y:S01]  /*dcf0*/  F2FP.RELU.BF16.F32.PACK_AB R24, R15, R24 ;  /* 0x000000180f18723e */ /* 0x000fe200000018ff */
[C-C-:B------:R-:W-:Y:S01]  /*dd00*/  FFMA R26, R17.reuse, R37, R2.reuse ;  /* 0x00000025111a7223 */ /* 0x140fe20000000002 */
[----:B------:R-:W-:Y:S01]  /*dd10*/  FADD R40, R10, R27 ;  /* 0x0000001b0a287221 */ /* 0x000fe20000000000 */
[----:B------:R-:W-:Y:S02]  /*dd20*/  FFMA R31, R17, R31, R2 ;  /* 0x0000001f111f7223 */ /* 0x000fe40000000002 */
[----:B------:R-:W-:Y:S02]  /*dd30*/  FADD R26, R9, R26 ;  /* 0x0000001a091a7221 */ /* 0x000fe40000000000 */
[----:B------:R-:W-:Y:S01]  /*dd40*/  F2FP.RELU.BF16.F32.PACK_AB R25, R40, R25 ;  /* 0x000000192819723e */ /* 0x000fe200000018ff */
[--C-:B------:R-:W-:Y:S01]  /*dd50*/  FFMA R36, R17, R36, R4.reuse ;  /* 0x0000002411247223 */ /* 0x100fe20000000004 */
[----:B------:R-:W-:Y:S01]  /*dd60*/  FADD R27, R8, R31 ;  /* 0x0000001f081b7221 */ /* 0x000fe20000000000 */
[----:B------:R-:W-:Y:S01]  /*dd70*/  F2FP.RELU.BF16.F32.PACK_AB R31, R13, R14 ;  /* 0x0000000e0d1f723e */ /* 0x000fe200000018ff */
[----:B------:R-:W-:Y:S01]  /*dd80*/  FFMA R38, R17, R35, R4 ;  /* 0x0000002311267223 */ /* 0x000fe20000000004 */
[----:B------:R-:W-:-:S02]  /*dd90*/  FADD R36, R7, R36 ;  /* 0x0000002407247221 */ /* 0x000fc40000000000 */
[----:B------:R-:W-:Y:S01]  /*dda0*/  F2FP.RELU.BF16.F32.PACK_AB R26, R27, R26 ;  /* 0x0000001a1b1a723e */ /* 0x000fe200000018ff */
[----:B------:R1:W-:Y:S01]  /*ddb0*/  STSM.16.M88.4 [R157+0x4200], R28 ;  /* 0x0042001c9d007844 */ /* 0x0003e20000000200 */
[----:B------:R-:W-:-:S05]  /*ddc0*/  FADD R35, R5, R38 ;  /* 0x0000002605237221 */ /* 0x000fca0000000000 */
        /* <DEDUP_REMOVED lines=19> */
.L_x_119:
[----:B------:R-:W-:Y:S05]  /*df00*/  BSYNC B0 ;  /* 0x0000000000007941 */ /* 0x000fea0003800000 */
.L_x_118:
[----:B------:R-:W-:Y:S06]  /*df10*/  BAR.SYNC.DEFER_BLOCKING 0x1, 0x100 ;  /* 0x0044000000007b1d */ /* 0x000fec0000010000 */
[----:B------:R-:W-:Y:S04]  /*df20*/  BSSY B0, `(.L_x_120) ;  /* 0x0000009000007945 */ /* 0x000fe80003800000 */
[----:B------:R-:W-:Y:S05]  /*df30*/  @P1 BRA `(.L_x_121) ;  /* 0x00000000001c1947 */ /* 0x000fea0003800000 */
[----:B------:R-:W-:-:S13]  /*df40*/  ISETP.NE.AND P2, PT, R156, 0x3, PT ;  /* 0x000000039c00780c */ /* 0x000fda0003f45270 */
[----:B------:R-:W-:Y:S05]  /*df50*/  @!P2 BRA `(.L_x_122) ;  /* 0x000000000004a947 */ /* 0x000fea0003800000 */
[----:B------:R-:W-:Y:S01]  /*df60*/  BPT.TRAP 0x1 ;  /* 0x000000040000795c */ /* 0x000fe20000300000 */
.L_x_122:
[----:B------:R-:W-:-:S04]  /*df70*/  ULEA UR4, UR5, UR49, 0x3 ;  /* 0x0000003105047291 */ /* 0x000fc8000f8e183f */
[----:B------:R-:W-:-:S04]  /*df80*/  UIADD3 UR4, UR4, 0x50, URZ ;  /* 0x0000005004047890 */ /* 0x000fc8000fffe03f */
[----:B------:R-:W-:-:S09]  /*df90*/  UPRMT UR4, UR48, 0x654, UR4 ;  /* 0x0000065430047896 */ /* 0x000fd20008000004 */
[----:B------:R-:W-:Y:S03]  /*dfa0*/  SYNCS.ARRIVE.TRANS64.RED.A1T0 RZ, [UR4], RZ ;  /* 0x000000ffffff79a7 */ /* 0x000fe60008100404 */
.L_x_121:
[----:B------:R-:W-:Y:S05]  /*dfb0*/  BSYNC B0 ;  /* 0x0000000000007941 */ /* 0x000fea0003800000 */
.L_x_120:
        /* <DEDUP_REMOVED lines=8> */
.L_x_125:
[----:B------:R-:W-:Y:S01]  /*e040*/  LEA R13, R3, UR49, 0x3 ;  /* 0x00000031030d7c11 */ /* 0x000fe2000f8e18ff */
[----:B------:R-:W-:Y:S01]  /*e050*/  BSSY B1, `(.L_x_126) ;  /* 0x0000007000017945 */ /* 0x000fe20003800000 */
[----:B------:R-:W-:Y:S02]  /*e060*/  SHF.L.U32 R14, R11, 0x1f, RZ ;  /* 0x0000001f0b0e7819 */ /* 0x000fe400000006ff */
[----:B-1----:R-:W-:Y:S02]  /*e070*/  IADD3 R24, R3, 0x1, RZ ;  /* 0x0000000103187810 */ /* 0x002fe40007ffe0ff */
[----:B------:R-:W1:Y:S02]  /*e080*/  SYNCS.PHASECHK.TRANS64.TRYWAIT P2, [R13+URZ+0x30], R14 ;  /* 0x0000300e0d0075a7 */ /* 0x000e64000804017f */
[----:B------:R-:W-:-:S04]  /*e090*/  ISETP.NE.AND P4, PT, R24, 0x4, PT ;  /* 0x000000041800780c */ /* 0x000fc80003f85270 */
[----:B------:R-:W-:Y:S01]  /*e0a0*/  SEL R26, RZ, 0x1, P4 ;  /* 0x00000001ff1a7807 */ /* 0x000fe20002000000 */
[----:B-1----:R-:W-:Y:S08]  /*e0b0*/  @!P2 BRA `(.L_x_127) ;  /* 0x0000009000f0a947 */ /* 0x002ff00003800000 */
.L_x_376:
[----:B------:R-:W-:Y:S05]  /*e0c0*/  BSYNC B1 ;  /* 0x0000000000017941 */ /* 0x000fea0003800000 */
.L_x_126:
        /* <DEDUP_REMOVED lines=38> */
.L_x_128:
[----:B------:R-:W-:Y:S02]  /*e330*/  LOP3.LUT R11, R11, R26, RZ, 0x3c, !PT ;  /* 0x0000001a0b0b7212 */ /* 0x000fe400078e3cff */
[----:B------:R-:W-:-:S07]  /*e340*/  SEL R3, R24, RZ, P4 ;  /* 0x000000ff18037207 */ /* 0x000fce0002000000 */
.L_x_124:
[----:B------:R-:W-:Y:S05]  /*e350*/  BSYNC B0 ;  /* 0x0000000000007941 */ /* 0x000fea0003800000 */
.L_x_123:
[C-C-:B------:R-:W-:Y:S01]  /*e360*/  FFMA R74, R17.reuse, R74, R0.reuse ;  /* 0x0000004a114a7223 */ /* 0x140fe20000000000 */
[C---:B------:R-:W-:Y:S01]  /*e370*/  FFMA R75, R17.reuse, R75, R0 ;  /* 0x0000004b114b7223 */ /* 0x040fe20000000000 */
[C-C-:B------:R-:W-:Y:S01]  /*e380*/  FFMA R72, R17.reuse, R72, R6.reuse ;  /* 0x0000004811487223 */ /* 0x140fe20000000006 */
[----:B------:R-:W-:Y:S01]  /*e390*/  FFMA R73, R17, R73, R6 ;  /* 0x0000004911497223 */ /* 0x000fe20000000006 */
[----:B-1----:R-:W-:Y:S01]  /*e3a0*/  FADD R25, R153, R74 ;  /* 0x0000004a99197221 */ /* 0x002fe20000000000 */
        /* <DEDUP_REMOVED lines=56> */
.L_x_130:
[----:B------:R-:W-:Y:S05]  /*e730*/  BSYNC B0 ;  /* 0x0000000000007941 */ /* 0x000fea0003800000 */
.L_x_129:
[----:B------:R-:W-:Y:S06]  /*e740*/  BAR.SYNC.DEFER_BLOCKING 0x1, 0x100 ;  /* 0x0044000000007b1d */ /* 0x000fec0000010000 */
[----:B------:R-:W-:Y:S04]  /*e750*/  BSSY B0, `(.L_x_131) ;  /* 0x0000009000007945 */ /* 0x000fe80003800000 */
[----:B------:R-:W-:Y:S05]  /*e760*/  @P1 BRA `(.L_x_132) ;  /* 0x00000000001c1947 */ /* 0x000fea0003800000 */
[----:B------:R-:W-:-:S13]  /*e770*/  ISETP.NE.AND P2, PT, R156, 0x3, PT ;  /* 0x000000039c00780c */ /* 0x000fda0003f45270 */
[----:B------:R-:W-:Y:S05]  /*e780*/  @!P2 BRA `(.L_x_133) ;  /* 0x000000000004a947 */ /* 0x000fea0003800000 */
[----:B------:R-:W-:Y:S01]  /*e790*/  BPT.TRAP 0x1 ;  /* 0x000000040000795c */ /* 0x000fe20000300000 */
.L_x_133:
[----:B------:R-:W-:-:S04]  /*e7a0*/  ULEA UR4, UR5, UR49, 0x3 ;  /* 0x0000003105047291 */ /* 0x000fc8000f8e183f */
[----:B------:R-:W-:-:S04]  /*e7b0*/  UIADD3 UR4, UR4, 0x50, URZ ;  /* 0x0000005004047890 */ /* 0x000fc8000fffe03f */
[----:B------:R-:W-:-:S09]  /*e7c0*/  UPRMT UR4, UR48, 0x654, UR4 ;  /* 0x0000065430047896 */ /* 0x000fd20008000004 */
[----:B------:R-:W-:Y:S03]  /*e7d0*/  SYNCS.ARRIVE.TRANS64.RED.A1T0 RZ, [UR4], RZ ;  /* 0x000000ffffff79a7 */ /* 0x000fe60008100404 */
.L_x_132:
[----:B------:R-:W-:Y:S05]  /*e7e0*/  BSYNC B0 ;  /* 0x0000000000007941 */ /* 0x000fea0003800000 */
.L_x_131:
        /* <DEDUP_REMOVED lines=8> */
.L_x_136:
        /* <DEDUP_REMOVED lines=8> */
.L_x_377:
[----:B------:R-:W-:Y:S05]  /*e8f0*/  BSYNC B1 ;  /* 0x0000000000017941 */ /* 0x000fea0003800000 */
.L_x_137:
        /* <DEDUP_REMOVED lines=38> */
.L_x_139:
[----:B------:R-:W-:Y:S02]  /*eb60*/  LOP3.LUT R11, R11, R26, RZ, 0x3c, !PT ;  /* 0x0000001a0b0b7212 */ /* 0x000fe400078e3cff */
[----:B------:R-:W-:-:S07]  /*eb70*/  SEL R3, R24, RZ, P4 ;  /* 0x000000ff18037207 */ /* 0x000fce0002000000 */
.L_x_135:
[----:B------:R-:W-:Y:S05]  /*eb80*/  BSYNC B0 ;  /* 0x0000000000007941 */ /* 0x000fea0003800000 */
.L_x_134:
        /* <DEDUP_REMOVED lines=30> */
[----:B------:R-:W-:Y:S01]  /*ed70*/  FADD R15, R22, R25 ;  /* 0x00000019160f7221 */ /* 0x000fe20000000000 */
[----:B------:R-:W-:Y:S01]  /*ed80*/  F2FP.RELU.BF16.F32.PACK_AB R25, R28, R27 ;  /* 0x0000001b1c19723e */ /* 0x000fe200000018ff */
[C-C-:B------:R-:W-:Y:S01]  /*ed90*/  FFMA R14, R17.reuse, R41, R4.reuse ;  /* 0x00000029110e7223 */ /* 0x140fe20000000004 */
[----:B------:R-:W-:Y:S02]  /*eda0*/  FFMA R13, R17, R40, R4 ;  /* 0x00000028110d7223 */ /* 0x000fe40000000004 */
[----:B------:R-:W-:Y:S01]  /*edb0*/  F2FP.RELU.BF16.F32.PACK_AB R26, R15, R26 ;  /* 0x0000001a0f1a723e */ /* 0x000fe200000018ff */
[----:B------:R-:W-:Y:S01]  /*edc0*/  FADD R14, R21, R14 ;  /* 0x0000000e150e7221 */ /* 0x000fe20000000000 */
[C-C-:B------:R-:W-:Y:S01]  /*edd0*/  FFMA R28, R17.reuse, R39, R2.reuse ;  /* 0x00000027111c7223 */ /* 0x140fe20000000002 */
[----:B------:R-:W-:Y:S01]  /*ede0*/  FADD R13, R20, R13 ;  /* 0x0000000d140d7221 */ /* 0x000fe20000000000 */
[----:B------:R-:W-:-:S02]  /*edf0*/  FFMA R15, R17, R38, R2 ;  /* 0x00000026110f7223 */ /* 0x000fc40000000002 */
[----:B------:R-:W-:Y:S01]  /*ee00*/  FADD R28, R19, R28 ;  /* 0x0000001c131c7221 */ /* 0x000fe20000000000 */
[C-C-:B------:R-:W-:Y:S01]  /*ee10*/  FFMA R27, R17.reuse, R37, R4.reuse ;  /* 0x00000025111b7223 */ /* 0x140fe20000000004 */
[----:B------:R-:W-:Y:S01]  /*ee20*/  FADD R15, R18, R15 ;  /* 0x0000000f120f7221 */ /* 0x000fe20000000000 */
[----:B------:R-:W-:-:S04]  /*ee30*/  FFMA R29, R17, R29, R4 ;  /* 0x0000001d111d7223 */ /* 0x000fc80000000004 */
[----:B------:R-:W-:Y:S01]  /*ee40*/  F2FP.RELU.BF16.F32.PACK_AB R28, R15, R28 ;  /* 0x0000001c0f1c723e */ /* 0x000fe200000018ff */
[C-C-:B------:R-:W-:Y:S01]  /*ee50*/  FFMA R30, R17.reuse, R30, R2.reuse ;  /* 0x0000001e111e7223 */ /* 0x140fe20000000002 */
[----:B------:R-:W-:Y:S01]  /*ee60*/  FADD R40, R10, R29 ;  /* 0x0000001d0a287221 */ /* 0x000fe20000000000 */
[----:B------:R-:W-:Y:S02]  /*ee70*/  FFMA R31, R17, R31, R2 ;  /* 0x0000001f111f7223 */ /* 0x000fe40000000002 */
[----:B------:R-:W-:Y:S01]  /*ee80*/  FADD R30, R9, R30 ;  /* 0x0000001e091e7221 */ /* 0x000fe20000000000 */
[C-C-:B------:R-:W-:Y:S01]  /*ee90*/  FFMA R36, R17.reuse, R36, R4.reuse ;  /* 0x0000002411247223 */ /* 0x140fe20000000004 */
[----:B------:R-:W-:Y:S01]  /*eea0*/  FADD R31, R8, R31 ;  /* 0x0000001f081f7221 */ /* 0x000fe20000000000 */
[----:B------:R-:W-:Y:S01]  /*eeb0*/  FFMA R38, R17, R35, R4 ;  /* 0x0000002311267223 */ /* 0x000fe20000000004 */
[----:B------:R-:W-:Y:S01]  /*eec0*/  FADD R35, R12, R27 ;  /* 0x0000001b0c237221 */ /* 0x000fe20000000000 */
[----:B------:R-:W-:Y:S01]  /*eed0*/  FADD R36, R7, R36 ;  /* 0x0000002407247221 */ /* 0x000fe20000000000 */
[----:B------:R-:W-:Y:S01]  /*eee0*/  F2FP.RELU.BF16.F32.PACK_AB R27, R13, R14 ;  /* 0x0000000e0d1b723e */ /* 0x000fe200000018ff */
[----:B------:R-:W-:Y:S01]  /*eef0*/  FADD R37, R5, R38 ;  /* 0x0000002605257221 */ /* 0x000fe20000000000 */
[----:B------:R-:W-:-:S02]  /*ef00*/  F2FP.RELU.BF16.F32.PACK_AB R30, R31, R30 ;  /* 0x0000001e1f1e723e */ /* 0x000fc400000018ff */
[----:B------:R-:W-:Y:S01]  /*ef10*/  F2FP.RELU.BF16.F32.PACK_AB R29, R40, R35 ;  /* 0x00000023281d723e */ /* 0x000fe200000018ff */
[----:B------:R1:W-:Y:S01]  /*ef20*/  STSM.16.M88.4 [R157+0x200], R24 ;  /* 0x000200189d007844 */ /* 0x0003e20000000200 */
        /* <DEDUP_REMOVED lines=19> */
.L_x_141:
[----:B------:R-:W-:Y:S05]  /*f060*/  BSYNC B0 ;  /* 0x0000000000007941 */ /* 0x000fea0003800000 */
.L_x_140:
[----:B------:R-:W-:Y:S06]  /*f070*/  BAR.SYNC.DEFER_BLOCKING 0x1, 0x100 ;  /* 0x0044000000007b1d */ /* 0x000fec0000010000 */
[----:B------:R-:W-:Y:S04]  /*f080*/  BSSY B0, `(.L_x_142) ;  /* 0x0000009000007945 */ /* 0x000fe80003800000 */
[----:B------:R-:W-:Y:S05]  /*f090*/  @P1 BRA `(.L_x_143) ;  /* 0x00000000001c1947 */ /* 0x000fea0003800000 */
[----:B------:R-:W-:-:S13]  /*f0a0*/  ISETP.NE.AND P2, PT, R156, 0x3, PT ;  /* 0x000000039c00780c */ /* 0x000fda0003f45270 */
[----:B------:R-:W-:Y:S05]  /*f0b0*/  @!P2 BRA `(.L_x_144) ;  /* 0x000000000004a947 */ /* 0x000fea0003800000 */
[----:B------:R-:W-:Y:S01]  /*f0c0*/  BPT.TRAP 0x1 ;  /* 0x000000040000795c */ /* 0x000fe20000300000 */
.L_x_144:
[----:B------:R-:W-:-:S04]  /*f0d0*/  ULEA UR4, UR5, UR49, 0x3 ;  /* 0x0000003105047291 */ /* 0x000fc8000f8e183f */
[----:B------:R-:W-:-:S04]  /*f0e0*/  UIADD3 UR4, UR4, 0x50, URZ ;  /* 0x0000005004047890 */ /* 0x000fc8000fffe03f */
[----:B------:R-:W-:-:S09]  /*f0f0*/  UPRMT UR4, UR48, 0x654, UR4 ;  /* 0x0000065430047896 */ /* 0x000fd20008000004 */
[----:B------:R-:W-:Y:S03]  /*f100*/  SYNCS.ARRIVE.TRANS64.RED.A1T0 RZ, [UR4], RZ ;  /* 0x000000ffffff79a7 */ /* 0x000fe60008100404 */
.L_x_143:
[----:B------:R-:W-:Y:S05]  /*f110*/  BSYNC B0 ;  /* 0x0000000000007941 */ /* 0x000fea0003800000 */
.L_x_142:
        /* <DEDUP_REMOVED lines=8> */
.L_x_147:
        /* <DEDUP_REMOVED lines=8> */
.L_x_378:
[----:B------:R-:W-:Y:S05]  /*f220*/  BSYNC B1 ;  /* 0x0000000000017941 */ /* 0x000fea0003800000 */
.L_x_148:
        /* <DEDUP_REMOVED lines=38> */
.L_x_150:
[----:B------:R-:W-:Y:S02]  /*f490*/  LOP3.LUT R11, R11, R26, RZ, 0x3c, !PT ;  /* 0x0000001a0b0b7212 */ /* 0x000fe400078e3cff */
[----:B------:R-:W-:-:S07]  /*f4a0*/  SEL R3, R24, RZ, P4 ;  /* 0x000000ff18037207 */ /* 0x000fce0002000000 */
.L_x_146:
[----:B------:R-:W-:Y:S05]  /*f4b0*/  BSYNC B0 ;  /* 0x0000000000007941 */ /* 0x000fea0003800000 */
.L_x_145:
        /* <DEDUP_REMOVED lines=61> */
.L_x_152:
[----:B------:R-:W-:Y:S05]  /*f890*/  BSYNC B0 ;  /* 0x0000000000007941 */ /* 0x000fea0003800000 */
.L_x_151:
[----:B------:R-:W-:Y:S06]  /*f8a0*/  BAR.SYNC.DEFER_BLOCKING 0x1, 0x100 ;  /* 0x0044000000007b1d */ /* 0x000fec0000010000 */
[----:B------:R-:W-:Y:S04]  /*f8b0*/  BSSY B0, `(.L_x_153) ;  /* 0x0000009000007945 */ /* 0x000fe80003800000 */
[----:B------:R-:W-:Y:S05]  /*f8c0*/  @P1 BRA `(.L_x_154) ;  /* 0x00000000001c1947 */ /* 0x000fea0003800000 */
[----:B------:R-:W-:-:S13]  /*f8d0*/  ISETP.NE.AND P2, PT, R156, 0x3, PT ;  /* 0x000000039c00780c */ /* 0x000fda0003f45270 */
[----:B------:R-:W-:Y:S05]  /*f8e0*/  @!P2 BRA `(.L_x_155) ;  /* 0x000000000004a947 */ /* 0x000fea0003800000 */
[----:B------:R-:W-:Y:S01]  /*f8f0*/  BPT.TRAP 0x1 ;  /* 0x000000040000795c */ /* 0x000fe20000300000 */
.L_x_155:
[----:B------:R-:W-:-:S04]  /*f900*/  ULEA UR4, UR5, UR49, 0x3 ;  /* 0x0000003105047291 */ /* 0x000fc8000f8e183f */
[----:B------:R-:W-:-:S04]  /*f910*/  UIADD3 UR4, UR4, 0x50, URZ ;  /* 0x0000005004047890 */ /* 0x000fc8000fffe03f */
[----:B------:R-:W-:-:S09]  /*f920*/  UPRMT UR4, UR48, 0x654, UR4 ;  /* 0x0000065430047896 */ /* 0x000fd20008000004 */
[----:B------:R-:W-:Y:S03]  /*f930*/  SYNCS.ARRIVE.TRANS64.RED.A1T0 RZ, [UR4], RZ ;  /* 0x000000ffffff79a7 */ /* 0x000fe60008100404 */
.L_x_154:
[----:B------:R-:W-:Y:S05]  /*f940*/  BSYNC B0 ;  /* 0x0000000000007941 */ /* 0x000fea0003800000 */
.L_x_153:
        /* <DEDUP_REMOVED lines=8> */
.L_x_158:
        /* <DEDUP_REMOVED lines=8> */
.L_x_379:
[----:B------:R-:W-:Y:S05]  /*fa50*/  BSYNC B1 ;  /* 0x0000000000017941 */ /* 0x000fea0003800000 */
.L_x_159:
[----:B------:R-:W-:Y:S05]  /*fa60*/  @P3 BRA `(.L_x_161) ;  /* 0x0000000000943947 */ /* 0x000fea0003800000 */
[----:B------:R-:W-:Y:S01]  /*fa70*/  LEA R25, R3, R159, 0xd ;  /* 0x0000009f03197211 */ /* 0x000fe200078e68ff */
[----:B------:R-:W-:Y:S05]  /*fa80*/  WARPSYNC.ALL ;  /* 0x0000000000007948 */ /* 0x000fea0003800000 */
[----:B------:R-:W-:Y:S01]  /*fa90*/  IMAD R12, R158, 0x2, R25 ;  /* 0x000000029e0c7824 */ /* 0x000fe200078e0219 */
[----:B------:R-:W2:Y:S05]  /*faa0*/  LDSM.16.M88.4 R20, [R25] ;  /* 0x000000001914783b */ /* 0x000eaa0000000200 */
[----:B-1----:R-:W1:Y:S01]  /*fab0*/  LDSM.16.M88.4 R12, [R12] ;  /* 0x000000000c0c783b */ /* 0x002e620000000200 */
[C---:B--2---:R-:W-:Y:S01]  /*fac0*/  IMAD.U32 R153, R21.reuse, 0x10000, RZ ;  /* 0x0001000015997824 */ /* 0x044fe200078e00ff */
[----:B------:R-:W-:Y:S01]  /*fad0*/  LOP3.LUT R21, R21, 0xffff0000, RZ, 0xc0, !PT ;  /* 0xffff000015157812 */ /* 0x000fe200078ec0ff */
[----:B------:R-:W-:Y:S01]  /*fae0*/  IMAD.U32 R9, R23, 0x10000, RZ ;  /* 0x0001000017097824 */ /* 0x000fe200078e00ff */
[C---:B------:R-:W-:Y:S01]  /*faf0*/  SHF.L.U32 R5, R22.reuse, 0x10, RZ ;  /* 0x0000001016057819 */ /* 0x040fe200000006ff */
[-C--:B------:R-:W-:Y:S01]  /*fb00*/  FMUL R153, R153, R16.reuse ;  /* 0x0000001099997220 */ /* 0x080fe20000400000 */
[----:B------:R-:W-:Y:S01]  /*fb10*/  LOP3.LUT R7, R22, 0xffff0000, RZ, 0xc0, !PT ;  /* 0xffff000016077812 */ /* 0x000fe200078ec0ff */
[----:B-1----:R-:W-:Y:S01]  /*fb20*/  IMAD.U32 R29, R13, 0x10000, RZ ;  /* 0x000100000d1d7824 */ /* 0x002fe200078e00ff */
[----:B------:R-:W-:Y:S01]  /*fb30*/  LOP3.LUT R19, R23, 0xffff0000, RZ, 0xc0, !PT ;  /* 0xffff000017137812 */ /* 0x000fe200078ec0ff */
[----:B------:R-:W-:Y:S01]  /*fb40*/  IMAD.U32 R37, R15, 0x10000, RZ ;  /* 0x000100000f257824 */ /* 0x000fe200078e00ff */
[C---:B------:R-:W-:Y:S01]  /*fb50*/  SHF.L.U32 R155, R20.reuse, 0x10, RZ ;  /* 0x00000010149b7819 */ /* 0x040fe200000006ff */
        /* <DEDUP_REMOVED lines=22> */
.L_x_161:
[----:B------:R-:W-:Y:S02]  /*fcc0*/  LOP3.LUT R11, R11, R26, RZ, 0x3c, !PT ;  /* 0x0000001a0b0b7212 */ /* 0x000fe400078e3cff */
[----:B------:R-:W-:-:S07]  /*fcd0*/  SEL R3, R24, RZ, P4 ;  /* 0x000000ff18037207 */ /* 0x000fce0002000000 */
.L_x_157:
[----:B------:R-:W-:Y:S05]  /*fce0*/  BSYNC B0 ;  /* 0x0000000000007941 */ /* 0x000fea0003800000 */
.L_x_156:
        /* <DEDUP_REMOVED lines=77> */
.L_x_163:
[----:B------:R-:W-:Y:S05]  /*101c0*/  BSYNC B0 ;  /* 0x0000000000007941 */ /* 0x000fea0003800000 */
.L_x_162:
[----:B------:R-:W-:Y:S06]  /*101d0*/  BAR.SYNC.DEFER_BLOCKING 0x1, 0x100 ;  /* 0x0044000000007b1d */ /* 0x000fec0000010000 */
[----:B------:R-:W-:Y:S04]  /*101e0*/  BSSY B0, `(.L_x_164) ;  /* 0x0000009000007945 */ /* 0x000fe80003800000 */
[----:B------:R-:W-:Y:S05]  /*101f0*/  @P1 BRA `(.L_x_165) ;  /* 0x00000000001c1947 */ /* 0x000fea0003800000 */
[----:B------:R-:W-:-:S13]  /*10200*/  ISETP.NE.AND P2, PT, R156, 0x3, PT ;  /* 0x000000039c00780c */ /* 0x000fda0003f45270 */
[----:B------:R-:W-:Y:S05]  /*10210*/  @!P2 BRA `(.L_x_166) ;  /* 0x000000000004a947 */ /* 0x000fea0003800000 */
[----:B------:R-:W-:Y:S01]  /*10220*/  BPT.TRAP 0x1 ;  /* 0x000000040000795c */ /* 0x000fe20000300000 */
.L_x_166:
[----:B------:R-:W-:-:S04]  /*10230*/  ULEA UR4, UR5, UR49, 0x3 ;  /* 0x0000003105047291 */ /* 0x000fc8000f8e183f */
[----:B------:R-:W-:-:S04]  /*10240*/  UIADD3 UR4, UR4, 0x50, URZ ;  /* 0x0000005004047890 */ /* 0x000fc8000fffe03f */
[----:B------:R-:W-:-:S09]  /*10250*/  UPRMT UR4, UR48, 0x654, UR4 ;  /* 0x0000065430047896 */ /* 0x000fd20008000004 */
[----:B------:R-:W-:Y:S03]  /*10260*/  SYNCS.ARRIVE.TRANS64.RED.A1T0 RZ, [UR4], RZ ;  /* 0x000000ffffff79a7 */ /* 0x000fe60008100404 */
.L_x_165:
[----:B------:R-:W-:Y:S05]  /*10270*/  BSYNC B0 ;  /* 0x0000000000007941 */ /* 0x000fea0003800000 */
.L_x_164:
        /* <DEDUP_REMOVED lines=8> */
.L_x_169:
        /* <DEDUP_REMOVED lines=8> */
.L_x_380:
[----:B------:R-:W-:Y:S05]  /*10380*/  BSYNC B1 ;  /* 0x0000000000017941 */ /* 0x000fea0003800000 */
.L_x_170:
[----:B------:R-:W-:Y:S05]  /*10390*/  @P3 BRA `(.L_x_172) ;  /* 0x0000000000943947 */ /* 0x000fea0003800000 */
[----:B------:R-:W-:Y:S01]  /*103a0*/  IMAD R25, R3, 0x2000, R159 ;  /* 0x0000200003197824 */ /* 0x000fe200078e029f */
[----:B------:R-:W-:Y:S05]  /*103b0*/  WARPSYNC.ALL ;  /* 0x0000000000007948 */ /* 0x000fea0003800000 */
[----:B------:R-:W-:Y:S01]  /*103c0*/  LEA R12, R158, R25, 0x1 ;  /* 0x000000199e0c7211 */ /* 0x000fe200078e08ff */
[----:B------:R-:W2:Y:S05]  /*103d0*/  LDSM.16.M88.4 R20, [R25] ;  /* 0x000000001914783b */ /* 0x000eaa0000000200 */
[----:B-1----:R-:W1:Y:S01]  /*103e0*/  LDSM.16.M88.4 R12, [R12] ;  /* 0x000000000c0c783b */ /* 0x002e620000000200 */
[C---:B--2---:R-:W-:Y:S01]  /*103f0*/  SHF.L.U32 R153, R21.reuse, 0x10, RZ ;  /* 0x0000001015997819 */ /* 0x044fe200000006ff */
[----:B------:R-:W-:Y:S01]  /*10400*/  IMAD.U32 R5, R22, 0x10000, RZ ;  /* 0x0001000016057824 */ /* 0x000fe200078e00ff */
[----:B------:R-:W-:Y:S01]  /*10410*/  LOP3.LUT R21, R21, 0xffff0000, RZ, 0xc0, !PT ;  /* 0xffff000015157812 */ /* 0x000fe200078ec0ff */
[----:B------:R-:W-:Y:S01]  /*10420*/  IMAD.U32 R155, R20, 0x10000, RZ ;  /* 0x00010000149b7824 */ /* 0x000fe200078e00ff */
[----:B------:R-:W-:Y:S01]  /*10430*/  LOP3.LUT R7, R22, 0xffff0000, RZ, 0xc0, !PT ;  /* 0xffff000016077812 */ /* 0x000fe200078ec0ff */
[----:B-1----:R-:W-:Y:S01]  /*10440*/  IMAD.U32 R25, R12, 0x10000, RZ ;  /* 0x000100000c197824 */ /* 0x002fe200078e00ff */
[C---:B------:R-:W-:Y:S01]  /*10450*/  SHF.L.U32 R9, R23.reuse, 0x10, RZ ;  /* 0x0000001017097819 */ /* 0x040fe200000006ff */
[----:B------:R-:W-:Y:S01]  /*10460*/  IMAD.U32 R31, R14, 0x10000, RZ ;  /* 0x000100000e1f7824 */ /* 0x000fe200078e00ff */
[----:B------:R-:W-:Y:S01]  /*10470*/  LOP3.LUT R19, R23, 0xffff0000, RZ, 0xc0, !PT ;  /* 0xffff000017137812 */ /* 0x000fe200078ec0ff */
[-C--:B------:R-:W-:Y:S01]  /*10480*/  FMUL R152, R21, R16.reuse ;  /* 0x0000001015987220 */ /* 0x080fe20000400000 */
        /* <DEDUP_REMOVED lines=22> */
.L_x_172:
[----:B------:R-:W-:Y:S02]  /*105f0*/  LOP3.LUT R11, R11, R26, RZ, 0x3c, !PT ;  /* 0x0000001a0b0b7212 */ /* 0x000fe400078e3cff */
[----:B------:R-:W-:-:S07]  /*10600*/  SEL R3, R24, RZ, P4 ;  /* 0x000000ff18037207 */ /* 0x000fce0002000000 */
.L_x_168:
[----:B------:R-:W-:Y:S05]  /*10610*/  BSYNC B0 ;  /* 0x0000000000007941 */ /* 0x000fea0003800000 */
.L_x_167:
        /* <DEDUP_REMOVED lines=61> */
.L_x_174:
[----:B------:R-:W-:Y:S05]  /*109f0*/  BSYNC B0 ;  /* 0x0000000000007941 */ /* 0x000fea0003800000 */
.L_x_173:
[----:B------:R-:W-:Y:S06]  /*10a00*/  BAR.SYNC.DEFER_BLOCKING 0x1, 0x100 ;  /* 0x0044000000007b1d */ /* 0x000fec0000010000 */
[----:B------:R-:W-:Y:S04]  /*10a10*/  BSSY B0, `(.L_x_175) ;  /* 0x0000009000007945 */ /* 0x000fe80003800000 */
[----:B------:R-:W-:Y:S05]  /*10a20*/  @P1 BRA `(.L_x_176) ;  /* 0x00000000001c1947 */ /* 0x000fea0003800000 */
[----:B------:R-:W-:-:S13]  /*10a30*/  ISETP.NE.AND P2, PT, R156, 0x3, PT ;  /* 0x000000039c00780c */ /* 0x000fda0003f45270 */
[----:B------:R-:W-:Y:S05]  /*10a40*/  @!P2 BRA `(.L_x_177) ;  /* 0x000000000004a947 */ /* 0x000fea0003800000 */
[----:B------:R-:W-:Y:S01]  /*10a50*/  BPT.TRAP 0x1 ;  /* 0x000000040000795c */ /* 0x000fe20000300000 */
.L_x_177:
[----:B------:R-:W-:-:S04]  /*10a60*/  ULEA UR4, UR5, UR49, 0x3 ;  /* 0x0000003105047291 */ /* 0x000fc8000f8e183f */
[----:B------:R-:W-:-:S04]  /*10a70*/  UIADD3 UR4, UR4, 0x50, URZ ;  /* 0x0000005004047890 */ /* 0x000fc8000fffe03f */
[----:B------:R-:W-:-:S09]  /*10a80*/  UPRMT UR4, UR48, 0x654, UR4 ;  /* 0x0000065430047896 */ /* 0x000fd20008000004 */
[----:B------:R-:W-:Y:S03]  /*10a90*/  SYNCS.ARRIVE.TRANS64.RED.A1T0 RZ, [UR4], RZ ;  /* 0x000000ffffff79a7 */ /* 0x000fe60008100404 */
.L_x_176:
[----:B------:R-:W-:Y:S05]  /*10aa0*/  BSYNC B0 ;  /* 0x0000000000007941 */ /* 0x000fea0003800000 */
.L_x_175:
        /* <DEDUP_REMOVED lines=8> */
.L_x_180:
        /* <DEDUP_REMOVED lines=8> */
.L_x_381:
[----:B------:R-:W-:Y:S05]  /*10bb0*/  BSYNC B1 ;  /* 0x0000000000017941 */ /* 0x000fea0003800000 */
.L_x_181:
        /* <DEDUP_REMOVED lines=38> */
.L_x_183:
[----:B------:R-:W-:Y:S02]  /*10e20*/  LOP3.LUT R11, R11, R26, RZ, 0x3c, !PT ;  /* 0x0000001a0b0b7212 */ /* 0x000fe400078e3cff */
[----:B------:R-:W-:-:S07]  /*10e30*/  SEL R3, R24, RZ, P4 ;  /* 0x000000ff18037207 */ /* 0x000fce0002000000 */
.L_x_179:
[----:B------:R-:W-:Y:S05]  /*10e40*/  BSYNC B0 ;  /* 0x0000000000007941 */ /* 0x000fea0003800000 */
.L_x_178:
        /* <DEDUP_REMOVED lines=77> */
.L_x_185:
[----:B------:R-:W-:Y:S05]  /*11320*/  BSYNC B0 ;  /* 0x0000000000007941 */ /* 0x000fea0003800000 */
.L_x_184:
[----:B------:R-:W-:Y:S06]  /*11330*/  BAR.SYNC.DEFER_BLOCKING 0x1, 0x100 ;  /* 0x0044000000007b1d */ /* 0x000fec0000010000 */
[----:B------:R-:W-:Y:S04]  /*11340*/  BSSY B0, `(.L_x_186) ;  /* 0x0000009000007945 */ /* 0x000fe80003800000 */
[----:B------:R-:W-:Y:S05]  /*11350*/  @P1 BRA `(.L_x_187) ;  /* 0x00000000001c1947 */ /* 0x000fea0003800000 */
[----:B------:R-:W-:-:S13]  /*11360*/  ISETP.NE.AND P2, PT, R156, 0x3, PT ;  /* 0x000000039c00780c */ /* 0x000fda0003f45270 */
[----:B------:R-:W-:Y:S05]  /*11370*/  @!P2 BRA `(.L_x_188) ;  /* 0x000000000004a947 */ /* 0x000fea0003800000 */
[----:B------:R-:W-:Y:S01]  /*11380*/  BPT.TRAP 0x1 ;  /* 0x000000040000795c */ /* 0x000fe20000300000 */
.L_x_188:
[----:B------:R-:W-:-:S04]  /*11390*/  ULEA UR4, UR5, UR49, 0x3 ;  /* 0x0000003105047291 */ /* 0x000fc8000f8e183f */
[----:B------:R-:W-:-:S04]  /*113a0*/  UIADD3 UR4, UR4, 0x50, URZ ;  /* 0x0000005004047890 */ /* 0x000fc8000fffe03f */
[----:B------:R-:W-:-:S09]  /*113b0*/  UPRMT UR4, UR48, 0x654, UR4 ;  /* 0x0000065430047896 */ /* 0x000fd20008000004 */
[----:B------:R-:W-:Y:S03]  /*113c0*/  SYNCS.ARRIVE.TRANS64.RED.A1T0 RZ, [UR4], RZ ;  /* 0x000000ffffff79a7 */ /* 0x000fe60008100404 */
.L_x_187:
[----:B------:R-:W-:Y:S05]  /*113d0*/  BSYNC B0 ;  /* 0x0000000000007941 */ /* 0x000fea0003800000 */
.L_x_186:
        /* <DEDUP_REMOVED lines=8> */
.L_x_191:
        /* <DEDUP_REMOVED lines=8> */
.L_x_382:
[----:B------:R-:W-:Y:S05]  /*114e0*/  BSYNC B1 ;  /* 0x0000000000017941 */ /* 0x000fea0003800000 */
.L_x_192:
        /* <DEDUP_REMOVED lines=38> */
.L_x_194:
[----:B------:R-:W-:Y:S02]  /*11750*/  LOP3.LUT R11, R11, R26, RZ, 0x3c, !PT ;  /* 0x0000001a0b0b7212 */ /* 0x000fe400078e3cff */
[----:B------:R-:W-:-:S07]  /*11760*/  SEL R3, R24, RZ, P4 ;  /* 0x000000ff18037207 */ /* 0x000fce0002000000 */
.L_x_190:
[----:B------:R-:W-:Y:S05]  /*11770*/  BSYNC B0 ;  /* 0x0000000000007941 */ /* 0x000fea0003800000 */
.L_x_189:
        /* <DEDUP_REMOVED lines=61> */
.L_x_196:
[----:B------:R-:W-:Y:S05]  /*11b50*/  BSYNC B0 ;  /* 0x0000000000007941 */ /* 0x000fea0003800000 */
.L_x_195:
[----:B------:R-:W-:Y:S06]  /*11b60*/  BAR.SYNC.DEFER_BLOCKING 0x1, 0x100 ;  /* 0x0044000000007b1d */ /* 0x000fec0000010000 */
[----:B------:R-:W-:Y:S04]  /*11b70*/  BSSY B0, `(.L_x_197) ;  /* 0x0000009000007945 */ /* 0x000fe80003800000 */
[----:B------:R-:W-:Y:S05]  /*11b80*/  @P1 BRA `(.L_x_198) ;  /* 0x00000000001c1947 */ /* 0x000fea0003800000 */
[----:B------:R-:W-:-:S13]  /*11b90*/  ISETP.NE.AND P2, PT, R156, 0x3, PT ;  /* 0x000000039c00780c */ /* 0x000fda0003f45270 */
[----:B------:R-:W-:Y:S05]  /*11ba0*/  @!P2 BRA `(.L_x_199) ;  /* 0x000000000004a947 */ /* 0x000fea0003800000 */
[----:B------:R-:W-:Y:S01]  /*11bb0*/  BPT.TRAP 0x1 ;  /* 0x000000040000795c */ /* 0x000fe20000300000 */
.L_x_199:
[----:B------:R-:W-:-:S04]  /*11bc0*/  ULEA UR4, UR5, UR49, 0x3 ;  /* 0x0000003105047291 */ /* 0x000fc8000f8e183f */
[----:B------:R-:W-:-:S04]  /*11bd0*/  UIADD3 UR4, UR4, 0x50, URZ ;  /* 0x0000005004047890 */ /* 0x000fc8000fffe03f */
[----:B------:R-:W-:-:S09]  /*11be0*/  UPRMT UR4, UR48, 0x654, UR4 ;  /* 0x0000065430047896 */ /* 0x000fd20008000004 */
[----:B------:R-:W-:Y:S03]  /*11bf0*/  SYNCS.ARRIVE.TRANS64.RED.A1T0 RZ, [UR4], RZ ;  /* 0x000000ffffff79a7 */ /* 0x000fe60008100404 */
.L_x_198:
[----:B------:R-:W-:Y:S05]  /*11c00*/  BSYNC B0 ;  /* 0x0000000000007941 */ /* 0x000fea0003800000 */
.L_x_197:
        /* <DEDUP_REMOVED lines=8> */
.L_x_202:
        /* <DEDUP_REMOVED lines=8> */
.L_x_383:
[----:B------:R-:W-:Y:S05]  /*11d10*/  BSYNC B1 ;  /* 0x0000000000017941 */ /* 0x000fea0003800000 */
.L_x_203:
[----:B------:R-:W-:Y:S05]  /*11d20*/  @P3 BRA `(.L_x_205) ;  /* 0x0000000000943947 */ /* 0x000fea0003800000 */
[----:B------:R-:W-:Y:S01]  /*11d30*/  LEA R7, R3, R159, 0xd ;  /* 0x0000009f03077211 */ /* 0x000fe200078e68ff */
[----:B------:R-:W-:Y:S05]  /*11d40*/  WARPSYNC.ALL ;  /* 0x0000000000007948 */ /* 0x000fea0003800000 */
[----:B------:R-:W-:Y:S01]  /*11d50*/  IMAD R24, R158, 0x2, R7 ;  /* 0x000000029e187824 */ /* 0x000fe200078e0207 */
[----:B-1----:R-:W1:Y:S05]  /*11d60*/  LDSM.16.M88.4 R12, [R7] ;  /* 0x00000000070c783b */ /* 0x002e6a0000000200 */
[----:B------:R-:W2:Y:S01]  /*11d70*/  LDSM.16.M88.4 R24, [R24] ;  /* 0x000000001818783b */ /* 0x000ea20000000200 */
[----:B-1----:R-:W-:Y:S01]  /*11d80*/  SHF.L.U32 R153, R13, 0x10, RZ ;  /* 0x000000100d997819 */ /* 0x002fe200000006ff */
[C---:B------:R-:W-:Y:S01]  /*11d90*/  IMAD.U32 R23, R14.reuse, 0x10000, RZ ;  /* 0x000100000e177824 */ /* 0x040fe200078e00ff */
[----:B------:R-:W-:-:S02]  /*11da0*/  LOP3.LUT R5, R14, 0xffff0000, RZ, 0xc0, !PT ;  /* 0xffff00000e057812 */ /* 0x000fc400078ec0ff */
[----:B------:R-:W-:Y:S01]  /*11db0*/  SHF.L.U32 R21, R15, 0x10, RZ ;  /* 0x000000100f157819 */ /* 0x000fe200000006ff */
[----:B--2---:R-:W-:Y:S01]  /*11dc0*/  IMAD.U32 R9, R25, 0x10000, RZ ;  /* 0x0001000019097824 */ /* 0x004fe200078e00ff */
[----:B------:R-:W-:Y:S01]  /*11dd0*/  LOP3.LUT R7, R24, 0xffff0000, RZ, 0xc0, !PT ;  /* 0xffff000018077812 */ /* 0x000fe200078ec0ff */
[-C--:B------:R-:W-:Y:S01]  /*11de0*/  FMUL R22, R5, R16.reuse ;  /* 0x0000001005167220 */ /* 0x080fe20000400000 */
[----:B------:R-:W-:Y:S01]  /*11df0*/  SHF.L.U32 R35, R27, 0x10, RZ ;  /* 0x000000101b237819 */ /* 0x000fe200000006ff */
[-C--:B------:R-:W-:Y:S01]  /*11e00*/  FMUL R153, R153, R16.reuse ;  /* 0x0000001099997220 */ /* 0x080fe20000400000 */
[C---:B------:R-:W-:Y:S01]  /*11e10*/  SHF.L.U32 R155, R12.reuse, 0x10, RZ ;  /* 0x000000100c9b7819 */ /* 0x040fe200000006ff */
[-C--:B------:R-:W-:Y:S01]  /*11e20*/  FMUL R18, R7, R16.reuse ;  /* 0x0000001007127220 */ /* 0x080fe20000400000 */
        /* <DEDUP_REMOVED lines=20> */
[----:B------:R-:W-:-:S07]  /*11f70*/  FMUL R5, R27, R16 ;  /* 0x000000101b057220 */ /* 0x000fce0000400000 */
.L_x_205:
[----:B------:R-:W-:Y:S02]  /*11f80*/  LOP3.LUT R11, R11, R30, RZ, 0x3c, !PT ;  /* 0x0000001e0b0b7212 */ /* 0x000fe400078e3cff */
[----:B------:R-:W-:-:S07]  /*11f90*/  SEL R3, R28, RZ, P4 ;  /* 0x000000ff1c037207 */ /* 0x000fce0002000000 */
.L_x_201:
[----:B------:R-:W-:Y:S05]  /*11fa0*/  BSYNC B0 ;  /* 0x0000000000007941 */ /* 0x000fea0003800000 */
.L_x_200:
        /* <DEDUP_REMOVED lines=23> */
[C-C-:B-----5:R-:W-:Y:S01]  /*12120*/  FFMA R25, R17.reuse, R25, R2.reuse ;  /* 0x0000001911197223 */ /* 0x160fe20000000002 */
[----:B------:R-:W-:-:S03]  /*12130*/  FFMA R30, R17, R30, R2 ;  /* 0x0000001e111e7223 */ /* 0x000fc60000000002 */
[----:B------:R-:W-:Y:S01]  /*12140*/  FADD R39, R22, R25 ;  /* 0x0000001916277221 */ /* 0x000fe20000000000 */
[----:B------:R-:W-:Y:S01]  /*12150*/  FFMA R29, R17, R29, R2 ;  /* 0x0000001d111d7223 */ /* 0x000fe20000000002 */
[----:B------:R-:W-:Y:S01]  /*12160*/  FADD R30, R19, R30 ;  /* 0x0000001e131e7221 */ /* 0x000fe20000000000 */
[C-C-:B------:R-:W-:Y:S02]  /*12170*/  FFMA R34, R17.reuse, R34, R2.reuse ;  /* 0x0000002211227223 */ /* 0x140fe40000000002 */
[----:B------:R-:W-:Y:S01]  /*12180*/  FADD R29, R18, R29 ;  /* 0x0000001d121d7221 */ /* 0x000fe20000000000 */
[----:B------:R-:W-:Y:S01]  /*12190*/  FFMA R37, R17, R36, R2 ;  /* 0x0000002411257223 */ /* 0x000fe20000000002 */
[----:B------:R-:W-:Y:S01]  /*121a0*/  FADD R36, R23, R24 ;  /* 0x0000001817247221 */ /* 0x000fe20000000000 */
[----:B------:R-:W-:Y:S01]  /*121b0*/  F2FP.RELU.BF16.F32.PACK_AB R24, R13, R14 ;  /* 0x0000000e0d18723e */ /* 0x000fe200000018ff */
[----:B------:R-:W-:Y:S01]  /*121c0*/  FADD R34, R9, R34 ;  /* 0x0000002209227221 */ /* 0x000fe20000000000 */
[C-C-:B------:R-:W-:Y:S01]  /*121d0*/  FFMA R2, R17.reuse, R35, R4.reuse ;  /* 0x0000002311027223 */ /* 0x140fe20000000004 */
[----:B------:R-:W-:Y:S01]  /*121e0*/  FADD R37, R8, R37 ;  /* 0x0000002508257221 */ /* 0x000fe20000000000 */
[C-C-:B------:R-:W-:Y:S01]  /*121f0*/  FFMA R15, R17.reuse, R15, R4.reuse ;  /* 0x0000000f110f7223 */ /* 0x140fe20000000004 */
        /* <DEDUP_REMOVED lines=8> */
[----:B------:R-:W-:Y:S02]  /*12280*/  FADD R31, R12, R31 ;  /* 0x0000001f0c1f7221 */ /* 0x000fe40000000000 */
[----:B------:R-:W-:Y:S01]  /*12290*/  F2FP.RELU.BF16.F32.PACK_AB R27, R27, R28 ;  /* 0x0000001c1b1b723e */ /* 0x000fe200000018ff */
[--C-:B------:R-:W-:Y:S01]  /*122a0*/  FFMA R2, R17, R40, R4.reuse ;  /* 0x0000002811027223 */ /* 0x100fe20000000004 */
[----:B------:R-:W-:Y:S01]  /*122b0*/  FADD R14, R10, R35 ;  /* 0x000000230a0e7221 */ /* 0x000fe20000000000 */
[----:B------:R-:W-:Y:S01]  /*122c0*/  F2FP.RELU.BF16.F32.PACK_AB R25, R15, R26 ;  /* 0x0000001a0f19723e */ /* 0x000fe200000018ff */
[----:B------:R-:W-:Y:S01]  /*122d0*/  FFMA R4, R17, R38, R4 ;  /* 0x0000002611047223 */ /* 0x000fe20000000004 */
[----:B------:R-:W-:Y:S01]  /*122e0*/  FADD R2, R7, R2 ;  /* 0x0000000207027221 */ /* 0x000fe20000000000 */
[----:B------:R-:W-:-:S02]  /*122f0*/  F2FP.RELU.BF16.F32.PACK_AB R28, R29, R30 ;  /* 0x0000001e1d1c723e */ /* 0x000fc400000018ff */
[----:B------:R-:W-:Y:S01]  /*12300*/  FADD R13, R5, R4 ;  /* 0x00000004050d7221 */ /* 0x000fe20000000000 */
[----:B------:R-:W-:Y:S02]  /*12310*/  F2FP.RELU.BF16.F32.PACK_AB R26, R39, R36 ;  /* 0x00000024271a723e */ /* 0x000fe400000018ff */
[----:B------:R-:W-:Y:S02]  /*12320*/  F2FP.RELU.BF16.F32.PACK_AB R29, R14, R31 ;  /* 0x0000001f0e1d723e */ /* 0x000fe400000018ff */
        /* <DEDUP_REMOVED lines=21> */
.L_x_207:
[----:B------:R-:W-:Y:S05]  /*12480*/  BSYNC B0 ;  /* 0x0000000000007941 */ /* 0x000fea0003800000 */
.L_x_206:
[----:B------:R-:W-:Y:S06]  /*12490*/  BAR.SYNC.DEFER_BLOCKING 0x1, 0x100 ;  /* 0x0044000000007b1d */ /* 0x000fec0000010000 */
[----:B------:R-:W-:Y:S04]  /*124a0*/  BSSY B0, `(.L_x_208) ;  /* 0x0000009000007945 */ /* 0x000fe80003800000 */
[----:B------:R-:W-:Y:S05]  /*124b0*/  @P1 BRA `(.L_x_209) ;  /* 0x00000000001c1947 */ /* 0x000fea0003800000 */
[----:B------:R-:W-:-:S13]  /*124c0*/  ISETP.NE.AND P2, PT, R156, 0x3, PT ;  /* 0x000000039c00780c */ /* 0x000fda0003f45270 */
[----:B------:R-:W-:Y:S05]  /*124d0*/  @!P2 BRA `(.L_x_210) ;  /* 0x000000000004a947 */ /* 0x000fea0003800000 */
[----:B------:R-:W-:Y:S01]  /*124e0*/  BPT.TRAP 0x1 ;  /* 0x000000040000795c */ /* 0x000fe20000300000 */
.L_x_210:
[----:B------:R-:W-:-:S04]  /*124f0*/  ULEA UR4, UR5, UR49, 0x3 ;  /* 0x0000003105047291 */ /* 0x000fc8000f8e183f */
[----:B------:R-:W-:-:S04]  /*12500*/  UIADD3 UR4, UR4, 0x50, URZ ;  /* 0x0000005004047890 */ /* 0x000fc8000fffe03f */
[----:B------:R-:W-:-:S09]  /*12510*/  UPRMT UR4, UR48, 0x654, UR4 ;  /* 0x0000065430047896 */ /* 0x000fd20008000004 */
[----:B------:R-:W-:Y:S03]  /*12520*/  SYNCS.ARRIVE.TRANS64.RED.A1T0 RZ, [UR4], RZ ;  /* 0x000000ffffff79a7 */ /* 0x000fe60008100404 */
.L_x_209:
[----:B------:R-:W-:Y:S05]  /*12530*/  BSYNC B0 ;  /* 0x0000000000007941 */ /* 0x000fea0003800000 */
.L_x_208:
        /* <DEDUP_REMOVED lines=8> */
.L_x_213:
[----:B------:R-:W-:Y:S01]  /*125c0*/  SHF.L.U32 R11, R11, 0x1f, RZ ;  /* 0x0000001f0b0b7819 */ /* 0x000fe200000006ff */
[----:B------:R-:W-:Y:S01]  /*125d0*/  BSSY B1, `(.L_x_214) ;  /* 0x0000004000017945 */ /* 0x000fe20003800000 */
[----:B------:R-:W-:-:S04]  /*125e0*/  LEA R2, R3, UR49, 0x3 ;  /* 0x0000003103027c11 */ /* 0x000fc8000f8e18ff */
[----:B------:R-:W2:Y:S02]  /*125f0*/  SYNCS.PHASECHK.TRANS64.TRYWAIT P2, [R2+URZ+0x30], R11 ;  /* 0x0000300b020075a7 */ /* 0x000ea4000804017f */
[----:B--2---:R-:W-:Y:S05]  /*12600*/  @!P2 BRA `(.L_x_215) ;  /* 0x00000050003ca947 */ /* 0x004fea0003800000 */
.L_x_384:
[----:B------:R-:W-:Y:S05]  /*12610*/  BSYNC B1 ;  /* 0x0000000000017941 */ /* 0x000fea0003800000 */
.L_x_214:
[----:B------:R-:W-:Y:S05]  /*12620*/  @P3 BRA `(.L_x_212) ;  /* 0x0000000000943947 */ /* 0x000fea0003800000 */
[----:B------:R-:W-:Y:S01]  /*12630*/  IMAD R3, R3, 0x2000, R159 ;  /* 0x0000200003037824 */ /* 0x000fe200078e029f */
[----:B------:R-:W-:Y:S05]  /*12640*/  WARPSYNC.ALL ;  /* 0x0000000000007948 */ /* 0x000fea0003800000 */
[----:B--2---:R-:W-:Y:S01]  /*12650*/  LEA R2, R158, R3, 0x1 ;  /* 0x000000039e027211 */ /* 0x004fe200078e08ff */
[----:B------:R-:W2:Y:S04]  /*12660*/  LDSM.16.M88.4 R8, [R3] ;  /* 0x000000000308783b */ /* 0x000ea80000000200 */
[----:B------:R-:W3:Y:S01]  /*12670*/  LDSM.16.M88.4 R12, [R2] ;  /* 0x00000000020c783b */ /* 0x000ee20000000200 */
[----:B--2---:R-:W-:Y:S01]  /*12680*/  SHF.L.U32 R153, R9, 0x10, RZ ;  /* 0x0000001009997819 */ /* 0x004fe200000006ff */
[----:B------:R-:W-:Y:S01]  /*12690*/  IMAD.U32 R21, R11, 0x10000, RZ ;  /* 0x000100000b157824 */ /* 0x000fe200078e00ff */
[C---:B------:R-:W-:Y:S01]  /*126a0*/  LOP3.LUT R5, R8.reuse, 0xffff0000, RZ, 0xc0, !PT ;  /* 0xffff000008057812 */ /* 0x040fe200078ec0ff */
[----:B------:R-:W-:Y:S01]  /*126b0*/  IMAD.U32 R155, R8, 0x10000, RZ ;  /* 0x00010000089b7824 */ /* 0x000fe200078e00ff */
[C---:B---3--:R-:W-:Y:S01]  /*126c0*/  SHF.L.U32 R7, R15.reuse, 0x10, RZ ;  /* 0x000000100f077819 */ /* 0x048fe200000006ff */
[C---:B------:R-:W-:Y:S01]  /*126d0*/  IMAD.U32 R19, R12.reuse, 0x10000, RZ ;  /* 0x000100000c137824 */ /* 0x040fe200078e00ff */
[----:B-1----:R-:W-:Y:S01]  /*126e0*/  LOP3.LUT R31, R15, 0xffff0000, RZ, 0xc0, !PT ;  /* 0xffff00000f1f7812 */ /* 0x002fe200078ec0ff */
        /* <DEDUP_REMOVED lines=24> */
[----:B------:R-:W-:-:S07]  /*12870*/  FMUL R8, R29, R16 ;  /* 0x000000101d087220 */ /* 0x000fce0000400000 */
.L_x_212:
[----:B------:R-:W-:Y:S05]  /*12880*/  BSYNC B0 ;  /* 0x0000000000007941 */ /* 0x000fea0003800000 */
.L_x_211:
[C-C-:B------:R-:W-:Y:S01]  /*12890*/  FFMA R136, R17.reuse, R136, R6.reuse ;  /* 0x0000008811887223 */ /* 0x140fe20000000006 */
[C---:B------:R-:W-:Y:S01]  /*128a0*/  FFMA R137, R17.reuse, R137, R6 ;  /* 0x0000008911897223 */ /* 0x040fe20000000006 */
[C-C-:B------:R-:W-:Y:S01]  /*128b0*/  FFMA R138, R17.reuse, R138, R0.reuse ;  /* 0x0000008a118a7223 */ /* 0x140fe20000000000 */
[C---:B------:R-:W-:Y:S01]  /*128c0*/  FFMA R139, R17.reuse, R139, R0 ;  /* 0x0000008b118b7223 */ /* 0x040fe20000000000 */
[C-C-:B------:R-:W-:Y:S01]  /*128d0*/  FFMA R140, R17.reuse, R140, R6.reuse ;  /* 0x0000008c118c7223 */ /* 0x140fe20000000006 */
[C-C-:B------:R-:W-:Y:S01]  /*128e0*/  FFMA R141, R17.reuse, R141, R6.reuse ;  /* 0x0000008d118d7223 */ /* 0x140fe20000000006 */
[C-C-:B------:R-:W-:Y:S01]  /*128f0*/  FFMA R144, R17.reuse, R144, R6.reuse ;  /* 0x0000009011907223 */ /* 0x140fe20000000006 */
[C---:B------:R-:W-:Y:S01]  /*12900*/  FFMA R145, R17.reuse, R145, R6 ;  /* 0x0000009111917223 */ /* 0x040fe20000000006 */
[C-C-:B------:R-:W-:Y:S01]  /*12910*/  FFMA R142, R17.reuse, R142, R0.reuse ;  /* 0x0000008e118e7223 */ /* 0x140fe20000000000 */
[C-C-:B------:R-:W-:Y:S01]  /*12920*/  FFMA R143, R17.reuse, R143, R0.reuse ;  /* 0x0000008f118f7223 */ /* 0x140fe20000000000 */
[C-C-:B------:R-:W-:Y:S01]  /*12930*/  FFMA R3, R17.reuse, R146, R0.reuse ;  /* 0x0000009211037223 */ /* 0x140fe20000000000 */
[C-C-:B------:R-:W-:Y:S01]  /*12940*/  FFMA R147, R17.reuse, R147, R0.reuse ;  /* 0x0000009311937223 */ /* 0x140fe20000000000 */
[C---:B------:R-:W-:Y:S01]  /*12950*/  FFMA R150, R17.reuse, R150, R0 ;  /* 0x0000009611967223 */ /* 0x040fe20000000000 */
[C-C-:B------:R-:W-:Y:S01]  /*12960*/  FFMA R148, R17.reuse, R148, R6.reuse ;  /* 0x0000009411947223 */ /* 0x140fe20000000006 */
[C---:B------:R-:W-:Y:S01]  /*12970*/  FFMA R149, R17.reuse, R149, R6 ;  /* 0x0000009511957223 */ /* 0x040fe20000000006 */
        /* <DEDUP_REMOVED lines=34> */
[----:B----4-:R-:W4:Y:S02]  /*12ba0*/  FENCE.VIEW.ASYNC.S ;  /* 0x00000000000073c6 */ /* 0x010f240000000000 */
[----:B----4-:R-:W-:Y:S06]  /*12bb0*/  BAR.SYNC.DEFER_BLOCKING 0x1, 0x100 ;  /* 0x0044000000007b1d */ /* 0x010fec0000010000 */
        /* <DEDUP_REMOVED lines=9> */
[----:B----4-:R-:W-:-:S04]  /*12c50*/  DEPBAR.LE SB0, 0x1 ;  /* 0x000080400000791a */ /* 0x010fc80000000000 */
.L_x_217:
[----:B------:R-:W-:Y:S05]  /*12c60*/  BSYNC B0 ;  /* 0x0000000000007941 */ /* 0x000fea0003800000 */
.L_x_216:
[----:B------:R-:W-:Y:S06]  /*12c70*/  BAR.SYNC.DEFER_BLOCKING 0x1, 0x100 ;  /* 0x0044000000007b1d */ /* 0x000fec0000010000 */
[----:B------:R-:W-:Y:S04]  /*12c80*/  BSSY B0, `(.L_x_218) ;  /* 0x0000009000007945 */ /* 0x000fe80003800000 */
[----:B------:R-:W-:Y:S05]  /*12c90*/  @P1 BRA `(.L_x_219) ;  /* 0x00000000001c1947 */ /* 0x000fea0003800000 */
[----:B------:R-:W-:-:S13]  /*12ca0*/  ISETP.NE.AND P0, PT, R156, 0x3, PT ;  /* 0x000000039c00780c */ /* 0x000fda0003f05270 */
[----:B------:R-:W-:Y:S05]  /*12cb0*/  @!P0 BRA `(.L_x_220) ;  /* 0x0000000000048947 */ /* 0x000fea0003800000 */
[----:B------:R-:W-:Y:S01]  /*12cc0*/  BPT.TRAP 0x1 ;  /* 0x000000040000795c */ /* 0x000fe20000300000 */
.L_x_220:
[----:B------:R-:W-:-:S04]  /*12cd0*/  ULEA UR4, UR36, UR49, 0x3 ;  /* 0x0000003124047291 */ /* 0x000fc8000f8e183f */
[----:B------:R-:W-:-:S04]  /*12ce0*/  UIADD3 UR4, UR4, 0x50, URZ ;  /* 0x0000005004047890 */ /* 0x000fc8000fffe03f */
[----:B------:R-:W-:-:S09]  /*12cf0*/  UPRMT UR4, UR48, 0x654, UR4 ;  /* 0x0000065430047896 */ /* 0x000fd20008000004 */
[----:B------:R-:W-:Y:S03]  /*12d00*/  SYNCS.ARRIVE.TRANS64.RED.A1T0 RZ, [UR4], RZ ;  /* 0x000000ffffff79a7 */ /* 0x000fe60008100404 */
.L_x_219:
[----:B------:R-:W-:Y:S05]  /*12d10*/  BSYNC B0 ;  /* 0x0000000000007941 */ /* 0x000fea0003800000 */
.L_x_218:
[----:B------:R-:W4:Y:S01]  /*12d20*/  LDL.LU R23, [R1+0x204] ;  /* 0x0002040001177983 */ /* 0x000f220000300800 */
[----:B------:R-:W-:-:S03]  /*12d30*/  ULDC.64 UR4, c[0x0][0x8f8] ;  /* 0x00023e0000047ab9 */ /* 0x000fc60000000a00 */
[----:B------:R-:W5:Y:S01]  /*12d40*/  LDL.LU R21, [R1+0x200] ;  /* 0x0002000001157983 */ /* 0x000f620000300800 */
[----:B------:R-:W-:Y:S01]  /*12d50*/  UIADD3 UR36, UR36, 0x1, URZ ;  /* 0x0000000124247890 */ /* 0x000fe2000fffe03f */
[----:B------:R-:W-:Y:S01]  /*12d60*/  PRMT R0, RZ, 0x7610, R0 ;  /* 0x00007610ff007816 */ /* 0x000fe20000000000 */
[----:B------:R-:W-:Y:S01]  /*12d70*/  UMOV UR43, 0xffffffff ;  /* 0xffffffff002b7882 */ /* 0x000fe20000000000 */
[----:B------:R-:W-:Y:S01]  /*12d80*/  MOV R19, 0xffffffff ;  /* 0xffffffff00137802 */ /* 0x000fe20000000f00 */
[----:B------:R-:W-:Y:S01]  /*12d90*/  UISETP.NE.AND UP0, UPT, UR36, 0x4, UPT ;  /* 0x000000042400788c */ /* 0x000fe2000bf05270 */
[----:B------:R-:W-:-:S03]  /*12da0*/  MOV R18, 0xffffffff ;  /* 0xffffffff00127802 */ /* 0x000fc60000000f00 */
[----:B------:R-:W-:Y:S01]  /*12db0*/  USEL UR36, UR36, URZ, UP0 ;  /* 0x0000003f24247287 */ /* 0x000fe20008000000 */
[----:B-----5:R-:W-:-:S04]  /*12dc0*/  IADD3 R21, P0, R21, UR46, RZ ;  /* 0x0000002e15157c10 */ /* 0x020fc8000ff1e0ff */
[----:B----4-:R-:W-:Y:S01]  /*12dd0*/  IADD3.X R23, R23, UR38, RZ, P0, !PT ;  /* 0x0000002617177c10 */ /* 0x010fe200087fe4ff */
[----:B------:R4:W-:Y:S01]  /*12de0*/  STL [R1+0x200], R21 ;  /* 0x0002001501007387 */ /* 0x0009e20000100800 */
[----:B------:R-:W-:-:S03]  /*12df0*/  ISETP.GE.U32.AND P0, PT, R21, UR4, PT ;  /* 0x0000000415007c0c */ /* 0x000fc6000bf06070 */
[----:B------:R4:W-:Y:S01]  /*12e00*/  STL [R1+0x204], R23 ;  /* 0x0002041701007387 */ /* 0x0009e20000100800 */
[----:B------:R-:W-:-:S13]  /*12e10*/  ISETP.GE.U32.AND.EX P0, PT, R23, UR5, PT, P0 ;  /* 0x0000000517007c0c */ /* 0x000fda000bf06100 */
[----:B----4-:R-:W-:Y:S05]  /*12e20*/  @P0 BRA `(.L_x_221) ;  /* 0x0000000400740947 */ /* 0x010fea0003800000 */
[----:B------:R-:W4:Y:S01]  /*12e30*/  S2R R16, SR_CTAID.X ;  /* 0x0000000000107919 */ /* 0x000f220000002500 */
[----:B------:R-:W5:Y:S01]  /*12e40*/  LDC.64 R8, c[0x0][0x8d0] ;  /* 0x00023400ff087b82 */ /* 0x000f620000000a00 */
[----:B------:R-:W-:Y:S01]  /*12e50*/  ULDC UR4, c[0x0][0x150] ;  /* 0x0000540000047ab9 */ /* 0x000fe20000000800 */
[----:B------:R-:W-:Y:S01]  /*12e60*/  IMAD.MOV.U32 R6, RZ, RZ, R21 ;  /* 0x000000ffff067224 */ /* 0x000fe200078e0015 */
[----:B------:R-:W1:Y:S01]  /*12e70*/  S2R R20, SR_CTAID.Y ;  /* 0x0000000000147919 */ /* 0x000e620000002600 */
[----:B------:R-:W-:-:S04]  /*12e80*/  MOV R7, R23 ;  /* 0x0000001700077202 */ /* 0x000fc80000000f00 */
[----:B------:R-:W1:Y:S08]  /*12e90*/  LDC R19, c[0x0][0x144] ;  /* 0x00005100ff137b82 */ /* 0x000e700000000800 */
[----:B------:R-:W1:Y:S08]  /*12ea0*/  LDC R10, c[0x0][0x8d8] ;  /* 0x00023600ff0a7b82 */ /* 0x000e700000000800 */
[----:B------:R-:W1:Y:S01]  /*12eb0*/  LDC.64 R14, c[0x0][0x8c8] ;  /* 0x00023200ff0e7b82 */ /* 0x000e620000000a00 */
[----:B-----5:R-:W-:-:S04]  /*12ec0*/  ISETP.NE.U32.AND P0, PT, R8, RZ, PT ;  /* 0x000000ff0800720c */ /* 0x020fc80003f05070 */
[----:B------:R-:W-:Y:S02]  /*12ed0*/  ISETP.NE.AND.EX P0, PT, R9, RZ, PT, P0 ;  /* 0x000000ff0900720c */ /* 0x000fe40003f05300 */
[----:B----4-:R-:W-:-:S05]  /*12ee0*/  I2FP.F32.U32 R0, R16 ;  /* 0x0000001000007245 */ /* 0x010fca0000201000 */
[----:B------:R-:W-:-:S04]  /*12ef0*/  FMUL R0, R0, UR4 ;  /* 0x0000000400007c20 */ /* 0x000fc80008400000 */
[----:B------:R4:W1:Y:S02]  /*12f00*/  F2I.U32.TRUNC.NTZ R18, R0 ;  /* 0x0000000000127305 */ /* 0x000864000020f000 */
[----:B------:R-:W-:Y:S05]  /*12f10*/  @!P0 BRA `(.L_x_222) ;  /* 0x0000000000288947 */ /* 0x000fea0003800000 */
[----:B----4-:R-:W4:Y:S02]  /*12f20*/  LDC R0, c[0x0][0x8dc] ;  /* 0x00023700ff007b82 */ /* 0x010f240000000800 */
[----:B----4-:R-:W-:-:S04]  /*12f30*/  IADD3 R7, P0, R21, R0, RZ ;  /* 0x0000000015077210 */ /* 0x010fc80007f1e0ff */
[----:B--2---:R-:W-:-:S05]  /*12f40*/  IADD3.X R11, RZ, R23, RZ, P0, !PT ;  /* 0x00000017ff0b7210 */ /* 0x004fca00007fe4ff */
[----:B------:R-:W-:-:S04]  /*12f50*/  IMAD.WIDE.U32 R2, R11, R8, RZ ;  /* 0x000000080b027225 */ /* 0x000fc800078e00ff */
[----:B------:R-:W-:-:S04]  /*12f60*/  IMAD.WIDE.U32 R4, P0, R7, R9, R2 ;  /* 0x0000000907047225 */ /* 0x000fc80007800002 */
[----:B------:R-:W-:Y:S01]  /*12f70*/  IMAD.WIDE.U32 R2, R7, R8, RZ ;  /* 0x0000000807027225 */ /* 0x000fe200078e00ff */
[----:B------:R-:W-:-:S03]  /*12f80*/  MOV R6, R5 ;  /* 0x0000000500067202 */ /* 0x000fc60000000f00 */
[----:B------:R-:W-:Y:S01]  /*12f90*/  IMAD.X R7, RZ, RZ, RZ, P0 ;  /* 0x000000ffff077224 */ /* 0x000fe200000e06ff */
[----:B------:R-:W-:-:S05]  /*12fa0*/  IADD3 RZ, P0, R3, R4, RZ ;  /* 0x0000000403ff7210 */ /* 0x000fca0007f1e0ff */
[----:B------:R-:W-:-:S08]  /*12fb0*/  IMAD.WIDE.U32.X R6, R11, R9, R6, P0 ;  /* 0x000000090b067225 */ /* 0x000fd000000e0406 */
.L_x_222:
[-CC-:B-1----:R-:W-:Y:S01]  /*12fc0*/  SHF.R.U64 R25, R6, R10.reuse, R7.reuse ;  /* 0x0000000a06197219 */ /* 0x182fe20000001207 */
[----:B------:R-:W1:Y:S01]  /*12fd0*/  LDC.64 R12, c[0x0][0x8e8] ;  /* 0x00023a00ff0c7b82 */ /* 0x000e620000000a00 */
[----:B----4-:R-:W-:Y:S01]  /*12fe0*/  SHF.R.U32.HI R0, RZ, R10, R7 ;  /* 0x0000000aff007219 */ /* 0x010fe20000011607 */
[----:B------:R-:W-:Y:S01]  /*12ff0*/  IMAD.MOV R18, RZ, RZ, -R18 ;  /* 0x000000ffff127224 */ /* 0x000fe200078e0a12 */
[----:B------:R-:W-:Y:S01]  /*13000*/  IADD3 R5, P0, RZ, -R25, RZ ;  /* 0x80000019ff057210 */ /* 0x000fe20007f1e0ff */
[----:B------:R-:W-:Y:S01]  /*13010*/  ULDC UR4, c[0x0][0x154] ;  /* 0x0000550000047ab9 */ /* 0x000fe20000000800 */
[----:B--2---:R-:W-:Y:S01]  /*13020*/  MOV R2, R21 ;  /* 0x0000001500027202 */ /* 0x004fe20000000f00 */
[----:B------:R-:W-:Y:S01]  /*13030*/  IMAD R18, R19, R18, R16 ;  /* 0x0000001213127224 */ /* 0x000fe200078e0210 */
[----:B------:R-:W-:Y:S01]  /*13040*/  IADD3.X R3, RZ, ~R0, RZ, P0, !PT ;  /* 0x80000000ff037210 */ /* 0x000fe200007fe4ff */
[----:B------:R-:W2:Y:S01]  /*13050*/  LDC R4, c[0x0][0x8c0] ;  /* 0x00023000ff047b82 */ /* 0x000ea20000000800 */
[----:B------:R-:W-:-:S03]  /*13060*/  MOV R7, 0x1 ;  /* 0x0000000100077802 */ /* 0x000fc60000000f00 */
[----:B------:R-:W-:Y:S01]  /*13070*/  IMAD R0, R3, R14, RZ ;  /* 0x0000000e03007224 */ /* 0x000fe200078e02ff */
[----:B------:R-:W-:-:S03]  /*13080*/  MOV R3, R23 ;  /* 0x0000001700037202 */ /* 0x000fc60000000f00 */
[----:B------:R-:W4:Y:S01]  /*13090*/  LDC R6, c[0x0][0x8b0] ;  /* 0x00022c00ff067b82 */ /* 0x000f220000000800 */
[----:B------:R-:W-:-:S04]  /*130a0*/  IMAD.WIDE.U32 R2, R5, R14, R2 ;  /* 0x0000000e05027225 */ /* 0x000fc800078e0002 */
[----:B------:R-:W-:Y:S01]  /*130b0*/  IMAD R5, R5, R15, R0 ;  /* 0x0000000f05057224 */ /* 0x000fe200078e0200 */
[----:B------:R-:W-:Y:S02]  /*130c0*/  I2FP.F32.U32 R0, R20 ;  /* 0x0000001400007245 */ /* 0x000fe40000201000 */
[----:B------:R-:W5:Y:S01]  /*130d0*/  LDC R22, c[0x0][0x900] ;  /* 0x00024000ff167b82 */ /* 0x000f620000000800 */
[----:B-1----:R-:W-:Y:S01]  /*130e0*/  ISETP.NE.U32.AND P0, PT, R12, RZ, PT ;  /* 0x000000ff0c00720c */ /* 0x002fe20003f05070 */
[----:B------:R-:W-:Y:S01]  /*130f0*/  IMAD.IADD R3, R3, 0x1, R5 ;  /* 0x0000000103037824 */ /* 0x000fe200078e0205 */
[----:B------:R-:W-:Y:S01]  /*13100*/  MOV R5, 0xffffffff ;  /* 0xffffffff00057802 */ /* 0x000fe20000000f00 */
[----:B------:R-:W-:Y:S01]  /*13110*/  FMUL R0, R0, UR4 ;  /* 0x0000000400007c20 */ /* 0x000fe20008400000 */
[----:B------:R-:W-:-:S03]  /*13120*/  ISETP.NE.AND.EX P0, PT, R13, RZ, PT, P0 ;  /* 0x000000ff0d00720c */ /* 0x000fc60003f05300 */
[----:B------:R-:W1:Y:S01]  /*13130*/  LDC R15, c[0x0][0x148] ;  /* 0x00005200ff0f7b82 */ /* 0x000e620000000800 */
[-CC-:B--2---:R-:W-:Y:S01]  /*13140*/  SHF.R.U64 R10, R2, R4.reuse, R3.reuse ;  /* 0x00000004020a7219 */ /* 0x184fe20000001203 */
[----:B------:R2:W1:Y:S01]  /*13150*/  F2I.U32.TRUNC.NTZ R14, R0 ;  /* 0x00000000000e7305 */ /* 0x000462000020f000 */
[----:B------:R-:W-:-:S05]  /*13160*/  SHF.R.U32.HI R3, RZ, R4, R3 ;  /* 0x00000004ff037219 */ /* 0x000fca0000011603 */
[----:B------:R-:W1:Y:S01]  /*13170*/  LDC R16, c[0x0][0x8a8] ;  /* 0x00022a00ff107b82 */ /* 0x000e620000000800 */
[-CC-:B----4-:R-:W-:Y:S02]  /*13180*/  SHF.R.U64 R8, R10, R6.reuse, R3.reuse ;  /* 0x000000060a087219 */ /* 0x190fe40000001203 */
[----:B------:R-:W-:-:S05]  /*13190*/  SHF.R.U32.HI R3, RZ, R6, R3 ;  /* 0x00000006ff037219 */ /* 0x000fca0000011603 */
[----:B------:R-:W4:Y:S01]  /*131a0*/  LDC R21, c[0x0][0x8f0] ;  /* 0x00023c00ff157b82 */ /* 0x000f220000000800 */
[-CC-:B-----5:R-:W-:Y:S02]  /*131b0*/  SHF.R.U64 R11, R8, R22.reuse, R3.reuse ;  /* 0x00000016080b7219 */ /* 0x1a0fe40000001203 */
[-C--:B------:R-:W-:Y:S02]  /*131c0*/  SHF.L.U32 R5, R5, R22.reuse, RZ ;  /* 0x0000001605057219 */ /* 0x080fe400000006ff */
[-C--:B------:R-:W-:Y:S01]  /*131d0*/  SHF.R.U32.HI R3, RZ, R22.reuse, R3 ;  /* 0x00000016ff037219 */ /* 0x080fe20000011603 */
[----:B------:R-:W-:Y:S01]  /*131e0*/  IMAD.MOV.U32 R2, RZ, RZ, R11 ;  /* 0x000000ffff027224 */ /* 0x000fe200078e000b */
[----:B------:R-:W-:Y:S01]  /*131f0*/  SHF.L.U32 R22, R7, R22, RZ ;  /* 0x0000001607167219 */ /* 0x000fe200000006ff */
[----:B------:R-:W1:Y:S01]  /*13200*/  LDC R23, c[0x0][0x8e0] ;  /* 0x00023800ff177b82 */ /* 0x000e620000000800 */
[----:B------:R-:W-:-:S07]  /*13210*/  LOP3.LUT R19, RZ, R5, RZ, 0x33, !PT ;  /* 0x00000005ff137212 */ /* 0x000fce00078e33ff */
[----:B------:R-:W1:Y:S01]  /*13220*/  LDC R24, c[0x0][0x8b8] ;  /* 0x00022e00ff187b82 */ /* 0x000e620000000800 */
[----:B--2---:R-:W-:Y:S05]  /*13230*/  @!P0 BRA `(.L_x_223) ;  /* 0x0000000000288947 */ /* 0x004fea0003800000 */
[----:B------:R-:W2:Y:S02]  /*13240*/  LDC R0, c[0x0][0x8f4] ;  /* 0x00023d00ff007b82 */ /* 0x000ea40000000800 */
[----:B--2---:R-:W-:-:S04]  /*13250*/  IADD3 R7, P0, R11, R0, RZ ;  /* 0x000000000b077210 */ /* 0x004fc80007f1e0ff */
[----:B------:R-:W-:-:S05]  /*13260*/  IADD3.X R9, RZ, R3, RZ, P0, !PT ;  /* 0x00000003ff097210 */ /* 0x000fca00007fe4ff */
[----:B------:R-:W-:-:S04]  /*13270*/  IMAD.WIDE.U32 R2, R9, R12, RZ ;  /* 0x0000000c09027225 */ /* 0x000fc800078e00ff */
[----:B------:R-:W-:-:S04]  /*13280*/  IMAD.WIDE.U32 R4, P0, R7, R13, R2 ;  /* 0x0000000d07047225 */ /* 0x000fc80007800002 */
[----:B------:R-:W-:Y:S01]  /*13290*/  IMAD.WIDE.U32 R2, R7, R12, RZ ;  /* 0x0000000c07027225 */ /* 0x000fe200078e00ff */
[----:B------:R-:W-:-:S03]  /*132a0*/  IADD3.X R7, RZ, RZ, RZ, P0, !PT ;  /* 0x000000ffff077210 */ /* 0x000fc600007fe4ff */
[----:B------:R-:W-:Y:S01]  /*132b0*/  IMAD.MOV.U32 R6, RZ, RZ, R5 ;  /* 0x000000ffff067224 */ /* 0x000fe200078e0005 */
[----:B------:R-:W-:-:S05]  /*132c0*/  IADD3 RZ, P0, R3, R4, RZ ;  /* 0x0000000403ff7210 */ /* 0x000fca0007f1e0ff */
[----:B------:R-:W-:-:S08]  /*132d0*/  IMAD.WIDE.U32.X R2, R9, R13, R6, P0 ;  /* 0x0000000d09027225 */ /* 0x000fd000000e0406 */
.L_x_223:
[----:B------:R-:W2:Y:S01]  /*132e0*/  LDC R4, c[0x0][0x904] ;  /* 0x00024100ff047b82 */ /* 0x000ea20000000800 */
[----:B----4-:R-:W-:Y:S02]  /*132f0*/  SHF.R.U64 R0, R2, R21, R3 ;  /* 0x0000001502007219 */ /* 0x010fe40000001203 */
[----:B------:R-:W-:Y:S02]  /*13300*/  LOP3.LUT R19, R8, R19, RZ, 0xc0, !PT ;  /* 0x0000001308137212 */ /* 0x000fe400078ec0ff */
[----:B-1----:R-:W-:Y:S01]  /*13310*/  IADD3 R14, -R14, RZ, RZ ;  /* 0x000000ff0e0e7210 */ /* 0x002fe20007ffe1ff */
[----:B------:R-:W-:Y:S01]  /*13320*/  IMAD.MOV R2, RZ, RZ, -R0 ;  /* 0x000000ffff027224 */ /* 0x000fe200078e0a00 */
[----:B------:R-:W-:Y:S01]  /*13330*/  IADD3 R3, R16, -0x1, RZ ;  /* 0xffffffff10037810 */ /* 0x000fe20007ffe0ff */
[----:B------:R-:W-:Y:S01]  /*13340*/  IMAD R19, R22, R0, R19 ;  /* 0x0000000016137224 */ /* 0x000fe200078e0213 */
[----:B------:R-:W-:Y:S01]  /*13350*/  R2UR UR43, R25 ;  /* 0x00000000192b72ca */ /* 0x000fe200000e0000 */
[----:B------:R-:W-:Y:S01]  /*13360*/  IMAD R0, R2, R23, R11 ;  /* 0x0000001702007224 */ /* 0x000fe200078e020b */
[----:B------:R-:W-:-:S02]  /*13370*/  LOP3.LUT R3, R10, R3, RZ, 0xc0, !PT ;  /* 0x000000030a037212 */ /* 0x000fc400078ec0ff */
[----:B------:R-:W-:-:S03]  /*13380*/  MOV R2, 0x1 ;  /* 0x0000000100027802 */ /* 0x000fc60000000f00 */
[----:B------:R-:W-:Y:S01]  /*13390*/  IMAD R0, R0, R16, R3 ;  /* 0x0000001000007224 */ /* 0x000fe200078e0203 */
[----:B--2---:R-:W-:-:S13]  /*133a0*/  ISETP.NE.AND P0, PT, R4, 0x1, PT ;  /* 0x000000010400780c */ /* 0x004fda0003f05270 */
[----:B------:R-:W-:-:S04]  /*133b0*/  @P0 IMAD R18, R15, R14, R20 ;  /* 0x0000000e0f120224 */ /* 0x000fc800078e0214 */
[----:B------:R-:W-:-:S05]  /*133c0*/  IMAD R19, R19, R24, R18 ;  /* 0x0000001813137224 */ /* 0x000fca00078e0212 */
[----:B------:R-:W-:Y:S02]  /*133d0*/  SEL R18, R0, R19, !P0 ;  /* 0x0000001300127207 */ /* 0x000fe40004000000 */
[----:B------:R-:W-:Y:S02]  /*133e0*/  SEL R19, R19, R0, !P0 ;  /* 0x0000000013137207 */ /* 0x000fe40004000000 */
[----:B------:R-:W-:-:S07]  /*133f0*/  PRMT R0, R2, 0x7610, R0 ;  /* 0x0000761002007816 */ /* 0x000fce0000000000 */
.L_x_221:
[----:B------:R-:W-:Y:S01]  /*13400*/  LOP3.LUT P0, RZ, R0, 0xff, RZ, 0xc0, !PT ;  /* 0x000000ff00ff7812 */ /* 0x000fe2000780c0ff */
[----:B------:R-:W-:Y:S01]  /*13410*/  UIMAD.WIDE.U32 UR4, UR52, -0x55555555, URZ ;  /* 0xaaaaaaab340478a5 */ /* 0x000fe2000f8e003f */
[----:B------:R-:W-:Y:S01]  /*13420*/  MOV R16, R168 ;  /* 0x000000a800107202 */ /* 0x000fe20000000f00 */
[----:B------:R-:W-:Y:S02]  /*13430*/  UIADD3 UR39, UR39, 0x10, URZ ;  /* 0x0000001027277890 */ /* 0x000fe4000fffe03f */
[----:B------:R-:W-:-:S04]  /*13440*/  USHF.R.U32.HI UR4, URZ, 0x1, UR5 ;  /* 0x000000013f047899 */ /* 0x000fc80008011605 */
[----:B------:R-:W-:-:S04]  /*13450*/  UIMAD UR40, UR4, -0x3, UR52 ;  /* 0xfffffffd042878a4 */ /* 0x000fc8000f8e0234 */
[----:B------:R-:W-:Y:S08]  /*13460*/  @P0 BRA `(.L_x_224) ;  /* 0xfffffee000400947 */ /* 0x000ff0000383ffff */
[----:B------:R-:W-:-:S13]  /*13470*/  PLOP3.LUT P0, PT, PT, PT, PT, 0x8, 0x0 ;  /* 0x000000000000781c */ /* 0x000fda0003f0e170 */
.L_x_18:
[----:B------:R-:W-:Y:S05]  /*13480*/  @P0 BRA `(.L_x_10) ;  /* 0x0000003c00380947 */ /* 0x000fea0003800000 */
[----:B------:R-:W-:Y:S01]  /*13490*/  ULDC.64 UR6, c[0x0][0x588] ;  /* 0x0001620000067ab9 */ /* 0x000fe20000000a00 */
[----:B------:R-:W-:Y:S01]  /*134a0*/  ISETP.NE.U32.AND P1, PT, R170, RZ, PT ;  /* 0x000000ffaa00720c */ /* 0x000fe20003f25070 */
[----:B------:R-:W-:-:S04]  /*134b0*/  DEPBAR.LE SB0, 0x0 ;  /* 0x000080000000791a */ /* 0x000fc80000000000 */
[----:B------:R-:W-:Y:S01]  /*134c0*/  ISETP.NE.U32.AND P0, PT, RZ, UR6, PT ;  /* 0x00000006ff007c0c */ /* 0x000fe2000bf05070 */
[----:B------:R-:W-:Y:S01]  /*134d0*/  BSSY B0, `(.L_x_225) ;  /* 0x0000016000007945 */ /* 0x000fe20003800000 */
[----:B------:R-:W-:Y:S02]  /*134e0*/  ISETP.NE.AND.EX P1, PT, R171, RZ, PT, P1 ;  /* 0x000000ffab00720c */ /* 0x000fe40003f25310 */
[----:B------:R-:W-:-:S13]  /*134f0*/  ISETP.NE.AND.EX P0, PT, RZ, UR7, PT, P0 ;  /* 0x00000007ff007c0c */ /* 0x000fda000bf05300 */
[----:B------:R-:W-:Y:S05]  /*13500*/  @P0 BRA P1, `(.L_x_226) ;  /* 0x0000000000480947 */ /* 0x000fea0000800000 */
[----:B------:R-:W-:-:S04]  /*13510*/  ISETP.NE.U32.AND P0, PT, R170, RZ, PT ;  /* 0x000000ffaa00720c */ /* 0x000fc80003f05070 */
[----:B------:R-:W-:-:S13]  /*13520*/  ISETP.NE.AND.EX P0, PT, R171, RZ, PT, P0 ;  /* 0x000000ffab00720c */ /* 0x000fda0003f05300 */
[----:B------:R-:W-:Y:S05]  /*13530*/  @!P0 BRA `(.L_x_227) ;  /* 0x0000000000308947 */ /* 0x000fea0003800000 */
[----:B------:R-:W4:Y:S02]  /*13540*/  LDL.LU R0, [R1+0x20c] ;  /* 0x00020c0001007983 */ /* 0x000f240000300800 */
[----:B----4-:R-:W-:-:S13]  /*13550*/  LOP3.LUT P0, RZ, R0, 0xff, RZ, 0xc0, !PT ;  /* 0x000000ff00ff7812 */ /* 0x010fda000780c0ff */
[----:B------:R-:W-:Y:S05]  /*13560*/  @!P0 BRA `(.L_x_228) ;  /* 0x0000000000108947 */ /* 0x000fea0003800000 */
[----:B-----5:R-:W-:-:S13]  /*13570*/  FSETP.NEU.AND P0, PT, R164, RZ, PT ;  /* 0x000000ffa400720b */ /* 0x020fda0003f0d000 */
[----:B------:R-:W-:Y:S05]  /*13580*/  @!P0 BREAK B0 ;  /* 0x0000000000008942 */ /* 0x000fea0003800000 */
[----:B------:R-:W-:Y:S05]  /*13590*/  @P0 BRA `(.L_x_226) ;  /* 0x0000000000240947 */ /* 0x000fea0003800000 */
[----:B------:R-:W-:Y:S05]  /*135a0*/  BRA `(.L_x_10) ;  /* 0x0000003800f07947 */ /* 0x000fea0003800000 */
.L_x_228:
[----:B------:R-:W-:-:S04]  /*135b0*/  ISETP.NE.U32.AND P0, PT, RZ, UR6, PT ;  /* 0x00000006ff007c0c */ /* 0x000fc8000bf05070 */
[----:B------:R-:W-:-:S13]  /*135c0*/  ISETP.NE.AND.EX P0, PT, RZ, UR7, PT, P0 ;  /* 0x00000007ff007c0c */ /* 0x000fda000bf05300 */
[----:B------:R-:W-:Y:S05]  /*135d0*/  @!P0 BREAK B0 ;  /* 0x0000000000008942 */ /* 0x000fea0003800000 */
[----:B------:R-:W-:Y:S05]  /*135e0*/  @P0 BRA `(.L_x_226) ;  /* 0x0000000000100947 */ /* 0x000fea0003800000 */
[----:B------:R-:W-:Y:S05]  /*135f0*/  BRA `(.L_x_10) ;  /* 0x0000003800dc7947 */ /* 0x000fea0003800000 */
.L_x_227:
[----:B-----5:R-:W-:-:S13]  /*13600*/  FSETP.NEU.AND P0, PT, R164, RZ, PT ;  /* 0x000000ffa400720b */ /* 0x020fda0003f0d000 */
[----:B------:R-:W-:Y:S05]  /*13610*/  @!P0 BREAK B0 ;  /* 0x0000000000008942 */ /* 0x000fea0003800000 */
[----:B------:R-:W-:Y:S05]  /*13620*/  @!P0 BRA `(.L_x_10) ;  /* 0x0000003800d08947 */ /* 0x000fea0003800000 */
.L_x_226:
[----:B------:R-:W-:Y:S05]  /*13630*/  BSYNC B0 ;  /* 0x0000000000007941 */ /* 0x000fea0003800000 */
.L_x_225:
[----:B------:R-:W4:Y:S02]  /*13640*/  LDL.LU R0, [R1+0x214] ;  /* 0x0002140001007983 */ /* 0x000f240000300800 */
[----:B----4-:R-:W-:-:S04]  /*13650*/  LOP3.LUT R0, R0, 0x1, RZ, 0xfc, !PT ;  /* 0x0000000100007812 */ /* 0x010fc800078efcff */
[----:B------:R-:W-:-:S13]  /*13660*/  ISETP.NE.AND P0, PT, R0, 0x3, PT ;  /* 0x000000030000780c */ /* 0x000fda0003f05270 */
[----:B------:R-:W-:Y:S05]  /*13670*/  @!P0 BRA `(.L_x_229) ;  /* 0x0000000000048947 */ /* 0x000fea0003800000 */
[----:B------:R-:W-:Y:S01]  /*13680*/  BPT.TRAP 0x1 ;  /* 0x000000040000795c */ /* 0x000fe20000300000 */
.L_x_229:
[----:B------:R-:W4:Y:S01]  /*13690*/  S2UR UR5, SR_CgaCtaId ;  /* 0x00000000000579c3 */ /* 0x000f220000008800 */
[----:B------:R-:W-:Y:S02]  /*136a0*/  UMOV UR4, 0x400 ;  /* 0x0000040000047882 */ /* 0x000fe40000000000 */
[----:B----4-:R-:W-:-:S04]  /*136b0*/  ULEA UR4, UR5, UR4, 0x18 ;  /* 0x0000000405047291 */ /* 0x010fc8000f8ec03f */
[----:B------:R-:W-:-:S04]  /*136c0*/  ULEA UR4, UR36, UR4, 0x3 ;  /* 0x0000000424047291 */ /* 0x000fc8000f8e183f */
[----:B------:R-:W-:-:S04]  /*136d0*/  UIADD3 UR4, UR4, 0x50, URZ ;  /* 0x0000005004047890 */ /* 0x000fc8000fffe03f */
[----:B------:R-:W-:-:S09]  /*136e0*/  UPRMT UR4, UR5, 0x654, UR4 ;  /* 0x0000065405047896 */ /* 0x000fd20008000004 */
[----:B------:R-:W-:Y:S01]  /*136f0*/  SYNCS.ARRIVE.TRANS64.RED.A1T0 RZ, [UR4], RZ ;  /* 0x000000ffffff79a7 */ /* 0x000fe20008100404 */
[----:B------:R-:W-:Y:S05]  /*13700*/  BRA `(.L_x_10) ;  /* 0x0000003800987947 */ /* 0x000fea0003800000 */
.L_x_9:
[----:B------:R-:W2:Y:S01]  /*13710*/  LDL R21, [R1+0x200] ;  /* 0x0002000001157983 */ /* 0x000ea20000100800 */
[----:B------:R-:W-:-:S03]  /*13720*/  ULDC.64 UR4, c[0x0][0x8f8] ;  /* 0x00023e0000047ab9 */ /* 0x000fc60000000a00 */
[----:B------:R-:W3:Y:S01]  /*13730*/  LDL R163, [R1+0x204] ;  /* 0x0002040001a37983 */ /* 0x000ee20000100800 */
[----:B------:R-:W-:Y:S01]  /*13740*/  PRMT R9, RZ, 0x7610, R9 ;  /* 0x00007610ff097816 */ /* 0x000fe20000000009 */
[----:B------:R-:W-:Y:S01]  /*13750*/  IMAD.MOV.U32 R3, RZ, RZ, -0x1 ;  /* 0xffffffffff037424 */ /* 0x000fe200078e00ff */
[----:B------:R-:W-:Y:S02]  /*13760*/  MOV R2, 0xffffffff ;  /* 0xffffffff00027802 */ /* 0x000fe40000000f00 */
[----:B------:R-:W-:Y:S02]  /*13770*/  MOV R10, 0xffffffff ;  /* 0xffffffff000a7802 */ /* 0x000fe40000000f00 */
[----:B--2---:R-:W-:-:S04]  /*13780*/  ISETP.GE.U32.AND P1, PT, R21, UR4, PT ;  /* 0x0000000415007c0c */ /* 0x004fc8000bf26070 */
[----:B---3--:R-:W-:-:S13]  /*13790*/  ISETP.GE.U32.AND.EX P1, PT, R163, UR5, PT, P1 ;  /* 0x00000005a3007c0c */ /* 0x008fda000bf26110 */
[----:B------:R-:W-:Y:S05]  /*137a0*/  @P1 BRA `(.L_x_230) ;  /* 0x0000000400681947 */ /* 0x000fea0003800000 */
[----:B------:R-:W1:Y:S01]  /*137b0*/  LDC.64 R14, c[0x0][0x8d0] ;  /* 0x00023400ff0e7b82 */ /* 0x000e620000000a00 */
[----:B------:R-:W-:Y:S01]  /*137c0*/  IMAD.MOV.U32 R12, RZ, RZ, R21 ;  /* 0x000000ffff0c7224 */ /* 0x000fe200078e0015 */
[----:B------:R-:W-:-:S06]  /*137d0*/  MOV R13, R163 ;  /* 0x000000a3000d7202 */ /* 0x000fcc0000000f00 */
        /* <DEDUP_REMOVED lines=15> */
.L_x_231:
[--C-:B------:R-:W-:Y:S01]  /*138d0*/  SHF.R.U64 R14, R12, R16, R13.reuse ;  /* 0x000000100c0e7219 */ /* 0x100fe2000000120d */
[----:B------:R-:W1:Y:S01]  /*138e0*/  LDC R20, c[0x0][0x8c0] ;  /* 0x00023000ff147b82 */ /* 0x000e620000000800 */
[----:B------:R-:W-:Y:S01]  /*138f0*/  I2FP.F32.U32 R10, R4 ;  /* 0x00000004000a7245 */ /* 0x000fe20000201000 */
[----:B------:R-:W-:Y:S01]  /*13900*/  ULDC UR4, c[0x0][0x150] ;  /* 0x0000540000047ab9 */ /* 0x000fe20000000800 */
[----:B------:R-:W-:Y:S02]  /*13910*/  SHF.R.U32.HI R2, RZ, R16, R13 ;  /* 0x00000010ff027219 */ /* 0x000fe4000001160d */
[----:B------:R-:W-:Y:S01]  /*13920*/  IADD3 R5, P1, RZ, -R14, RZ ;  /* 0x8000000eff057210 */ /* 0x000fe20007f3e0ff */
[----:B------:R-:W-:Y:S01]  /*13930*/  FMUL R11, R10, UR4 ;  /* 0x000000040a0b7c20 */ /* 0x000fe20008400000 */
[----:B------:R-:W-:Y:S01]  /*13940*/  MOV R3, R163 ;  /* 0x000000a300037202 */ /* 0x000fe20000000f00 */
[----:B------:R-:W2:Y:S01]  /*13950*/  LDC.64 R22, c[0x0][0x8e8] ;  /* 0x00023a00ff167b82 */ /* 0x000ea20000000a00 */
[----:B------:R-:W-:Y:S01]  /*13960*/  IADD3.X R9, RZ, ~R2, RZ, P1, !PT ;  /* 0x80000002ff097210 */ /* 0x000fe20000ffe4ff */
[----:B------:R-:W-:Y:S01]  /*13970*/  IMAD.MOV.U32 R2, RZ, RZ, R21 ;  /* 0x000000ffff027224 */ /* 0x000fe200078e0015 */
[----:B------:R-:W-:Y:S01]  /*13980*/  ULDC UR4, c[0x0][0x154] ;  /* 0x0000550000047ab9 */ /* 0x000fe20000000800 */
[----:B------:R-:W3:Y:S02]  /*13990*/  F2I.U32.TRUNC.NTZ R11, R11 ;  /* 0x0000000b000b7305 */ /* 0x000ee4000020f000 */
[----:B------:R-:W-:-:S02]  /*139a0*/  IMAD R10, R9, R18, RZ ;  /* 0x00000012090a7224 */ /* 0x000fc400078e02ff */
[----:B------:R-:W4:Y:S01]  /*139b0*/  LDC R13, c[0x0][0x144] ;  /* 0x00005100ff0d7b82 */ /* 0x000f220000000800 */
[----:B------:R-:W-:-:S04]  /*139c0*/  IMAD.WIDE.U32 R2, R5, R18, R2 ;  /* 0x0000001205027225 */ /* 0x000fc800078e0002 */
[----:B------:R-:W-:Y:S01]  /*139d0*/  IMAD R5, R5, R19, R10 ;  /* 0x0000001305057224 */ /* 0x000fe200078e020a */
[----:B------:R-:W-:Y:S02]  /*139e0*/  MOV R10, 0xffffffff ;  /* 0xffffffff000a7802 */ /* 0x000fe40000000f00 */
[----:B------:R-:W5:Y:S02]  /*139f0*/  LDC R16, c[0x0][0x8b0] ;  /* 0x00022c00ff107b82 */ /* 0x000f640000000800 */
[----:B------:R-:W-:Y:S02]  /*13a00*/  IADD3 R3, R3, R5, RZ ;  /* 0x0000000503037210 */ /* 0x000fe40007ffe0ff */
[----:B------:R-:W-:Y:S02]  /*13a10*/  I2FP.F32.U32 R5, R8 ;  /* 0x0000000800057245 */ /* 0x000fe40000201000 */
[-C--:B-1----:R-:W-:Y:S01]  /*13a20*/  SHF.R.U64 R12, R2, R20.reuse, R3 ;  /* 0x00000014020c7219 */ /* 0x082fe20000001203 */
[----:B---3--:R-:W-:Y:S01]  /*13a30*/  IMAD.MOV R2, RZ, RZ, -R11 ;  /* 0x000000ffff027224 */ /* 0x008fe200078e0a0b */
[----:B------:R-:W1:Y:S01]  /*13a40*/  LDC R9, c[0x0][0x900] ;  /* 0x00024000ff097b82 */ /* 0x000e620000000800 */
[----:B--2---:R-:W-:Y:S01]  /*13a50*/  ISETP.NE.U32.AND P1, PT, R22, RZ, PT ;  /* 0x000000ff1600720c */ /* 0x004fe20003f25070 */
[----:B------:R-:W-:Y:S01]  /*13a60*/  FMUL R5, R5, UR4 ;  /* 0x0000000405057c20 */ /* 0x000fe20008400000 */
[----:B------:R-:W-:-:S02]  /*13a70*/  SHF.R.U32.HI R3, RZ, R20, R3 ;  /* 0x00000014ff037219 */ /* 0x000fc40000011603 */
[----:B------:R-:W-:-:S03]  /*13a80*/  ISETP.NE.AND.EX P1, PT, R23, RZ, PT, P1 ;  /* 0x000000ff1700720c */ /* 0x000fc60003f25310 */
[----:B------:R-:W2:Y:S01]  /*13a90*/  LDC R19, c[0x0][0x148] ;  /* 0x00005200ff137b82 */ /* 0x000ea20000000800 */
[----:B----4-:R-:W-:Y:S01]  /*13aa0*/  IMAD R20, R13, R2, R4 ;  /* 0x000000020d147224 */ /* 0x010fe200078e0204 */
[----:B------:R-:W-:-:S06]  /*13ab0*/  MOV R4, 0x1 ;  /* 0x0000000100047802 */ /* 0x000fcc0000000f00 */
[----:B------:R-:W3:Y:S01]  /*13ac0*/  LDC R18, c[0x0][0x8a8] ;  /* 0x00022a00ff127b82 */ /* 0x000ee20000000800 */
[-CC-:B-----5:R-:W-:Y:S02]  /*13ad0*/  SHF.R.U64 R15, R12, R16.reuse, R3.reuse ;  /* 0x000000100c0f7219 */ /* 0x1a0fe40000001203 */
[----:B------:R-:W-:Y:S02]  /*13ae0*/  SHF.R.U32.HI R2, RZ, R16, R3 ;  /* 0x00000010ff027219 */ /* 0x000fe40000011603 */
[----:B------:R4:W1:Y:S03]  /*13af0*/  F2I.U32.TRUNC.NTZ R16, R5 ;  /* 0x0000000500107305 */ /* 0x000866000020f000 */
[----:B------:R-:W2:Y:S01]  /*13b00*/  LDC R21, c[0x0][0x8f0] ;  /* 0x00023c00ff157b82 */ /* 0x000ea20000000800 */
[-C--:B-1----:R-:W-:Y:S02]  /*13b10*/  SHF.R.U64 R17, R15, R9.reuse, R2 ;  /* 0x000000090f117219 */ /* 0x082fe40000001202 */
[----:B------:R-:W-:-:S02]  /*13b20*/  SHF.L.U32 R10, R10, R9, RZ ;  /* 0x000000090a0a7219 */ /* 0x000fc400000006ff */
[-C--:B------:R-:W-:Y:S01]  /*13b30*/  SHF.R.U32.HI R3, RZ, R9.reuse, R2 ;  /* 0x00000009ff037219 */ /* 0x080fe20000011602 */
[----:B------:R-:W-:Y:S01]  /*13b40*/  IMAD.MOV.U32 R2, RZ, RZ, R17 ;  /* 0x000000ffff027224 */ /* 0x000fe200078e0011 */
[----:B------:R-:W-:Y:S01]  /*13b50*/  SHF.L.U32 R25, R4, R9, RZ ;  /* 0x0000000904197219 */ /* 0x000fe200000006ff */
[----:B------:R-:W1:Y:S01]  /*13b60*/  LDC R24, c[0x0][0x8e0] ;  /* 0x00023800ff187b82 */ /* 0x000e620000000800 */
[----:B------:R-:W-:-:S07]  /*13b70*/  LOP3.LUT R26, RZ, R10, RZ, 0x33, !PT ;  /* 0x0000000aff1a7212 */ /* 0x000fce00078e33ff */
[----:B------:R-:W1:Y:S01]  /*13b80*/  LDC R27, c[0x0][0x8b8] ;  /* 0x00022e00ff1b7b82 */ /* 0x000e620000000800 */
[----:B----4-:R-:W-:Y:S05]  /*13b90*/  @!P1 BRA `(.L_x_232) ;  /* 0x0000000000289947 */ /* 0x010fea0003800000 */
[----:B------:R-:W4:Y:S02]  /*13ba0*/  LDC R2, c[0x0][0x8f4] ;  /* 0x00023d00ff027b82 */ /* 0x000f240000000800 */
[----:B----4-:R-:W-:-:S04]  /*13bb0*/  IADD3 R9, P1, R17, R2, RZ ;  /* 0x0000000211097210 */ /* 0x010fc80007f3e0ff */
        /* <DEDUP_REMOVED lines=8> */
.L_x_232:
[----:B------:R-:W4:Y:S01]  /*13c40*/  LDC R4, c[0x0][0x904] ;  /* 0x00024100ff047b82 */ /* 0x000f220000000800 */
[----:B--2---:R-:W-:Y:S02]  /*13c50*/  SHF.R.U64 R3, R2, R21, R3 ;  /* 0x0000001502037219 */ /* 0x004fe40000001203 */
[----:B------:R-:W-:Y:S02]  /*13c60*/  LOP3.LUT R2, R15, R26, RZ, 0xc0, !PT ;  /* 0x0000001a0f027212 */ /* 0x000fe400078ec0ff */
[----:B------:R-:W-:Y:S02]  /*13c70*/  IADD3 R16, -R16, RZ, RZ ;  /* 0x000000ff10107210 */ /* 0x000fe40007ffe1ff */
[----:B---3--:R-:W-:Y:S02]  /*13c80*/  IADD3 R5, R18, -0x1, RZ ;  /* 0xffffffff12057810 */ /* 0x008fe40007ffe0ff */
[----:B------:R-:W-:Y:S02]  /*13c90*/  MOV R9, 0x1 ;  /* 0x0000000100097802 */ /* 0x000fe40000000f00 */
[----:B------:R-:W-:-:S02]  /*13ca0*/  LOP3.LUT R5, R12, R5, RZ, 0xc0, !PT ;  /* 0x000000050c057212 */ /* 0x000fc400078ec0ff */
[----:B------:R-:W-:Y:S02]  /*13cb0*/  MOV R10, R14 ;  /* 0x0000000e000a7202 */ /* 0x000fe40000000f00 */
[----:B----4-:R-:W-:Y:S01]  /*13cc0*/  ISETP.NE.AND P1, PT, R4, 0x1, PT ;  /* 0x000000010400780c */ /* 0x010fe20003f25270 */
[----:B------:R-:W-:Y:S02]  /*13cd0*/  IMAD.MOV R4, RZ, RZ, -R3 ;  /* 0x000000ffff047224 */ /* 0x000fe400078e0a03 */
[----:B------:R-:W-:Y:S02]  /*13ce0*/  IMAD R3, R25, R3, R2 ;  /* 0x0000000319037224 */ /* 0x000fe400078e0202 */
[----:B-1----:R-:W-:-:S04]  /*13cf0*/  IMAD R2, R4, R24, R17 ;  /* 0x0000001804027224 */ /* 0x002fc800078e0211 */
[----:B------:R-:W-:-:S04]  /*13d00*/  IMAD R4, R2, R18, R5 ;  /* 0x0000001202047224 */ /* 0x000fc800078e0205 */
[----:B------:R-:W-:-:S04]  /*13d10*/  @P1 IMAD R20, R19, R16, R8 ;  /* 0x0000001013141224 */ /* 0x000fc800078e0208 */
[----:B------:R-:W-:-:S05]  /*13d20*/  IMAD R3, R3, R27, R20 ;  /* 0x0000001b03037224 */ /* 0x000fca00078e0214 */
[----:B------:R-:W-:Y:S02]  /*13d30*/  SEL R2, R4, R3, !P1 ;  /* 0x0000000304027207 */ /* 0x000fe40004800000 */
[----:B------:R-:W-:-:S07]  /*13d40*/  SEL R3, R3, R4, !P1 ;  /* 0x0000000403037207 */ /* 0x000fce0004800000 */
.L_x_230:
[----:B------:R-:W-:-:S08]  /*13d50*/  NOP ;  /* 0x0000000000007918 */ /* 0x000fd00000000000 */
[----:B------:R-:W1:-:S00]  /*13d60*/  USETMAXREG.DEALLOC.CTAPOOL 0x18 ;  /* 0x00000018000079c8 */ /* 0x000e4000080e0500 */
[----:B-1----:R-:W-:-:S13]  /*13d70*/  ISETP.NE.AND P1, PT, R0, 0x1, PT ;  /* 0x000000010000780c */ /* 0x002fda0003f25270 */
[----:B------:R-:W-:Y:S05]  /*13d80*/  @!P1 BRA `(.L_x_10) ;  /* 0x0000003000f89947 */ /* 0x000fea0003800000 */
[----:B------:R-:W-:Y:S05]  /*13d90*/  @!P4 BRA `(.L_x_233) ;  /* 0x000000240020c947 */ /* 0x000fea0003800000 */
[----:B------:R-:W-:-:S13]  /*13da0*/  ISETP.NE.OR P0, PT, R0, 0x2, P0 ;  /* 0x000000020000780c */ /* 0x000fda0000705670 */
[----:B------:R-:W-:Y:S05]  /*13db0*/  @P0 BRA `(.L_x_10) ;  /* 0x0000003000ec0947 */ /* 0x000fea0003800000 */
[----:B------:R-:W-:-:S13]  /*13dc0*/  LOP3.LUT P1, RZ, R9, 0xff, RZ, 0xc0, !PT ;  /* 0x000000ff09ff7812 */ /* 0x000fda000782c0ff */
[----:B------:R-:W-:Y:S05]  /*13dd0*/  @!P1 BRA `(.L_x_234) ;  /* 0x0000000000189947 */ /* 0x000fea0003800000 */
[----:B------:R-:W-:Y:S01]  /*13de0*/  UMOV UR4, 0x400 ;  /* 0x0000040000047882 */ /* 0x000fe20000000000 */
[----:B------:R-:W-:Y:S01]  /*13df0*/  IMAD.MOV.U32 R0, RZ, RZ, RZ ;  /* 0x000000ffff007224 */ /* 0x000fe200078e00ff */
[----:B------:R-:W-:-:S04]  /*13e00*/  ULEA UR4, UR37, UR4, 0x18 ;  /* 0x0000000425047291 */ /* 0x000fc8000f8ec03f */
[----:B------:R-:W-:-:S05]  /*13e10*/  SHF.L.U32 R0, R0, 0x1f, RZ ;  /* 0x0000001f00007819 */ /* 0x000fca00000006ff */
[----:B------:R-:W1:Y:S02]  /*13e20*/  SYNCS.PHASECHK.TRANS64.TRYWAIT P0, [UR4+0x78], R0 ;  /* 0x00007800ff0075a7 */ /* 0x000e640008000144 */
[----:B-1----:R-:W-:Y:S05]  /*13e30*/  @!P0 BRA `(.L_x_235) ;  /* 0x0000003800448947 */ /* 0x002fea0003800000 */
.L_x_234:
[----:B-1----:R-:W-:Y:S01]  /*13e40*/  PRMT R0, RZ, 0x7610, R0 ;  /* 0x00007610ff007816 */ /* 0x002fe20000000000 */
[----:B------:R-:W-:Y:S06]  /*13e50*/  @P3 BRA `(.L_x_236) ;  /* 0x0000000000243947 */ /* 0x000fec0003800000 */
[----:B------:R-:W-:Y:S02]  /*13e60*/  ULDC.64 UR4, c[0x0][0x588] ;  /* 0x0001620000047ab9 */ /* 0x000fe40000000a00 */
[----:B------:R-:W-:-:S04]  /*13e70*/  ISETP.NE.U32.AND P0, PT, RZ, UR4, PT ;  /* 0x00000004ff007c0c */ /* 0x000fc8000bf05070 */
[----:B------:R-:W-:-:S13]  /*13e80*/  ISETP.NE.AND.EX P0, PT, RZ, UR5, PT, P0 ;  /* 0x00000005ff007c0c */ /* 0x000fda000bf05300 */
[----:B------:R-:W-:Y:S05]  /*13e90*/  @!P0 BRA `(.L_x_237) ;  /* 0x00000000000c8947 */ /* 0x000fea0003800000 */
[----:B------:R2:W5:Y:S01]  /*13ea0*/  LDG.E R6, desc[UR54][R6.64] ;  /* 0x0000003606067981 */ /* 0x000562000c1e1900 */
[----:B------:R-:W-:Y:S01]  /*13eb0*/  MOV R0, 0x1 ;  /* 0x0000000100007802 */ /* 0x000fe20000000f00 */
[----:B------:R-:W-:Y:S06]  /*13ec0*/  BRA `(.L_x_236) ;  /* 0x0000000000087947 */ /* 0x000fec0003800000 */
.L_x_237:
[----:B------:R-:W1:Y:S01]  /*13ed0*/  LDC R6, c[0x0][0x580] ;  /* 0x00016000ff067b82 */ /* 0x000e620000000800 */
[----:B------:R-:W-:-:S07]  /*13ee0*/  MOV R0, 0x1 ;  /* 0x0000000100007802 */ /* 0x000fce0000000f00 */
.L_x_236:
[----:B------:R-:W-:Y:S05]  /*13ef0*/  @!P1 BRA `(.L_x_238) ;  /* 0x00000020004c9947 */ /* 0x000fea0003800000 */
[----:B------:R-:W3:Y:S01]  /*13f00*/  LDL R5, [R1+0x214] ;  /* 0x0002140001057983 */ /* 0x000ee20000100800 */
[----:B------:R-:W4:Y:S01]  /*13f10*/  LDC R17, c[0x0][0x900] ;  /* 0x00024000ff117b82 */ /* 0x000f220000000800 */
[----:B------:R-:W-:Y:S01]  /*13f20*/  IMAD.MOV.U32 R4, RZ, RZ, -0x1 ;  /* 0xffffffffff047424 */ /* 0x000fe200078e00ff */
[----:B------:R-:W-:Y:S01]  /*13f30*/  MOV R8, 0x1 ;  /* 0x0000000100087802 */ /* 0x000fe20000000f00 */
[----:B------:R-:W-:Y:S01]  /*13f40*/  ULDC.64 UR30, c[0x0][0x198] ;  /* 0x00006600001e7ab9 */ /* 0x000fe20000000a00 */
[----:B------:R-:W-:Y:S01]  /*13f50*/  ULDC.64 UR6, c[0x0][0x588] ;  /* 0x0001620000067ab9 */ /* 0x000fe20000000a00 */
[----:B------:R-:W-:Y:S01]  /*13f60*/  ULDC.64 UR4, c[0x0][0x8f8] ;  /* 0x00023e0000047ab9 */ /* 0x000fe20000000a00 */
[----:B------:R-:W-:Y:S02]  /*13f70*/  ULDC.64 UR14, c[0x0][0x590] ;  /* 0x00016400000e7ab9 */ /* 0x000fe40000000a00 */
[----:B------:R-:W2:Y:S01]  /*13f80*/  LDC R18, c[0x0][0x8a8] ;  /* 0x00022a00ff127b82 */ /* 0x000ea20000000800 */
[----:B----4-:R-:W-:-:S02]  /*13f90*/  SHF.L.U32 R4, R4, R17, RZ ;  /* 0x0000001104047219 */ /* 0x010fc400000006ff */
[----:B------:R-:W-:Y:S02]  /*13fa0*/  SHF.L.U32 R17, R8, R17, RZ ;  /* 0x0000001108117219 */ /* 0x000fe400000006ff */
[----:B------:R-:W-:Y:S02]  /*13fb0*/  LOP3.LUT R14, RZ, R4, RZ, 0x33, !PT ;  /* 0x00000004ff0e7212 */ /* 0x000fe400078e33ff */
[----:B--2---:R-:W-:Y:S02]  /*13fc0*/  IADD3 R18, R18, -0x1, RZ ;  /* 0xffffffff12127810 */ /* 0x004fe40007ffe0ff */
[----:B---3--:R-:W-:-:S07]  /*13fd0*/  LOP3.LUT R16, R5, 0x2, RZ, 0xfc, !PT ;  /* 0x0000000205107812 */ /* 0x008fce00078efcff */
.L_x_342:
[----:B------:R-:W-:Y:S02]  /*13fe0*/  ISETP.NE.U32.AND P0, PT, RZ, UR14, PT ;  /* 0x0000000eff007c0c */ /* 0x000fe4000bf05070 */
[----:B------:R-:W-:Y:S02]  /*13ff0*/  R2UR UR51, R3 ;  /* 0x00000000033372ca */ /* 0x000fe400000e0000 */
[----:B------:R-:W-:Y:S02]  /*14000*/  R2UR UR50, R2 ;  /* 0x00000000023272ca */ /* 0x000fe400000e0000 */
[----:B------:R-:W-:-:S09]  /*14010*/  ISETP.NE.AND.EX P0, PT, RZ, UR15, PT, P0 ;  /* 0x0000000fff007c0c */ /* 0x000fd2000bf05300 */
[----:B------:R-:W-:Y:S02]  /*14020*/  USHF.L.U32 UR51, UR51, 0x8, URZ ;  /* 0x0000000833337899 */ /* 0x000fe4000800063f */
[----:B------:R-:W-:Y:S02]  /*14030*/  USHF.L.U32 UR50, UR50, 0x8, URZ ;  /* 0x0000000832327899 */ /* 0x000fe4000800063f */
[----:B------:R-:W-:Y:S10]  /*14040*/  @!P0 BRA `(.L_x_239) ;  /* 0x00000000002c8947 */ /* 0x000ff40003800000 */
[----:B------:R-:W-:-:S04]  /*14050*/  ISETP.NE.U32.AND P1, PT, RZ, UR6, PT ;  /* 0x00000006ff007c0c */ /* 0x000fc8000bf25070 */
[----:B------:R-:W-:-:S13]  /*14060*/  ISETP.NE.AND.EX P1, PT, RZ, UR7, PT, P1 ;  /* 0x00000007ff007c0c */ /* 0x000fda000bf25310 */
[----:B------:R-:W-:Y:S05]  /*14070*/  @!P1 BRA `(.L_x_240) ;  /* 0x0000000000189947 */ /* 0x000fea0003800000 */
[----:B------:R-:W2:Y:S01]  /*14080*/  LDC.64 R2, c[0x0][0x588] ;  /* 0x00016200ff027b82 */ /* 0x000ea20000000a00 */
[----:B------:R-:W-:-:S04]  /*14090*/  IMAD R5, R10, UR14, RZ ;  /* 0x0000000e0a057c24 */ /* 0x000fc8000f8e02ff */
[----:B--2---:R-:W-:-:S05]  /*140a0*/  IMAD.WIDE R2, R5, 0x4, R2 ;  /* 0x0000000405027825 */ /* 0x004fca00078e0202 */
[----:B-1---5:R2:W5:Y:S01]  /*140b0*/  LDG.E R6, desc[UR54][R2.64] ;  /* 0x0000003602067981 */ /* 0x022562000c1e1900 */
[----:B------:R-:W-:Y:S01]  /*140c0*/  IMAD.MOV.U32 R0, RZ, RZ, 0x1 ;  /* 0x00000001ff007424 */ /* 0x000fe200078e00ff */
[----:B------:R-:W-:Y:S06]  /*140d0*/  BRA `(.L_x_239) ;  /* 0x0000000000087947 */ /* 0x000fec0003800000 */
.L_x_240:
[----:B-1---5:R-:W3:Y:S01]  /*140e0*/  LDC R6, c[0x0][0x580] ;  /* 0x00016000ff067b82 */ /* 0x022ee20000000800 */
[----:B------:R-:W-:-:S07]  /*140f0*/  MOV R0, 0x1 ;  /* 0x0000000100007802 */ /* 0x000fce0000000f00 */
.L_x_239:
[----:B------:R-:W-:Y:S05]  /*14100*/  @!P0 BRA `(.L_x_241) ;  /* 0x00000000001c8947 */ /* 0x000fea0003800000 */
[----:B------:R-:W-:-:S13]  /*14110*/  LOP3.LUT P2, RZ, R0, 0xff, RZ, 0xc0, !PT ;  /* 0x000000ff00ff7812 */ /* 0x000fda000784c0ff */
[----:B--2---:R-:W2:Y:S02]  /*14120*/  @!P2 LDC.64 R2, c[0x0][0x588] ;  /* 0x00016200ff02ab82 */ /* 0x004ea40000000a00 */
[----:B--2---:R-:W-:-:S04]  /*14130*/  @!P2 ISETP.NE.U32.AND P0, PT, R2, RZ, PT ;  /* 0x000000ff0200a20c */ /* 0x004fc80003f05070 */
[----:B------:R-:W-:Y:S02]  /*14140*/  @!P2 ISETP.NE.AND.EX P1, PT, R3, RZ, PT, P0 ;  /* 0x000000ff0300a20c */ /* 0x000fe40003f25300 */
[----:B-1-3-5:R-:W-:Y:S02]  /*14150*/  @P2 FSETP.EQ.AND P0, PT, R6, RZ, PT ;  /* 0x000000ff0600220b */ /* 0x02afe40003f02000 */
[----:B------:R-:W-:Y:S01]  /*14160*/  @!P2 PLOP3.LUT P0, PT, P1, PT, PT, 0x8, 0x0 ;  /* 0x000000000000a81c */ /* 0x000fe20000f0e170 */
[----:B------:R-:W-:-:S12]  /*14170*/  BRA `(.L_x_242) ;  /* 0x0000000000047947 */ /* 0x000fd80003800000 */
.L_x_241:
[----:B-1-3-5:R-:W-:-:S13]  /*14180*/  FSETP.EQ.AND P0, PT, R6, RZ, PT ;  /* 0x000000ff0600720b */ /* 0x02afda0003f02000 */
.L_x_242:
[----:B------:R-:W-:Y:S02]  /*14190*/  ISETP.NE.AND P2, PT, R16, 0x3, PT ;  /* 0x000000031000780c */ /* 0x000fe40003f45270 */
[----:B------:R-:W-:-:S04]  /*141a0*/  ELECT P1, URZ, PT ;  /* 0x00000000003f782f */ /* 0x000fc80003820000 */
[----:B------:R-:W-:-:S07]  /*141b0*/  PLOP3.LUT P0, PT, P1, P0, PT, 0x20, 0x0 ;  /* 0x000000000000781c */ /* 0x000fce0000f00470 */
[----:B------:R-:W-:Y:S06]  /*141c0*/  @!P2 BRA `(.L_x_243) ;  /* 0x000000000004a947 */ /* 0x000fec0003800000 */
[----:B------:R-:W-:Y:S01]  /*141d0*/  BPT.TRAP 0x1 ;  /* 0x000000040000795c */ /* 0x000fe20000300000 */
.L_x_243:
[----:B------:R-:W1:Y:S01]  /*141e0*/  S2UR UR37, SR_CgaCtaId ;  /* 0x00000000002579c3 */ /* 0x000e620000008800 */
[----:B------:R-:W-:Y:S01]  /*141f0*/  UMOV UR13, 0x400 ;  /* 0x00000400000d7882 */ /* 0x000fe20000000000 */
[----:B--2---:R-:W-:-:S04]  /*14200*/  MOV R2, 0x1 ;  /* 0x0000000100027802 */ /* 0x004fc80000000f00 */
[----:B------:R-:W-:Y:S01]  /*14210*/  SHF.L.U32 R2, R2, 0x1f, RZ ;  /* 0x0000001f02027819 */ /* 0x000fe200000006ff */
[----:B-1----:R-:W-:-:S09]  /*14220*/  ULEA UR13, UR37, UR13, 0x18 ;  /* 0x0000000d250d7291 */ /* 0x002fd2000f8ec03f */
[----:B------:R-:W1:Y:S02]  /*14230*/  SYNCS.PHASECHK.TRANS64.TRYWAIT P1, [UR13+0x50], R2 ;  /* 0x00005002ff0075a7 */ /* 0x000e64000802014d */
[----:B-1----:R-:W-:Y:S05]  /*14240*/  @!P1 BRA `(.L_x_244) ;  /* 0x0000003400589947 */ /* 0x002fea0003800000 */
.L_x_385:
[----:B------:R-:W-:Y:S04]  /*14250*/  BSSY B0, `(.L_x_245) ;  /* 0x000000e000007945 */ /* 0x000fe80003800000 */
[----:B------:R-:W-:Y:S05]  /*14260*/  @!P0 BRA `(.L_x_246) ;  /* 0x0000000000308947 */ /* 0x000fea0003800000 */
[----:B------:R-:W-:Y:S01]  /*14270*/  R2UR UR52, R10 ;  /* 0x000000000a3472ca */ /* 0x000fe200000e0000 */
[----:B------:R-:W-:Y:S02]  /*14280*/  UIADD3 UR8, UP0, UR30, 0x3f0, URZ ;  /* 0x000003f01e087890 */ /* 0x000fe4000ff1e03f */
[----:B------:R-:W-:Y:S02]  /*14290*/  UIADD3 UR48, UR13, 0x200, URZ ;  /* 0x000002000d307890 */ /* 0x000fe4000fffe03f */
[----:B------:R-:W-:Y:S02]  /*142a0*/  UIADD3 UR49, UR13, 0x30, URZ ;  /* 0x000000300d317890 */ /* 0x000fe4000fffe03f */
[----:B------:R-:W-:Y:S01]  /*142b0*/  UIADD3.X UR9, URZ, UR31, URZ, UP0, !UPT ;  /* 0x0000001f3f097290 */ /* 0x000fe200087fe43f */
[----:B------:R-:W-:Y:S01]  /*142c0*/  UMOV UR10, 0x0 ;  /* 0x00000000000a7882 */ /* 0x000fe20000000000 */
[----:B------:R-:W-:-:S07]  /*142d0*/  UMOV UR11, 0x10000000 ;  /* 0x10000000000b7882 */ /* 0x000fce0000000000 */
[----:B------:R2:W-:Y:S02]  /*142e0*/  UTMALDG.3D [UR48], [UR8], desc[UR10] ;  /* 0x00000a30080075b4 */ /* 0x0005e40008011000 */
[----:B--2---:R-:W-:Y:S05]  /*142f0*/  @!P2 BRA `(.L_x_247) ;  /* 0x000000000004a947 */ /* 0x004fea0003800000 */
[----:B------:R-:W-:Y:S01]  /*14300*/  BPT.TRAP 0x1 ;  /* 0x000000040000795c */ /* 0x000fe20000300000 */
.L_x_247:
[----:B-1----:R-:W1:Y:S02]  /*14310*/  LDC R3, c[0x0][0x800] ;  /* 0x00020000ff037b82 */ /* 0x002e640000000800 */
[----:B-1----:R2:W-:Y:S02]  /*14320*/  SYNCS.ARRIVE.TRANS64.RED.A0TR RZ, [UR13+0x30], R3 ;  /* 0x00003003ffff79a7 */ /* 0x0025e4000830040d */
.L_x_246:
[----:B------:R-:W-:Y:S05]  /*14330*/  BSYNC B0 ;  /* 0x0000000000007941 */ /* 0x000fea0003800000 */
.L_x_245:
[----:B------:R-:W-:Y:S05]  /*14340*/  @!P2 BRA `(.L_x_248) ;  /* 0x000000000004a947 */ /* 0x000fea0003800000 */
[----:B------:R-:W-:Y:S01]  /*14350*/  BPT.TRAP 0x1 ;  /* 0x000000040000795c */ /* 0x000fe20000300000 */
.L_x_248:
[----:B------:R-:W-:-:S04]  /*14360*/  UIADD3 UR41, UR13, 0x30, URZ ;  /* 0x000000300d297890 */ /* 0x000fc8000fffe03f */
[----:B------:R-:W-:-:S09]  /*14370*/  UPRMT UR29, UR37, 0x654, UR41 ;  /* 0x00000654251d7896 */ /* 0x000fd20008000029 */
[----:B------:R-:W-:Y:S01]  /*14380*/  SYNCS.ARRIVE.TRANS64.RED.A1T0 RZ, [UR29], RZ ;  /* 0x000000ffffff79a7 */ /* 0x000fe2000810041d */
[----:B------:R-:W-:Y:S05]  /*14390*/  @!P2 BRA `(.L_x_249) ;  /* 0x000000000004a947 */ /* 0x000fea0003800000 */
[----:B------:R-:W-:Y:S01]  /*143a0*/  BPT.TRAP 0x1 ;  /* 0x000000040000795c */ /* 0x000fe20000300000 */
.L_x_249:
[----:B------:R-:W3:Y:S02]  /*143b0*/  SYNCS.PHASECHK.TRANS64.TRYWAIT P1, [UR13+0x58], R2 ;  /* 0x00005802ff0075a7 */ /* 0x000ee4000802014d */
[----:B---3--:R-:W-:Y:S05]  /*143c0*/  @!P1 BRA `(.L_x_250) ;  /* 0x0000003400109947 */ /* 0x008fea0003800000 */
.L_x_386:
[----:B------:R-:W-:Y:S04]  /*143d0*/  BSSY B0, `(.L_x_251) ;  /* 0x0000010000007945 */ /* 0x000fe80003800000 */
[----:B------:R-:W-:Y:S05]  /*143e0*/  @!P0 BRA `(.L_x_252) ;  /* 0x0000000000388947 */ /* 0x000fea0003800000 */
[----:B------:R-:W-:Y:S01]  /*143f0*/  UIADD3 UR16, UP0, UR30, 0x3f0, URZ ;  /* 0x000003f01e107890 */ /* 0x000fe2000ff1e03f */
[----:B------:R-:W-:Y:S01]  /*14400*/  R2UR UR12, R10 ;  /* 0x000000000a0c72ca */ /* 0x000fe200000e0000 */
[----:B------:R-:W-:Y:S02]  /*14410*/  UIADD3 UR11, UR51, 0x80, URZ ;  /* 0x00000080330b7890 */ /* 0x000fe4000fffe03f */
[----:B------:R-:W-:Y:S02]  /*14420*/  UIADD3 UR8, UR13, 0x2200, URZ ;  /* 0x000022000d087890 */ /* 0x000fe4000fffe03f */
[----:B------:R-:W-:Y:S02]  /*14430*/  UIADD3 UR9, UR13, 0x38, URZ ;  /* 0x000000380d097890 */ /* 0x000fe4000fffe03f */
[----:B------:R-:W-:Y:S01]  /*14440*/  UIADD3.X UR17, URZ, UR31, URZ, UP0, !UPT ;  /* 0x0000001f3f117290 */ /* 0x000fe200087fe43f */
[----:B------:R-:W-:Y:S01]  /*14450*/  UMOV UR18, 0x0 ;  /* 0x0000000000127882 */ /* 0x000fe20000000000 */
[----:B------:R-:W-:Y:S01]  /*14460*/  UMOV UR19, 0x10000000 ;  /* 0x1000000000137882 */ /* 0x000fe20000000000 */
[----:B------:R-:W-:-:S06]  /*14470*/  UMOV UR10, UR50 ;  /* 0x00000032000a7c82 */ /* 0x000fcc0008000000 */
[----:B------:R3:W-:Y:S02]  /*14480*/  UTMALDG.3D [UR8], [UR16], desc[UR18] ;  /* 0x00001208100075b4 */ /* 0x0007e40008011000 */
[----:B---3--:R-:W-:Y:S05]  /*14490*/  @!P2 BRA `(.L_x_253) ;  /* 0x000000000004a947 */ /* 0x008fea0003800000 */
[----:B------:R-:W-:Y:S01]  /*144a0*/  BPT.TRAP 0x1 ;  /* 0x000000040000795c */ /* 0x000fe20000300000 */
.L_x_253:
[----:B-12---:R-:W1:Y:S02]  /*144b0*/  LDC R3, c[0x0][0x800] ;  /* 0x00020000ff037b82 */ /* 0x006e640000000800 */
[----:B-1----:R3:W-:Y:S02]  /*144c0*/  SYNCS.ARRIVE.TRANS64.RED.A0TR RZ, [UR13+0x38], R3 ;  /* 0x00003803ffff79a7 */ /* 0x0027e4000830040d */
.L_x_252:
[----:B------:R-:W-:Y:S05]  /*144d0*/  BSYNC B0 ;  /* 0x0000000000007941 */ /* 0x000fea0003800000 */
.L_x_251:
[----:B------:R-:W-:Y:S05]  /*144e0*/  @!P2 BRA `(.L_x_254) ;  /* 0x000000000004a947 */ /* 0x000fea0003800000 */
[----:B------:R-:W-:Y:S01]  /*144f0*/  BPT.TRAP 0x1 ;  /* 0x000000040000795c */ /* 0x000fe20000300000 */
.L_x_254:
[----:B------:R-:W-:Y:S02]  /*14500*/  UIADD3 UR33, UR13, 0x38, URZ ;  /* 0x000000380d217890 */ /* 0x000fe4000fffe03f */
[----:B------:R-:W-:Y:S02]  /*14510*/  UIADD3 UR10, UR50, 0x20, URZ ;  /* 0x00000020320a7890 */ /* 0x000fe4000fffe03f */
[----:B------:R-:W-:-:S09]  /*14520*/  UPRMT UR23, UR37, 0x654, UR33 ;  /* 0x0000065425177896 */ /* 0x000fd20008000021 */
[----:B------:R-:W-:Y:S01]  /*14530*/  SYNCS.ARRIVE.TRANS64.RED.A1T0 RZ, [UR23], RZ ;  /* 0x000000ffffff79a7 */ /* 0x000fe20008100417 */
[----:B------:R-:W-:Y:S05]  /*14540*/  @!P2 BRA `(.L_x_255) ;  /* 0x000000000004a947 */ /* 0x000fea0003800000 */
[----:B------:R-:W-:Y:S01]  /*14550*/  BPT.TRAP 0x1 ;  /* 0x000000040000795c */ /* 0x000fe20000300000 */
.L_x_255:
[----:B------:R-:W4:Y:S02]  /*14560*/  SYNCS.PHASECHK.TRANS64.TRYWAIT P1, [UR13+0x60], R2 ;  /* 0x00006002ff0075a7 */ /* 0x000f24000802014d */
[----:B----4-:R-:W-:Y:S05]  /*14570*/  @!P1 BRA `(.L_x_256) ;  /* 0x0000003000bc9947 */ /* 0x010fea0003800000 */
.L_x_387:
        /* <DEDUP_REMOVED lines=8> */
[----:B------:R-:W-:Y:S01]  /*14600*/  UMOV UR19, 0x10000000 ;  /* 0x1000000000137882 */ /* 0x000fe20000000000 */
[----:B------:R-:W-:-:S06]  /*14610*/  UMOV UR11, UR51 ;  /* 0x00000033000b7c82 */ /* 0x000fcc0008000000 */
[----:B------:R4:W-:Y:S02]  /*14620*/  UTMALDG.3D [UR8], [UR16], desc[UR18] ;  /* 0x00001208100075b4 */ /* 0x0009e40008011000 */
[----:B----4-:R-:W-:Y:S05]  /*14630*/  @!P2 BRA `(.L_x_259) ;  /* 0x000000000004a947 */ /* 0x010fea0003800000 */
[----:B------:R-:W-:Y:S01]  /*14640*/  BPT.TRAP 0x1 ;  /* 0x000000040000795c */ /* 0x000fe20000300000 */
.L_x_259:
[----:B-123--:R-:W1:Y:S02]  /*14650*/  LDC R3, c[0x0][0x800] ;  /* 0x00020000ff037b82 */ /* 0x00ee640000000800 */
[----:B-1----:R4:W-:Y:S02]  /*14660*/  SYNCS.ARRIVE.TRANS64.RED.A0TR RZ, [UR13+0x40], R3 ;  /* 0x00004003ffff79a7 */ /* 0x0029e4000830040d */
.L_x_258:
[----:B------:R-:W-:Y:S05]  /*14670*/  BSYNC B0 ;  /* 0x0000000000007941 */ /* 0x000fea0003800000 */
.L_x_257:
[----:B------:R-:W-:Y:S05]  /*14680*/  @!P2 BRA `(.L_x_260) ;  /* 0x000000000004a947 */ /* 0x000fea0003800000 */
[----:B------:R-:W-:Y:S01]  /*14690*/  BPT.TRAP 0x1 ;  /* 0x000000040000795c */ /* 0x000fe20000300000 */
.L_x_260:
[----:B------:R-:W-:-:S04]  /*146a0*/  UIADD3 UR25, UR13, 0x40, URZ ;  /* 0x000000400d197890 */ /* 0x000fc8000fffe03f */
[----:B------:R-:W-:-:S09]  /*146b0*/  UPRMT UR21, UR37, 0x654, UR25 ;  /* 0x0000065425157896 */ /* 0x000fd20008000019 */
[----:B------:R-:W-:Y:S01]  /*146c0*/  SYNCS.ARRIVE.TRANS64.RED.A1T0 RZ, [UR21], RZ ;  /* 0x000000ffffff79a7 */ /* 0x000fe20008100415 */
[----:B------:R-:W-:Y:S05]  /*146d0*/  @!P2 BRA `(.L_x_261) ;  /* 0x000000000004a947 */ /* 0x000fea0003800000 */
[----:B------:R-:W-:Y:S01]  /*146e0*/  BPT.TRAP 0x1 ;  /* 0x000000040000795c */ /* 0x000fe20000300000 */
.L_x_261:
[----:B------:R-:W5:Y:S02]  /*146f0*/  SYNCS.PHASECHK.TRANS64.TRYWAIT P1, [UR13+0x68], R2 ;  /* 0x00006802ff0075a7 */ /* 0x000f64000802014d */
[----:B-----5:R-:W-:Y:S05]  /*14700*/  @!P1 BRA `(.L_x_262) ;  /* 0x0000003000709947 */ /* 0x020fea0003800000 */
.L_x_388:
        /* <DEDUP_REMOVED lines=9> */
[----:B------:R-:W-:-:S07]  /*147a0*/  UMOV UR19, 0x10000000 ;  /* 0x1000000000137882 */ /* 0x000fce0000000000 */
[----:B------:R1:W-:Y:S02]  /*147b0*/  UTMALDG.3D [UR8], [UR16], desc[UR18] ;  /* 0x00001208100075b4 */ /* 0x0003e40008011000 */
[----:B-1----:R-:W-:Y:S05]  /*147c0*/  @!P2 BRA `(.L_x_265) ;  /* 0x000000000004a947 */ /* 0x002fea0003800000 */
[----:B------:R-:W-:Y:S01]  /*147d0*/  BPT.TRAP 0x1 ;  /* 0x000000040000795c */ /* 0x000fe20000300000 */
.L_x_265:
[----:B--234-:R-:W1:Y:S02]  /*147e0*/  LDC R3, c[0x0][0x800] ;  /* 0x00020000ff037b82 */ /* 0x01ce640000000800 */
[----:B-1----:R1:W-:Y:S02]  /*147f0*/  SYNCS.ARRIVE.TRANS64.RED.A0TR RZ, [UR13+0x48], R3 ;  /* 0x00004803ffff79a7 */ /* 0x0023e4000830040d */
.L_x_264:
[----:B------:R-:W-:Y:S05]  /*14800*/  BSYNC B0 ;  /* 0x0000000000007941 */ /* 0x000fea0003800000 */
.L_x_263:
[----:B------:R-:W-:Y:S05]  /*14810*/  @!P2 BRA `(.L_x_266) ;  /* 0x000000000004a947 */ /* 0x000fea0003800000 */
[----:B------:R-:W-:Y:S01]  /*14820*/  BPT.TRAP 0x1 ;  /* 0x000000040000795c */ /* 0x000fe20000300000 */
.L_x_266:
[----:B------:R-:W-:Y:S02]  /*14830*/  UIADD3 UR17, UR13, 0x48, URZ ;  /* 0x000000480d117890 */ /* 0x000fe4000fffe03f */
[----:B------:R-:W-:Y:S02]  /*14840*/  UIADD3 UR42, UR50, 0x40, URZ ;  /* 0x00000040322a7890 */ /* 0x000fe4000fffe03f */
[----:B------:R-:W-:-:S09]  /*14850*/  UPRMT UR22, UR37, 0x654, UR17 ;  /* 0x0000065425167896 */ /* 0x000fd20008000011 */
[----:B------:R-:W-:Y:S01]  /*14860*/  SYNCS.ARRIVE.TRANS64.RED.A1T0 RZ, [UR22], RZ ;  /* 0x000000ffffff79a7 */ /* 0x000fe20008100416 */
[----:B------:R-:W-:Y:S05]  /*14870*/  @!P2 BRA `(.L_x_267) ;  /* 0x000000000004a947 */ /* 0x000fea0003800000 */
[----:B------:R-:W-:Y:S01]  /*14880*/  BPT.TRAP 0x1 ;  /* 0x000000040000795c */ /* 0x000fe20000300000 */
.L_x_267:
[----:B-1234-:R-:W-:-:S04]  /*14890*/  SHF.L.U32 R3, RZ, 0x1f, RZ ;  /* 0x0000001fff037819 */ /* 0x01efc800000006ff */
[----:B------:R-:W1:Y:S02]  /*148a0*/  SYNCS.PHASECHK.TRANS64.TRYWAIT P1, [UR13+0x50], R3 ;  /* 0x00005003ff0075a7 */ /* 0x000e64000802014d */
[----:B-1----:R-:W-:Y:S05]  /*148b0*/  @!P1 BRA `(.L_x_268) ;  /* 0x00000030001c9947 */ /* 0x002fea0003800000 */
.L_x_389:
[----:B------:R-:W-:Y:S04]  /*148c0*/  BSSY B0, `(.L_x_269) ;  /* 0x000000e000007945 */ /* 0x000fe80003800000 */
[----:B------:R-:W-:Y:S05]  /*148d0*/  @!P0 BRA `(.L_x_270) ;  /* 0x0000000000308947 */ /* 0x000fea0003800000 */
[----:B------:R-:W-:Y:S01]  /*148e0*/  R2UR UR44, R10 ;  /* 0x000000000a2c72ca */ /* 0x000fe200000e0000 */
[----:B------:R-:W-:Y:S02]  /*148f0*/  UIADD3 UR8, UP0, UR30, 0x3f0, URZ ;  /* 0x000003f01e087890 */ /* 0x000fe4000ff1e03f */
[----:B------:R-:W-:Y:S02]  /*14900*/  UIADD3 UR40, UR13, 0x200, URZ ;  /* 0x000002000d287890 */ /* 0x000fe4000fffe03f */
[----:B------:R-:W-:Y:S01]  /*14910*/  UIADD3.X UR9, URZ, UR31, URZ, UP0, !UPT ;  /* 0x0000001f3f097290 */ /* 0x000fe200087fe43f */
[----:B------:R-:W-:Y:S01]  /*14920*/  UMOV UR10, 0x0 ;  /* 0x00000000000a7882 */ /* 0x000fe20000000000 */
[----:B------:R-:W-:Y:S01]  /*14930*/  UMOV UR11, 0x10000000 ;  /* 0x10000000000b7882 */ /* 0x000fe20000000000 */
[----:B------:R-:W-:-:S06]  /*14940*/  UMOV UR43, UR51 ;  /* 0x00000033002b7c82 */ /* 0x000fcc0008000000 */
[----:B------:R2:W-:Y:S02]  /*14950*/  UTMALDG.3D [UR40], [UR8], desc[UR10] ;  /* 0x00000a28080075b4 */ /* 0x0005e40008011000 */
[----:B--2---:R-:W-:Y:S05]  /*14960*/  @!P2 BRA `(.L_x_271) ;  /* 0x000000000004a947 */ /* 0x004fea0003800000 */
[----:B------:R-:W-:Y:S01]  /*14970*/  BPT.TRAP 0x1 ;  /* 0x000000040000795c */ /* 0x000fe20000300000 */
.L_x_271:
[----:B-1----:R-:W1:Y:S02]  /*14980*/  LDC R4, c[0x0][0x800] ;  /* 0x00020000ff047b82 */ /* 0x002e640000000800 */
[----:B-1----:R2:W-:Y:S02]  /*14990*/  SYNCS.ARRIVE.TRANS64.RED.A0TR RZ, [UR13+0x30], R4 ;  /* 0x00003004ffff79a7 */ /* 0x0025e4000830040d */
.L_x_270:
[----:B------:R-:W-:Y:S05]  /*149a0*/  BSYNC B0 ;  /* 0x0000000000007941 */ /* 0x000fea0003800000 */
.L_x_269:
[----:B------:R-:W-:Y:S05]  /*149b0*/  @!P2 BRA `(.L_x_272) ;  /* 0x000000000004a947 */ /* 0x000fea0003800000 */
[----:B------:R-:W-:Y:S01]  /*149c0*/  BPT.TRAP 0x1 ;  /* 0x000000040000795c */ /* 0x000fe20000300000 */
.L_x_272:
[----:B------:R-:W-:Y:S01]  /*149d0*/  SYNCS.ARRIVE.TRANS64.RED.A1T0 RZ, [UR29], RZ ;  /* 0x000000ffffff79a7 */ /* 0x000fe2000810041d */
[----:B------:R-:W-:Y:S05]  /*149e0*/  @!P2 BRA `(.L_x_273) ;  /* 0x000000000004a947 */ /* 0x000fea0003800000 */
[----:B------:R-:W-:Y:S01]  /*149f0*/  BPT.TRAP 0x1 ;  /* 0x000000040000795c */ /* 0x000fe20000300000 */
.L_x_273:
[----:B------:R-:W3:Y:S02]  /*14a00*/  SYNCS.PHASECHK.TRANS64.TRYWAIT P1, [UR13+0x58], R3 ;  /* 0x00005803ff0075a7 */ /* 0x000ee4000802014d */
[----:B---3--:R-:W-:Y:S05]  /*14a10*/  @!P1 BRA `(.L_x_274) ;  /* 0x0000002c00dc9947 */ /* 0x008fea0003800000 */
.L_x_390:
        /* <DEDUP_REMOVED lines=13> */
.L_x_277:
[----:B-12---:R-:W1:Y:S02]  /*14af0*/  LDC R4, c[0x0][0x800] ;  /* 0x00020000ff047b82 */ /* 0x006e640000000800 */
[----:B-1----:R3:W-:Y:S02]  /*14b00*/  SYNCS.ARRIVE.TRANS64.RED.A0TR RZ, [UR13+0x38], R4 ;  /* 0x00003804ffff79a7 */ /* 0x0027e4000830040d */
.L_x_276:
[----:B------:R-:W-:Y:S05]  /*14b10*/  BSYNC B0 ;  /* 0x0000000000007941 */ /* 0x000fea0003800000 */
.L_x_275:
[----:B------:R-:W-:Y:S05]  /*14b20*/  @!P2 BRA `(.L_x_278) ;  /* 0x000000000004a947 */ /* 0x000fea0003800000 */
[----:B------:R-:W-:Y:S01]  /*14b30*/  BPT.TRAP 0x1 ;  /* 0x000000040000795c */ /* 0x000fe20000300000 */
.L_x_278:
[----:B------:R-:W-:Y:S01]  /*14b40*/  SYNCS.ARRIVE.TRANS64.RED.A1T0 RZ, [UR23], RZ ;  /* 0x000000ffffff79a7 */ /* 0x000fe20008100417 */
[----:B------:R-:W-:Y:S01]  /*14b50*/  UIADD3 UR26, UR50, 0x60, URZ ;  /* 0x00000060321a7890 */ /* 0x000fe2000fffe03f */
[----:B------:R-:W-:Y:S11]  /*14b60*/  @!P2 BRA `(.L_x_279) ;  /* 0x000000000004a947 */ /* 0x000ff60003800000 */
[----:B------:R-:W-:Y:S01]  /*14b70*/  BPT.TRAP 0x1 ;  /* 0x000000040000795c */ /* 0x000fe20000300000 */
.L_x_279:
[----:B------:R-:W4:Y:S02]  /*14b80*/  SYNCS.PHASECHK.TRANS64.TRYWAIT P1, [UR13+0x60], R3 ;  /* 0x00006003ff0075a7 */ /* 0x000f24000802014d */
[----:B----4-:R-:W-:Y:S05]  /*14b90*/  @!P1 BRA `(.L_x_280) ;  /* 0x0000002c00949947 */ /* 0x010fea0003800000 */
.L_x_391:
        /* <DEDUP_REMOVED lines=12> */
.L_x_283:
[----:B-123--:R-:W1:Y:S02]  /*14c60*/  LDC R4, c[0x0][0x800] ;  /* 0x00020000ff047b82 */ /* 0x00ee640000000800 */
[----:B-1----:R4:W-:Y:S02]  /*14c70*/  SYNCS.ARRIVE.TRANS64.RED.A0TR RZ, [UR13+0x40], R4 ;  /* 0x00004004ffff79a7 */ /* 0x0029e4000830040d */
.L_x_282:
[----:B------:R-:W-:Y:S05]  /*14c80*/  BSYNC B0 ;  /* 0x0000000000007941 */ /* 0x000fea0003800000 */
.L_x_281:
[----:B------:R-:W-:Y:S05]  /*14c90*/  @!P2 BRA `(.L_x_284) ;  /* 0x000000000004a947 */ /* 0x000fea0003800000 */
[----:B------:R-:W-:Y:S01]  /*14ca0*/  BPT.TRAP 0x1 ;  /* 0x000000040000795c */ /* 0x000fe20000300000 */
.L_x_284:
[----:B------:R-:W-:Y:S01]  /*14cb0*/  SYNCS.ARRIVE.TRANS64.RED.A1T0 RZ, [UR21], RZ ;  /* 0x000000ffffff79a7 */ /* 0x000fe20008100415 */
[----:B------:R-:W-:Y:S05]  /*14cc0*/  @!P2 BRA `(.L_x_285) ;  /* 0x000000000004a947 */ /* 0x000fea0003800000 */
[----:B------:R-:W-:Y:S01]  /*14cd0*/  BPT.TRAP 0x1 ;  /* 0x000000040000795c */ /* 0x000fe20000300000 */
.L_x_285:
[----:B------:R-:W5:Y:S02]  /*14ce0*/  SYNCS.PHASECHK.TRANS64.TRYWAIT P1, [UR13+0x68], R3 ;  /* 0x00006803ff0075a7 */ /* 0x000f64000802014d */
[----:B-----5:R-:W-:Y:S05]  /*14cf0*/  @!P1 BRA `(.L_x_286) ;  /* 0x0000002c00549947 */ /* 0x020fea0003800000 */
.L_x_392:
        /* <DEDUP_REMOVED lines=11> */
[----:B-1----:R-:W-:Y:S05]  /*14db0*/  @!P2 BRA `(.L_x_289) ;  /* 0x000000000004a947 */ /* 0x002fea0003800000 */
[----:B------:R-:W-:Y:S01]  /*14dc0*/  BPT.TRAP 0x1 ;  /* 0x000000040000795c */ /* 0x000fe20000300000 */
.L_x_289:
[----:B--234-:R-:W1:Y:S02]  /*14dd0*/  LDC R4, c[0x0][0x800] ;  /* 0x00020000ff047b82 */ /* 0x01ce640000000800 */
[----:B-1----:R1:W-:Y:S02]  /*14de0*/  SYNCS.ARRIVE.TRANS64.RED.A0TR RZ, [UR13+0x48], R4 ;  /* 0x00004804ffff79a7 */ /* 0x0023e4000830040d */
.L_x_288:
[----:B------:R-:W-:Y:S05]  /*14df0*/  BSYNC B0 ;  /* 0x0000000000007941 */ /* 0x000fea0003800000 */
.L_x_287:
[----:B------:R-:W-:Y:S05]  /*14e00*/  @!P2 BRA `(.L_x_290) ;  /* 0x000000000004a947 */ /* 0x000fea0003800000 */
[----:B------:R-:W-:Y:S01]  /*14e10*/  BPT.TRAP 0x1 ;  /* 0x000000040000795c */ /* 0x000fe20000300000 */
.L_x_290:
[----:B------:R-:W-:Y:S01]  /*14e20*/  SYNCS.ARRIVE.TRANS64.RED.A1T0 RZ, [UR22], RZ ;  /* 0x000000ffffff79a7 */ /* 0x000fe20008100416 */
[----:B------:R-:W-:Y:S01]  /*14e30*/  UIADD3 UR10, UR50, 0x80, URZ ;  /* 0x00000080320a7890 */ /* 0x000fe2000fffe03f */
[----:B------:R-:W-:Y:S11]  /*14e40*/  @!P2 BRA `(.L_x_291) ;  /* 0x000000000004a947 */ /* 0x000ff60003800000 */
[----:B------:R-:W-:Y:S01]  /*14e50*/  BPT.TRAP 0x1 ;  /* 0x000000040000795c */ /* 0x000fe20000300000 */
.L_x_291:
[----:B------:R-:W5:Y:S02]  /*14e60*/  SYNCS.PHASECHK.TRANS64.TRYWAIT P1, [UR13+0x50], R2 ;  /* 0x00005002ff0075a7 */ /* 0x000f64000802014d */
[----:B-----5:R-:W-:Y:S05]  /*14e70*/  @!P1 BRA `(.L_x_292) ;  /* 0x0000002c000c9947 */ /* 0x020fea0003800000 */
.L_x_393:
        /* <DEDUP_REMOVED lines=8> */
[----:B------:R-:W-:Y:S01]  /*14f00*/  UMOV UR9, UR41 ;  /* 0x0000002900097c82 */ /* 0x000fe20008000000 */
[----:B------:R-:W-:-:S05]  /*14f10*/  UMOV UR11, UR51 ;  /* 0x00000033000b7c82 */ /* 0x000fca0008000000 */
[----:B------:R1:W-:Y:S02]  /*14f20*/  UTMALDG.3D [UR8], [UR18], desc[UR26] ;  /* 0x00001a08120075b4 */ /* 0x0003e40008011000 */
[----:B-1----:R-:W-:Y:S05]  /*14f30*/  @!P2 BRA `(.L_x_295) ;  /* 0x000000000004a947 */ /* 0x002fea0003800000 */
[----:B------:R-:W-:Y:S01]  /*14f40*/  BPT.TRAP 0x1 ;  /* 0x000000040000795c */ /* 0x000fe20000300000 */
.L_x_295:
[----:B--234-:R-:W1:Y:S02]  /*14f50*/  LDC R4, c[0x0][0x800] ;  /* 0x00020000ff047b82 */ /* 0x01ce640000000800 */
[----:B-1----:R1:W-:Y:S02]  /*14f60*/  SYNCS.ARRIVE.TRANS64.RED.A0TR RZ, [UR13+0x30], R4 ;  /* 0x00003004ffff79a7 */ /* 0x0023e4000830040d */
.L_x_294:
[----:B------:R-:W-:Y:S05]  /*14f70*/  BSYNC B0 ;  /* 0x0000000000007941 */ /* 0x000fea0003800000 */
.L_x_293:
[----:B------:R-:W-:Y:S05]  /*14f80*/  @!P2 BRA `(.L_x_296) ;  /* 0x000000000004a947 */ /* 0x000fea0003800000 */
[----:B------:R-:W-:Y:S01]  /*14f90*/  BPT.TRAP 0x1 ;  /* 0x000000040000795c */ /* 0x000fe20000300000 */
.L_x_296:
[----:B------:R-:W-:Y:S01]  /*14fa0*/  SYNCS.ARRIVE.TRANS64.RED.A1T0 RZ, [UR29], RZ ;  /* 0x000000ffffff79a7 */ /* 0x000fe2000810041d */
[----:B------:R-:W-:Y:S05]  /*14fb0*/  @!P2 BRA `(.L_x_297) ;  /* 0x000000000004a947 */ /* 0x000fea0003800000 */
[----:B------:R-:W-:Y:S01]  /*14fc0*/  BPT.TRAP 0x1 ;  /* 0x000000040000795c */ /* 0x000fe20000300000 */
.L_x_297:
[----:B------:R-:W5:Y:S02]  /*14fd0*/  SYNCS.PHASECHK.TRANS64.TRYWAIT P1, [UR13+0x58], R2 ;  /* 0x00005802ff0075a7 */ /* 0x000f64000802014d */
[----:B-----5:R-:W-:Y:S05]  /*14fe0*/  @!P1 BRA `(.L_x_298) ;  /* 0x0000002800c89947 */ /* 0x020fea0003800000 */
.L_x_394:
        /* <DEDUP_REMOVED lines=13> */
.L_x_301:
[----:B--234-:R-:W1:Y:S02]  /*150c0*/  LDC R4, c[0x0][0x800] ;  /* 0x00020000ff047b82 */ /* 0x01ce640000000800 */
[----:B-1----:R1:W-:Y:S02]  /*150d0*/  SYNCS.ARRIVE.TRANS64.RED.A0TR RZ, [UR13+0x38], R4 ;  /* 0x00003804ffff79a7 */ /* 0x0023e4000830040d */
.L_x_300:
[----:B------:R-:W-:Y:S05]  /*150e0*/  BSYNC B0 ;  /* 0x0000000000007941 */ /* 0x000fea0003800000 */
.L_x_299:
[----:B------:R-:W-:Y:S05]  /*150f0*/  @!P2 BRA `(.L_x_302) ;  /* 0x000000000004a947 */ /* 0x000fea0003800000 */
[----:B------:R-:W-:Y:S01]  /*15100*/  BPT.TRAP 0x1 ;  /* 0x000000040000795c */ /* 0x000fe20000300000 */
.L_x_302:
[----:B------:R-:W-:Y:S01]  /*15110*/  SYNCS.ARRIVE.TRANS64.RED.A1T0 RZ, [UR23], RZ ;  /* 0x000000ffffff79a7 */ /* 0x000fe20008100417 */
[----:B------:R-:W-:Y:S01]  /*15120*/  UIADD3 UR10, UR50, 0xa0, URZ ;  /* 0x000000a0320a7890 */ /* 0x000fe2000fffe03f */
[----:B------:R-:W-:Y:S11]  /*15130*/  @!P2 BRA `(.L_x_303) ;  /* 0x000000000004a947 */ /* 0x000ff60003800000 */
[----:B------:R-:W-:Y:S01]  /*15140*/  BPT.TRAP 0x1 ;  /* 0x000000040000795c */ /* 0x000fe20000300000 */
.L_x_303:
[----:B------:R-:W5:Y:S02]  /*15150*/  SYNCS.PHASECHK.TRANS64.TRYWAIT P1, [UR13+0x60], R2 ;  /* 0x00006002ff0075a7 */ /* 0x000f64000802014d */
[----:B-----5:R-:W-:Y:S05]  /*15160*/  @!P1 BRA `(.L_x_304) ;  /* 0x0000002800809947 */ /* 0x020fea0003800000 */
.L_x_395:
        /* <DEDUP_REMOVED lines=13> */
.L_x_307:
[----:B--234-:R-:W1:Y:S02]  /*15240*/  LDC R4, c[0x0][0x800] ;  /* 0x00020000ff047b82 */ /* 0x01ce640000000800 */
[----:B-1----:R1:W-:Y:S02]  /*15250*/  SYNCS.ARRIVE.TRANS64.RED.A0TR RZ, [UR13+0x40], R4 ;  /* 0x00004004ffff79a7 */ /* 0x0023e4000830040d */
.L_x_306:
[----:B------:R-:W-:Y:S05]  /*15260*/  BSYNC B0 ;  /* 0x0000000000007941 */ /* 0x000fea0003800000 */
.L_x_305:
[----:B------:R-:W-:Y:S05]  /*15270*/  @!P2 BRA `(.L_x_308) ;  /* 0x000000000004a947 */ /* 0x000fea0003800000 */
[----:B------:R-:W-:Y:S01]  /*15280*/  BPT.TRAP 0x1 ;  /* 0x000000040000795c */ /* 0x000fe20000300000 */
.L_x_308:
[----:B------:R-:W-:Y:S01]  /*15290*/  SYNCS.ARRIVE.TRANS64.RED.A1T0 RZ, [UR21], RZ ;  /* 0x000000ffffff79a7 */ /* 0x000fe20008100415 */
[----:B------:R-:W-:Y:S05]  /*152a0*/  @!P2 BRA `(.L_x_309) ;  /* 0x000000000004a947 */ /* 0x000fea0003800000 */
[----:B------:R-:W-:Y:S01]  /*152b0*/  BPT.TRAP 0x1 ;  /* 0x000000040000795c */ /* 0x000fe20000300000 */
.L_x_309:
[----:B------:R-:W5:Y:S02]  /*152c0*/  SYNCS.PHASECHK.TRANS64.TRYWAIT P1, [UR13+0x68], R2 ;  /* 0x00006802ff0075a7 */ /* 0x000f64000802014d */
[----:B-----5:R-:W-:Y:S05]  /*152d0*/  @!P1 BRA `(.L_x_310) ;  /* 0x00000028003c9947 */ /* 0x020fea0003800000 */
.L_x_396:
        /* <DEDUP_REMOVED lines=13> */
.L_x_313:
[----:B------:R-:W1:Y:S02]  /*153b0*/  LDC R2, c[0x0][0x800] ;  /* 0x00020000ff027b82 */ /* 0x000e640000000800 */
[----:B-1----:R1:W-:Y:S02]  /*153c0*/  SYNCS.ARRIVE.TRANS64.RED.A0TR RZ, [UR13+0x48], R2 ;  /* 0x00004802ffff79a7 */ /* 0x0023e4000830040d */
.L_x_312:
[----:B------:R-:W-:Y:S05]  /*153d0*/  BSYNC B0 ;  /* 0x0000000000007941 */ /* 0x000fea0003800000 */
.L_x_311:
[----:B------:R-:W-:Y:S05]  /*153e0*/  @!P2 BRA `(.L_x_314) ;  /* 0x000000000004a947 */ /* 0x000fea0003800000 */
[----:B------:R-:W-:Y:S01]  /*153f0*/  BPT.TRAP 0x1 ;  /* 0x000000040000795c */ /* 0x000fe20000300000 */
.L_x_314:
[----:B------:R-:W-:Y:S01]  /*15400*/  SYNCS.ARRIVE.TRANS64.RED.A1T0 RZ, [UR22], RZ ;  /* 0x000000ffffff79a7 */ /* 0x000fe20008100416 */
[----:B------:R-:W-:Y:S01]  /*15410*/  UIADD3 UR10, UR50, 0xc0, URZ ;  /* 0x000000c0320a7890 */ /* 0x000fe2000fffe03f */
[----:B------:R-:W-:Y:S11]  /*15420*/  @!P2 BRA `(.L_x_315) ;  /* 0x000000000004a947 */ /* 0x000ff60003800000 */
[----:B------:R-:W-:Y:S01]  /*15430*/  BPT.TRAP 0x1 ;  /* 0x000000040000795c */ /* 0x000fe20000300000 */
.L_x_315:
[----:B------:R-:W5:Y:S02]  /*15440*/  SYNCS.PHASECHK.TRANS64.TRYWAIT P1, [UR13+0x50], R3 ;  /* 0x00005003ff0075a7 */ /* 0x000f64000802014d */
[----:B-----5:R-:W-:Y:S05]  /*15450*/  @!P1 BRA `(.L_x_316) ;  /* 0x0000002400f49947 */ /* 0x020fea0003800000 */
.L_x_397:
        /* <DEDUP_REMOVED lines=13> */
.L_x_319:
[----:B------:R-:W1:Y:S02]  /*15530*/  LDC R2, c[0x0][0x800] ;  /* 0x00020000ff027b82 */ /* 0x000e640000000800 */
[----:B-1----:R1:W-:Y:S02]  /*15540*/  SYNCS.ARRIVE.TRANS64.RED.A0TR RZ, [UR13+0x30], R2 ;  /* 0x00003002ffff79a7 */ /* 0x0023e4000830040d */
.L_x_318:
[----:B------:R-:W-:Y:S05]  /*15550*/  BSYNC B0 ;  /* 0x0000000000007941 */ /* 0x000fea0003800000 */
.L_x_317:
[----:B------:R-:W-:Y:S05]  /*15560*/  @!P2 BRA `(.L_x_320) ;  /* 0x000000000004a947 */ /* 0x000fea0003800000 */
[----:B------:R-:W-:Y:S01]  /*15570*/  BPT.TRAP 0x1 ;  /* 0x000000040000795c */ /* 0x000fe20000300000 */
.L_x_320:
[----:B------:R-:W-:Y:S01]  /*15580*/  SYNCS.ARRIVE.TRANS64.RED.A1T0 RZ, [UR29], RZ ;  /* 0x000000ffffff79a7 */ /* 0x000fe2000810041d */
[----:B------:R-:W-:Y:S05]  /*15590*/  @!P2 BRA `(.L_x_321) ;  /* 0x000000000004a947 */ /* 0x000fea0003800000 */
[----:B------:R-:W-:Y:S01]  /*155a0*/  BPT.TRAP 0x1 ;  /* 0x000000040000795c */ /* 0x000fe20000300000 */
.L_x_321:
[----:B------:R-:W5:Y:S02]  /*155b0*/  SYNCS.PHASECHK.TRANS64.TRYWAIT P1, [UR13+0x58], R3 ;  /* 0x00005803ff0075a7 */ /* 0x000f64000802014d */
[----:B-----5:R-:W-:Y:S05]  /*155c0*/  @!P1 BRA `(.L_x_322) ;  /* 0x0000002400b09947 */ /* 0x020fea0003800000 */
.L_x_398:
        /* <DEDUP_REMOVED lines=13> */
.L_x_325:
[----:B------:R-:W1:Y:S02]  /*156a0*/  LDC R2, c[0x0][0x800] ;  /* 0x00020000ff027b82 */ /* 0x000e640000000800 */
[----:B-1----:R1:W-:Y:S02]  /*156b0*/  SYNCS.ARRIVE.TRANS64.RED.A0TR RZ, [UR13+0x38], R2 ;  /* 0x00003802ffff79a7 */ /* 0x0023e4000830040d */
.L_x_324:
[----:B------:R-:W-:Y:S05]  /*156c0*/  BSYNC B0 ;  /* 0x0000000000007941 */ /* 0x000fea0003800000 */
.L_x_323:
[----:B------:R-:W-:Y:S05]  /*156d0*/  @!P2 BRA `(.L_x_326) ;  /* 0x000000000004a947 */ /* 0x000fea0003800000 */
[----:B------:R-:W-:Y:S01]  /*156e0*/  BPT.TRAP 0x1 ;  /* 0x000000040000795c */ /* 0x000fe20000300000 */
.L_x_326:
[----:B------:R-:W-:Y:S01]  /*156f0*/  SYNCS.ARRIVE.TRANS64.RED.A1T0 RZ, [UR23], RZ ;  /* 0x000000ffffff79a7 */ /* 0x000fe20008100417 */
[----:B------:R-:W-:Y:S01]  /*15700*/  UIADD3 UR10, UR50, 0xe0, URZ ;  /* 0x000000e0320a7890 */ /* 0x000fe2000fffe03f */
[----:B------:R-:W-:Y:S11]  /*15710*/  @!P2 BRA `(.L_x_327) ;  /* 0x000000000004a947 */ /* 0x000ff60003800000 */
[----:B------:R-:W-:Y:S01]  /*15720*/  BPT.TRAP 0x1 ;  /* 0x000000040000795c */ /* 0x000fe20000300000 */
.L_x_327:
[----:B------:R-:W5:Y:S02]  /*15730*/  SYNCS.PHASECHK.TRANS64.TRYWAIT P1, [UR13+0x60], R3 ;  /* 0x00006003ff0075a7 */ /* 0x000f64000802014d */
[----:B-----5:R-:W-:Y:S05]  /*15740*/  @!P1 BRA `(.L_x_328) ;  /* 0x0000002400689947 */ /* 0x020fea0003800000 */
.L_x_399:
        /* <DEDUP_REMOVED lines=13> */
.L_x_331:
[----:B------:R-:W1:Y:S02]  /*15820*/  LDC R2, c[0x0][0x800] ;  /* 0x00020000ff027b82 */ /* 0x000e640000000800 */
[----:B-1----:R1:W-:Y:S02]  /*15830*/  SYNCS.ARRIVE.TRANS64.RED.A0TR RZ, [UR13+0x40], R2 ;  /* 0x00004002ffff79a7 */ /* 0x0023e4000830040d */
.L_x_330:
[----:B------:R-:W-:Y:S05]  /*15840*/  BSYNC B0 ;  /* 0x0000000000007941 */ /* 0x000fea0003800000 */
.L_x_329:
[----:B------:R-:W-:Y:S05]  /*15850*/  @!P2 BRA `(.L_x_332) ;  /* 0x000000000004a947 */ /* 0x000fea0003800000 */
[----:B------:R-:W-:Y:S01]  /*15860*/  BPT.TRAP 0x1 ;  /* 0x000000040000795c */ /* 0x000fe20000300000 */
.L_x_332:
[----:B------:R-:W-:Y:S01]  /*15870*/  SYNCS.ARRIVE.TRANS64.RED.A1T0 RZ, [UR21], RZ ;  /* 0x000000ffffff79a7 */ /* 0x000fe20008100415 */
[----:B------:R-:W-:Y:S05]  /*15880*/  @!P2 BRA `(.L_x_333) ;  /* 0x000000000004a947 */ /* 0x000fea0003800000 */
[----:B------:R-:W-:Y:S01]  /*15890*/  BPT.TRAP 0x1 ;  /* 0x000000040000795c */ /* 0x000fe20000300000 */
.L_x_333:
[----:B------:R-:W5:Y:S02]  /*158a0*/  SYNCS.PHASECHK.TRANS64.TRYWAIT P1, [UR13+0x68], R3 ;  /* 0x00006803ff0075a7 */ /* 0x000f64000802014d */
[----:B-----5:R-:W-:Y:S05]  /*158b0*/  @!P1 BRA `(.L_x_334) ;  /* 0x0000002400249947 */ /* 0x020fea0003800000 */
.L_x_400:
        /* <DEDUP_REMOVED lines=13> */
.L_x_337:
[----:B------:R-:W1:Y:S02]  /*15990*/  LDC R2, c[0x0][0x800] ;  /* 0x00020000ff027b82 */ /* 0x000e640000000800 */
[----:B-1----:R1:W-:Y:S02]  /*159a0*/  SYNCS.ARRIVE.TRANS64.RED.A0TR RZ, [UR13+0x48], R2 ;  /* 0x00004802ffff79a7 */ /* 0x0023e4000830040d */
.L_x_336:
[----:B------:R-:W-:Y:S05]  /*159b0*/  BSYNC B0 ;  /* 0x0000000000007941 */ /* 0x000fea0003800000 */
.L_x_335:
[----:B------:R-:W-:Y:S05]  /*159c0*/  @!P2 BRA `(.L_x_338) ;  /* 0x000000000004a947 */ /* 0x000fea0003800000 */
[----:B------:R-:W-:Y:S01]  /*159d0*/  BPT.TRAP 0x1 ;  /* 0x000000040000795c */ /* 0x000fe20000300000 */
.L_x_338:
[----:B------:R-:W5:Y:S01]  /*159e0*/  LDL.LU R15, [R1+0x204] ;  /* 0x00020400010f7983 */ /* 0x000f620000300800 */
[----:B------:R-:W-:Y:S03]  /*159f0*/  SYNCS.ARRIVE.TRANS64.RED.A1T0 RZ, [UR22], RZ ;  /* 0x000000ffffff79a7 */ /* 0x000fe60008100416 */
[----:B------:R-:W5:Y:S01]  /*15a00*/  LDL.LU R13, [R1+0x200] ;  /* 0x00020000010d7983 */ /* 0x000f620000300800 */
[----:B-1234-:R-:W-:Y:S01]  /*15a10*/  PRMT R4, RZ, 0x7610, R4 ;  /* 0x00007610ff047816 */ /* 0x01efe20000000004 */
[----:B------:R-:W-:Y:S01]  /*15a20*/  IMAD.MOV.U32 R3, RZ, RZ, -0x1 ;  /* 0xffffffffff037424 */ /* 0x000fe200078e00ff */
[----:B------:R-:W-:Y:S02]  /*15a30*/  MOV R2, 0xffffffff ;  /* 0xffffffff00027802 */ /* 0x000fe40000000f00 */
[----:B------:R-:W-:Y:S02]  /*15a40*/  MOV R10, 0xffffffff ;  /* 0xffffffff000a7802 */ /* 0x000fe40000000f00 */
[----:B-----5:R-:W-:-:S04]  /*15a50*/  IADD3 R13, P0, R13, UR46, RZ ;  /* 0x0000002e0d0d7c10 */ /* 0x020fc8000ff1e0ff */
[----:B------:R-:W-:Y:S01]  /*15a60*/  IADD3.X R15, R15, UR38, RZ, P0, !PT ;  /* 0x000000260f0f7c10 */ /* 0x000fe200087fe4ff */
[----:B------:R1:W-:Y:S01]  /*15a70*/  STL [R1+0x200], R13 ;  /* 0x0002000d01007387 */ /* 0x0003e20000100800 */
[----:B------:R-:W-:-:S03]  /*15a80*/  ISETP.GE.U32.AND P0, PT, R13, UR4, PT ;  /* 0x000000040d007c0c */ /* 0x000fc6000bf06070 */
[----:B------:R1:W-:Y:S01]  /*15a90*/  STL [R1+0x204], R15 ;  /* 0x0002040f01007387 */ /* 0x0003e20000100800 */
[----:B------:R-:W-:-:S13]  /*15aa0*/  ISETP.GE.U32.AND.EX P0, PT, R15, UR5, PT, P0 ;  /* 0x000000050f007c0c */ /* 0x000fda000bf06100 */
[----:B-1----:R-:W-:Y:S05]  /*15ab0*/  @P0 BRA `(.L_x_339) ;  /* 0x0000000400540947 */ /* 0x002fea0003800000 */
[----:B------:R-:W1:Y:S01]  /*15ac0*/  LDC.64 R8, c[0x0][0x8d0] ;  /* 0x00023400ff087b82 */ /* 0x000e620000000a00 */
[----:B------:R-:W-:Y:S01]  /*15ad0*/  IMAD.MOV.U32 R2, RZ, RZ, R13 ;  /* 0x000000ffff027224 */ /* 0x000fe200078e000d */
[----:B------:R-:W-:Y:S02]  /*15ae0*/  MOV R3, R15 ;  /* 0x0000000f00037202 */ /* 0x000fe40000000f00 */
[----:B-1----:R-:W-:-:S04]  /*15af0*/  ISETP.NE.U32.AND P0, PT, R8, RZ, PT ;  /* 0x000000ff0800720c */ /* 0x002fc80003f05070 */
[----:B------:R-:W-:-:S13]  /*15b00*/  ISETP.NE.AND.EX P0, PT, R9, RZ, PT, P0 ;  /* 0x000000ff0900720c */ /* 0x000fda0003f05300 */
[----:B------:R-:W-:Y:S05]  /*15b10*/  @!P0 BRA `(.L_x_340) ;  /* 0x0000000000288947 */ /* 0x000fea0003800000 */
[----:B------:R-:W1:Y:S02]  /*15b20*/  LDC R2, c[0x0][0x8dc] ;  /* 0x00023700ff027b82 */ /* 0x000e640000000800 */
[----:B-1----:R-:W-:-:S04]  /*15b30*/  IADD3 R3, P0, R13, R2, RZ ;  /* 0x000000020d037210 */ /* 0x002fc80007f1e0ff */
[----:B------:R-:W-:-:S05]  /*15b40*/  IADD3.X R7, RZ, R15, RZ, P0, !PT ;  /* 0x0000000fff077210 */ /* 0x000fca00007fe4ff */
[----:B------:R-:W-:-:S04]  /*15b50*/  IMAD.WIDE.U32 R4, R7, R8, RZ ;  /* 0x0000000807047225 */ /* 0x000fc800078e00ff */
[----:B------:R-:W-:-:S04]  /*15b60*/  IMAD.WIDE.U32 R4, P0, R3, R9, R4 ;  /* 0x0000000903047225 */ /* 0x000fc80007800004 */
[----:B------:R-:W-:Y:S01]  /*15b70*/  IMAD.WIDE.U32 R2, R3, R8, RZ ;  /* 0x0000000803027225 */ /* 0x000fe200078e00ff */
[----:B------:R-:W-:-:S04]  /*15b80*/  MOV R2, R5 ;  /* 0x0000000500027202 */ /* 0x000fc80000000f00 */
[----:B------:R-:W-:Y:S01]  /*15b90*/  IADD3 RZ, P1, R3, R4, RZ ;  /* 0x0000000403ff7210 */ /* 0x000fe20007f3e0ff */
[----:B------:R-:W-:-:S04]  /*15ba0*/  IMAD.X R3, RZ, RZ, RZ, P0 ;  /* 0x000000ffff037224 */ /* 0x000fc800000e06ff */
[----:B------:R-:W-:-:S08]  /*15bb0*/  IMAD.WIDE.U32.X R2, R7, R9, R2, P1 ;  /* 0x0000000907027225 */ /* 0x000fd000008e0402 */
.L_x_340:
[----:B------:R-:W1:Y:S01]  /*15bc0*/  S2R R7, SR_CTAID.X ;  /* 0x0000000000077919 */ /* 0x000e620000002500 */
[----:B------:R-:W2:Y:S01]  /*15bd0*/  LDC R11, c[0x0][0x904] ;  /* 0x00024100ff0b7b82 */ /* 0x000ea20000000800 */
[----:B------:R-:W-:Y:S01]  /*15be0*/  ULDC UR8, c[0x0][0x150] ;  /* 0x0000540000087ab9 */ /* 0x000fe20000000800 */
[----:B------:R-:W3:Y:S06]  /*15bf0*/  S2R R4, SR_CTAID.Y ;  /* 0x0000000000047919 */ /* 0x000eec0000002600 */
[----:B------:R-:W4:Y:S08]  /*15c00*/  LDC R10, c[0x0][0x144] ;  /* 0x00005100ff0a7b82 */ /* 0x000f300000000800 */
[----:B------:R-:W5:Y:S01]  /*15c10*/  LDC R8, c[0x0][0x8d8] ;  /* 0x00023600ff087b82 */ /* 0x000f620000000800 */
[----:B--2---:R-:W-:-:S02]  /*15c20*/  ISETP.NE.AND P2, PT, R11, 0x1, PT ;  /* 0x000000010b00780c */ /* 0x004fc40003f45270 */
[----:B-1----:R-:W-:-:S05]  /*15c30*/  I2FP.F32.U32 R5, R7 ;  /* 0x0000000700057245 */ /* 0x002fca0000201000 */
[----:B------:R-:W-:Y:S01]  /*15c40*/  FMUL R9, R5, UR8 ;  /* 0x0000000805097c20 */ /* 0x000fe20008400000 */
[----:B---3--:R-:W-:Y:S01]  /*15c50*/  I2FP.F32.U32 R5, R4 ;  /* 0x0000000400057245 */ /* 0x008fe20000201000 */
[----:B------:R-:W-:-:S04]  /*15c60*/  ULDC UR8, c[0x0][0x154] ;  /* 0x0000550000087ab9 */ /* 0x000fc80000000800 */
[----:B------:R-:W1:Y:S01]  /*15c70*/  F2I.U32.TRUNC.NTZ R9, R9 ;  /* 0x0000000900097305 */ /* 0x000e62000020f000 */
[----:B------:R-:W-:Y:S02]  /*15c80*/  FMUL R12, R5, UR8 ;  /* 0x00000008050c7c20 */ /* 0x000fe40008400000 */
[----:B------:R-:W2:Y:S05]  /*15c90*/  LDC R5, c[0x0][0x148] ;  /* 0x00005200ff057b82 */ /* 0x000eaa0000000800 */
[----:B------:R-:W3:Y:S01]  /*15ca0*/  F2I.U32.TRUNC.NTZ R12, R12 ;  /* 0x0000000c000c7305 */ /* 0x000ee2000020f000 */
[----:B-1----:R-:W-:-:S05]  /*15cb0*/  IADD3 R11, -R9, RZ, RZ ;  /* 0x000000ff090b7210 */ /* 0x002fca0007ffe1ff */
[----:B----4-:R-:W-:Y:S02]  /*15cc0*/  IMAD R7, R10, R11, R7 ;  /* 0x0000000b0a077224 */ /* 0x010fe400078e0207 */
[----:B---3--:R-:W-:Y:S02]  /*15cd0*/  IMAD.MOV R10, RZ, RZ, -R12 ;  /* 0x000000ffff0a7224 */ /* 0x008fe400078e0a0c */
[----:B------:R-:W1:Y:S02]  /*15ce0*/  LDC R12, c[0x0][0x8c0] ;  /* 0x00023000ff0c7b82 */ /* 0x000e640000000800 */
[----:B--2---:R-:W-:Y:S01]  /*15cf0*/  @P2 IMAD R7, R5, R10, R4 ;  /* 0x0000000a05072224 */ /* 0x004fe200078e0204 */
[-CC-:B-----5:R-:W-:Y:S02]  /*15d00*/  SHF.R.U64 R10, R2, R8.reuse, R3.reuse ;  /* 0x00000008020a7219 */ /* 0x1a0fe40000001203 */
[----:B------:R-:W-:Y:S02]  /*15d10*/  SHF.R.U32.HI R8, RZ, R8, R3 ;  /* 0x00000008ff087219 */ /* 0x000fe40000011603 */
[----:B------:R-:W-:Y:S01]  /*15d20*/  IADD3 R9, P0, RZ, -R10, RZ ;  /* 0x8000000aff097210 */ /* 0x000fe20007f1e0ff */
[----:B------:R-:W2:Y:S03]  /*15d30*/  LDC.64 R4, c[0x0][0x8c8] ;  /* 0x00023200ff047b82 */ /* 0x000ea60000000a00 */
[----:B------:R-:W-:-:S05]  /*15d40*/  IADD3.X R3, RZ, ~R8, RZ, P0, !PT ;  /* 0x80000008ff037210 */ /* 0x000fca00007fe4ff */
[----:B--2---:R-:W-:Y:S02]  /*15d50*/  IMAD R2, R3, R4, RZ ;  /* 0x0000000403027224 */ /* 0x004fe400078e02ff */
[----:B------:R-:W-:Y:S02]  /*15d60*/  IMAD.MOV.U32 R3, RZ, RZ, R15 ;  /* 0x000000ffff037224 */ /* 0x000fe400078e000f */
[----:B------:R-:W-:Y:S01]  /*15d70*/  IMAD R5, R9, R5, R2 ;  /* 0x0000000509057224 */ /* 0x000fe200078e0202 */
[----:B------:R-:W-:-:S05]  /*15d80*/  MOV R2, R13 ;  /* 0x0000000d00027202 */ /* 0x000fca0000000f00 */
[----:B------:R-:W-:Y:S02]  /*15d90*/  IMAD.WIDE.U32 R2, R9, R4, R2 ;  /* 0x0000000409027225 */ /* 0x000fe400078e0002 */
[----:B------:R-:W2:Y:S03]  /*15da0*/  LDC.64 R8, c[0x0][0x8e8] ;  /* 0x00023a00ff087b82 */ /* 0x000ea60000000a00 */
[----:B------:R-:W-:-:S04]  /*15db0*/  IADD3 R5, R3, R5, RZ ;  /* 0x0000000503057210 */ /* 0x000fc80007ffe0ff */
[-CC-:B-1----:R-:W-:Y:S01]  /*15dc0*/  SHF.R.U64 R11, R2, R12.reuse, R5.reuse ;  /* 0x0000000c020b7219 */ /* 0x182fe20000001205 */
[----:B------:R-:W1:Y:S01]  /*15dd0*/  LDC R4, c[0x0][0x8b0] ;  /* 0x00022c00ff047b82 */ /* 0x000e620000000800 */
[----:B------:R-:W-:-:S07]  /*15de0*/  SHF.R.U32.HI R5, RZ, R12, R5 ;  /* 0x0000000cff057219 */ /* 0x000fce0000011605 */
[----:B------:R-:W3:Y:S01]  /*15df0*/  LDC R3, c[0x0][0x900] ;  /* 0x00024000ff037b82 */ /* 0x000ee20000000800 */
[----:B--2---:R-:W-:-:S04]  /*15e00*/  ISETP.NE.U32.AND P0, PT, R8, RZ, PT ;  /* 0x000000ff0800720c */ /* 0x004fc80003f05070 */
[----:B------:R-:W-:Y:S02]  /*15e10*/  ISETP.NE.AND.EX P0, PT, R9, RZ, PT, P0 ;  /* 0x000000ff0900720c */ /* 0x000fe40003f05300 */
[-CC-:B-1----:R-:W-:Y:S02]  /*15e20*/  SHF.R.U64 R12, R11, R4.reuse, R5.reuse ;  /* 0x000000040b0c7219 */ /* 0x182fe40000001205 */
[----:B------:R-:W-:-:S04]  /*15e30*/  SHF.R.U32.HI R4, RZ, R4, R5 ;  /* 0x00000004ff047219 */ /* 0x000fc80000011605 */
[-CC-:B---3--:R-:W-:Y:S02]  /*15e40*/  SHF.R.U64 R13, R12, R3.reuse, R4.reuse ;  /* 0x000000030c0d7219 */ /* 0x188fe40000001204 */
[----:B------:R-:W-:Y:S02]  /*15e50*/  SHF.R.U32.HI R3, RZ, R3, R4 ;  /* 0x00000003ff037219 */ /* 0x000fe40000011604 */
[----:B------:R-:W-:Y:S01]  /*15e60*/  MOV R2, R13 ;  /* 0x0000000d00027202 */ /* 0x000fe20000000f00 */
[----:B------:R-:W-:Y:S06]  /*15e70*/  @!P0 BRA `(.L_x_341) ;  /* 0x0000000000288947 */ /* 0x000fec0003800000 */
[----:B------:R-:W1:Y:S02]  /*15e80*/  LDC R2, c[0x0][0x8f4] ;  /* 0x00023d00ff027b82 */ /* 0x000e640000000800 */
[----:B-1----:R-:W-:-:S05]  /*15e90*/  IADD3 R2, P0, R13, R2, RZ ;  /* 0x000000020d027210 */ /* 0x002fca0007f1e0ff */
[----:B------:R-:W-:-:S04]  /*15ea0*/  IMAD.X R15, RZ, RZ, R3, P0 ;  /* 0x000000ffff0f7224 */ /* 0x000fc800000e0603 */
[----:B------:R-:W-:-:S04]  /*15eb0*/  IMAD.WIDE.U32 R4, R15, R8, RZ ;  /* 0x000000080f047225 */ /* 0x000fc800078e00ff */
[----:B------:R-:W-:-:S04]  /*15ec0*/  IMAD.WIDE.U32 R4, P0, R2, R9, R4 ;  /* 0x0000000902047225 */ /* 0x000fc80007800004 */
[----:B------:R-:W-:Y:S01]  /*15ed0*/  IMAD.WIDE.U32 R2, R2, R8, RZ ;  /* 0x0000000802027225 */ /* 0x000fe200078e00ff */
[----:B------:R-:W-:-:S04]  /*15ee0*/  MOV R2, R5 ;  /* 0x0000000500027202 */ /* 0x000fc80000000f00 */
[----:B------:R-:W-:Y:S02]  /*15ef0*/  IADD3 RZ, P1, R3, R4, RZ ;  /* 0x0000000403ff7210 */ /* 0x000fe40007f3e0ff */
[----:B------:R-:W-:-:S03]  /*15f00*/  IADD3.X R3, RZ, RZ, RZ, P0, !PT ;  /* 0x000000ffff037210 */ /* 0x000fc600007fe4ff */
[----:B------:R-:W-:-:S08]  /*15f10*/  IMAD.WIDE.U32.X R2, R15, R9, R2, P1 ;  /* 0x000000090f027225 */ /* 0x000fd000008e0402 */
.L_x_341:
[----:B------:R-:W1:Y:S01]  /*15f20*/  LDC R4, c[0x0][0x8f0] ;  /* 0x00023c00ff047b82 */ /* 0x000e620000000800 */
[----:B------:R-:W-:Y:S02]  /*15f30*/  LOP3.LUT R12, R12, R14, RZ, 0xc0, !PT ;  /* 0x0000000e0c0c7212 */ /* 0x000fe400078ec0ff */
[----:B------:R-:W-:-:S05]  /*15f40*/  LOP3.LUT R11, R11, R18, RZ, 0xc0, !PT ;  /* 0x000000120b0b7212 */ /* 0x000fca00078ec0ff */
[----:B------:R-:W2:Y:S01]  /*15f50*/  LDC R8, c[0x0][0x8e0] ;  /* 0x00023800ff087b82 */ /* 0x000ea20000000800 */
[----:B-1----:R-:W-:-:S07]  /*15f60*/  SHF.R.U64 R3, R2, R4, R3 ;  /* 0x0000000402037219 */ /* 0x002fce0000001203 */
[----:B------:R-:W1:Y:S01]  /*15f70*/  LDC R4, c[0x0][0x8b8] ;  /* 0x00022e00ff047b82 */ /* 0x000e620000000800 */
[----:B------:R-:W-:Y:S02]  /*15f80*/  IMAD R12, R17, R3, R12 ;  /* 0x00000003110c7224 */ /* 0x000fe400078e020c */
[----:B------:R-:W-:-:S05]  /*15f90*/  IMAD.MOV R3, RZ, RZ, -R3 ;  /* 0x000000ffff037224 */ /* 0x000fca00078e0a03 */
[----:B------:R-:W3:Y:S01]  /*15fa0*/  LDC R2, c[0x0][0x8a8] ;  /* 0x00022a00ff027b82 */ /* 0x000ee20000000800 */
[----:B--2---:R-:W-:Y:S02]  /*15fb0*/  IMAD R13, R3, R8, R13 ;  /* 0x00000008030d7224 */ /* 0x004fe400078e020d */
[----:B-1----:R-:W-:Y:S02]  /*15fc0*/  IMAD R4, R12, R4, R7 ;  /* 0x000000040c047224 */ /* 0x002fe400078e0207 */
[----:B---3--:R-:W-:-:S05]  /*15fd0*/  IMAD R13, R13, R2, R11 ;  /* 0x000000020d0d7224 */ /* 0x008fca00078e020b */
[----:B------:R-:W-:Y:S02]  /*15fe0*/  SEL R2, R13, R4, !P2 ;  /* 0x000000040d027207 */ /* 0x000fe40005000000 */
[----:B------:R-:W-:Y:S02]  /*15ff0*/  SEL R3, R4, R13, !P2 ;  /* 0x0000000d04037207 */ /* 0x000fe40005000000 */
[----:B------:R-:W-:-:S07]  /*16000*/  MOV R4, 0x1 ;  /* 0x0000000100047802 */ /* 0x000fce0000000f00 */
.L_x_339:
[----:B------:R-:W-:-:S13]  /*16010*/  LOP3.LUT P0, RZ, R4, 0xff, RZ, 0xc0, !PT ;  /* 0x000000ff04ff7812 */ /* 0x000fda000780c0ff */
[----:B------:R-:W-:Y:S05]  /*16020*/  @P0 BRA `(.L_x_342) ;  /* 0xffffffdc00ec0947 */ /* 0x000fea000383ffff */
.L_x_238:
[----:B------:R-:W-:-:S13]  /*16030*/  ELECT P0, URZ, PT ;  /* 0x00000000003f782f */ /* 0x000fda0003800000 */
[----:B------:R-:W-:Y:S05]  /*16040*/  @!P0 BRA `(.L_x_10) ;  /* 0x0000001000488947 */ /* 0x000fea0003800000 */
[----:B------:R-:W3:Y:S02]  /*16050*/  LDL.LU R4, [R1+0x214] ;  /* 0x0002140001047983 */ /* 0x000ee40000300800 */
[----:B---3--:R-:W-:-:S04]  /*16060*/  LOP3.LUT R0, R4, 0x2, RZ, 0xfc, !PT ;  /* 0x0000000204007812 */ /* 0x008fc800078efcff */
[----:B------:R-:W-:-:S13]  /*16070*/  ISETP.NE.AND P1, PT, R0, 0x3, PT ;  /* 0x000000030000780c */ /* 0x000fda0003f25270 */
[----:B------:R-:W-:Y:S05]  /*16080*/  @!P1 BRA `(.L_x_343) ;  /* 0x0000000000049947 */ /* 0x000fea0003800000 */
[----:B------:R-:W-:Y:S01]  /*16090*/  BPT.TRAP 0x1 ;  /* 0x000000040000795c */ /* 0x000fe20000300000 */
.L_x_343:
[----:B------:R-:W-:Y:S01]  /*160a0*/  MOV R0, 0x400 ;  /* 0x0000040000007802 */ /* 0x000fe20000000f00 */
[----:B------:R-:W-:Y:S01]  /*160b0*/  IMAD.MOV.U32 R2, RZ, RZ, 0x1 ;  /* 0x00000001ff027424 */ /* 0x000fe200078e00ff */
[----:B------:R-:W-:-:S04]  /*160c0*/  MOV R3, UR37 ;  /* 0x0000002500037c02 */ /* 0x000fc80008000f00 */
[----:B------:R-:W-:Y:S02]  /*160d0*/  LEA R0, R3, R0, 0x18 ;  /* 0x0000000003007211 */ /* 0x000fe400078ec0ff */
[----:B------:R-:W-:-:S04]  /*160e0*/  SHF.L.U32 R3, R2, 0x1f, RZ ;  /* 0x0000001f02037819 */ /* 0x000fc800000006ff */
[----:B------:R-:W3:Y:S02]  /*160f0*/  SYNCS.PHASECHK.TRANS64.TRYWAIT P0, [R0+URZ+0x50], R3 ;  /* 0x00005003000075a7 */ /* 0x000ee4000800017f */
[----:B---3--:R-:W-:Y:S05]  /*16100*/  @!P0 BRA `(.L_x_344) ;  /* 0x0000001c00288947 */ /* 0x008fea0003800000 */
.L_x_401:
[----:B------:R-:W-:Y:S05]  /*16110*/  @!P1 BRA `(.L_x_345) ;  /* 0x0000000000049947 */ /* 0x000fea0003800000 */
[----:B------:R-:W-:Y:S01]  /*16120*/  BPT.TRAP 0x1 ;  /* 0x000000040000795c */ /* 0x000fe20000300000 */
.L_x_345:
[----:B------:R-:W4:Y:S02]  /*16130*/  SYNCS.PHASECHK.TRANS64.TRYWAIT P0, [R0+URZ+0x58], R3 ;  /* 0x00005803000075a7 */ /* 0x000f24000800017f */
[----:B----4-:R-:W-:Y:S05]  /*16140*/  @!P0 BRA `(.L_x_346) ;  /* 0x0000001c002c8947 */ /* 0x010fea0003800000 */
.L_x_402:
[----:B------:R-:W-:Y:S05]  /*16150*/  @!P1 BRA `(.L_x_347) ;  /* 0x0000000000049947 */ /* 0x000fea0003800000 */
[----:B------:R-:W-:Y:S01]  /*16160*/  BPT.TRAP 0x1 ;  /* 0x000000040000795c */ /* 0x000fe20000300000 */
.L_x_347:
[----:B------:R-:W1:Y:S02]  /*16170*/  SYNCS.PHASECHK.TRANS64.TRYWAIT P0, [R0+URZ+0x60], R3 ;  /* 0x00006003000075a7 */ /* 0x000e64000800017f */
[----:B-1----:R-:W-:Y:S05]  /*16180*/  @!P0 BRA `(.L_x_348) ;  /* 0x0000001c00308947 */ /* 0x002fea0003800000 */
.L_x_403:
[----:B------:R-:W-:Y:S05]  /*16190*/  @!P1 BRA `(.L_x_349) ;  /* 0x0000000000049947 */ /* 0x000fea0003800000 */
[----:B------:R-:W-:Y:S01]  /*161a0*/  BPT.TRAP 0x1 ;  /* 0x000000040000795c */ /* 0x000fe20000300000 */
.L_x_349:
[----:B---34-:R-:W-:-:S04]  /*161b0*/  MOV R3, 0x1 ;  /* 0x0000000100037802 */ /* 0x018fc80000000f00 */
[----:B------:R-:W-:-:S07]  /*161c0*/  SHF.L.U32 R3, R3, 0x1f, RZ ;  /* 0x0000001f03037819 */ /* 0x000fce00000006ff */
.L_x_350:
[----:B-1----:R1:W3:Y:S02]  /*161d0*/  SYNCS.PHASECHK.TRANS64.TRYWAIT P0, [R0+URZ+0x68], R3 ;  /* 0x00006803000075a7 */ /* 0x0022e4000800017f */
[----:B---3--:R-:W-:Y:S05]  /*161e0*/  @!P0 NANOSLEEP.SYNCS 0x989680 ;  /* 0x009896800000895d */ /* 0x008fea0003900000 */
[----:B------:R-:W3:Y:S02]  /*161f0*/  @!P0 SYNCS.PHASECHK.TRANS64 P0, [R0+URZ+0x68], R3 ;  /* 0x00006803000085a7 */ /* 0x000ee4000800007f */
[----:B---3--:R-:W-:Y:S05]  /*16200*/  @P0 BRA `(.L_x_10) ;  /* 0x0000000c00d80947 */ /* 0x008fea0003800000 */
[----:B------:R-:W-:Y:S05]  /*16210*/  BRA `(.L_x_350) ;  /* 0xfffffffc00ec7947 */ /* 0x000fea000383ffff */
.L_x_233:
[----:B------:R-:W-:Y:S01]  /*16220*/  LOP3.LUT P0, RZ, R9, 0xff, RZ, 0xc0, !PT ;  /* 0x000000ff09ff7812 */ /* 0x000fe2000780c0ff */
[----:B------:R-:W-:Y:S01]  /*16230*/  IMAD.MOV.U32 R6, RZ, RZ, RZ ;  /* 0x000000ffff067224 */ /* 0x000fe200078e00ff */
[----:B------:R-:W-:-:S11]  /*16240*/  MOV R0, 0x1 ;  /* 0x0000000100007802 */ /* 0x000fd60000000f00 */
[----:B------:R-:W-:Y:S05]  /*16250*/  @!P0 BRA `(.L_x_351) ;  /* 0x0000000c00308947 */ /* 0x000fea0003800000 */
[----:B------:R-:W2:Y:S01]  /*16260*/  LDL R4, [R1+0x208] ;  /* 0x0002080001047983 */ /* 0x000ea20000100800 */
[----:B------:R-:W1:Y:S01]  /*16270*/  LDC R0, c[0x0][0x28c] ;  /* 0x0000a300ff007b82 */ /* 0x000e620000000800 */
[----:B------:R-:W-:Y:S01]  /*16280*/  ULDC UR5, c[0x0][0x900] ;  /* 0x0002400000057ab9 */ /* 0x000fe20000000800 */
[----:B------:R-:W3:Y:S01]  /*16290*/  S2R R5, SR_TID.X ;  /* 0x0000000000057919 */ /* 0x000ee20000002100 */
[----:B------:R-:W-:Y:S01]  /*162a0*/  UMOV UR6, 0xffffffff ;  /* 0xffffffff00067882 */ /* 0x000fe20000000000 */
[----:B------:R-:W-:Y:S01]  /*162b0*/  BSSY B0, `(.L_x_351) ;  /* 0x00000c6000007945 */ /* 0x000fe20003800000 */
[----:B------:R-:W-:Y:S01]  /*162c0*/  USHF.L.U32 UR6, UR6, UR5, URZ ;  /* 0x0000000506067299 */ /* 0x000fe2000800063f */
[----:B------:R-:W-:Y:S01]  /*162d0*/  MOV R11, 0x1 ;  /* 0x00000001000b7802 */ /* 0x000fe20000000f00 */
[----:B------:R-:W-:Y:S01]  /*162e0*/  ULDC UR4, c[0x0][0x8a8] ;  /* 0x00022a0000047ab9 */ /* 0x000fe20000000800 */
[----:B-1----:R-:W-:Y:S02]  /*162f0*/  IADD3 R0, R0, 0x3f, RZ ;  /* 0x0000003f00007810 */ /* 0x002fe40007ffe0ff */
[----:B---3--:R-:W-:-:S02]  /*16300*/  LOP3.LUT P2, RZ, R5, 0x7f, RZ, 0xc0, !PT ;  /* 0x0000007f05ff7812 */ /* 0x008fc4000784c0ff */
[----:B------:R-:W-:Y:S02]  /*16310*/  LOP3.LUT P0, RZ, R5, 0x1f, RZ, 0xc0, !PT ;  /* 0x0000001f05ff7812 */ /* 0x000fe4000780c0ff */
[----:B------:R-:W-:-:S04]  /*16320*/  SHF.R.S32.HI R5, RZ, 0x1f, R0 ;  /* 0x0000001fff057819 */ /* 0x000fc80000011400 */
[----:B------:R-:W-:-:S04]  /*16330*/  LEA.HI R5, R5, R0, RZ, 0x6 ;  /* 0x0000000005057211 */ /* 0x000fc800078f30ff */
[----:B------:R-:W-:Y:S01]  /*16340*/  SHF.R.S32.HI R7, RZ, 0x6, R5 ;  /* 0x00000006ff077819 */ /* 0x000fe20000011405 */
[----:B------:R-:W-:Y:S01]  /*16350*/  IMAD.MOV.U32 R0, RZ, RZ, 0x1 ;  /* 0x00000001ff007424 */ /* 0x000fe200078e00ff */
[----:B------:R-:W-:Y:S01]  /*16360*/  PLOP3.LUT P0, PT, P0, P2, PT, 0x8a, 0x0 ;  /* 0x000000000000781c */ /* 0x000fe20000705172 */
[----:B------:R-:W-:Y:S01]  /*16370*/  UMOV UR7, 0x1 ;  /* 0x0000000100077882 */ /* 0x000fe20000000000 */
[----:B------:R-:W-:Y:S02]  /*16380*/  MOV R6, RZ ;  /* 0x000000ff00067202 */ /* 0x000fe40000000f00 */
[----:B------:R-:W-:Y:S01]  /*16390*/  IADD3 R16, R7, 0x1, RZ ;  /* 0x0000000107107810 */ /* 0x000fe20007ffe0ff */
[----:B------:R-:W-:Y:S02]  /*163a0*/  UIADD3 UR15, UR4, -0x1, URZ ;  /* 0xffffffff040f7890 */ /* 0x000fe4000fffe03f */
[----:B------:R-:W-:Y:S02]  /*163b0*/  USHF.L.U32 UR17, UR7, UR5, URZ ;  /* 0x0000000507117299 */ /* 0x000fe4000800063f */
[----:B------:R-:W-:Y:S01]  /*163c0*/  ULOP3.LUT UR16, URZ, UR6, URZ, 0x33, !UPT ;  /* 0x000000063f107292 */ /* 0x000fe2000f8e333f */
[----:B------:R-:W-:Y:S01]  /*163d0*/  ULDC.64 UR20, c[0x0][0x198] ;  /* 0x0000660000147ab9 */ /* 0x000fe20000000a00 */
[----:B--2---:R-:W-:-:S10]  /*163e0*/  LOP3.LUT R8, R4, 0x2, RZ, 0xfc, !PT ;  /* 0x0000000204087812 */ /* 0x004fd400078efcff */
.L_x_363:
[----:B------:R-:W-:-:S03]  /*163f0*/  UMOV UR4, 0xffffffff ;  /* 0xffffffff00047882 */ /* 0x000fc60000000000 */
[----:B-1----:R-:W-:Y:S05]  /*16400*/  BRA.DIV UR4, `(.L_x_352) ;  /* 0x0000001a04a47947 */ /* 0x002fea000b800000 */
[----:B------:R-:W-:-:S13]  /*16410*/  ELECT P6, URZ, PT ;  /* 0x00000000003f782f */ /* 0x000fda00038c0000 */
.L_x_406:
[----:B------:R-:W1:Y:S01]  /*16420*/  LDC R4, c[0x0][0x28c] ;  /* 0x0000a300ff047b82 */ /* 0x000e620000000800 */
[----:B------:R-:W-:Y:S01]  /*16430*/  BSSY B1, `(.L_x_353) ;  /* 0x0000035000017945 */ /* 0x000fe20003800000 */
[----:B-1----:R-:W-:-:S13]  /*16440*/  ISETP.LT.OR P6, PT, R4, 0x1, !P6 ;  /* 0x000000010400780c */ /* 0x002fda00077c1670 */
[----:B------:R-:W-:Y:S05]  /*16450*/  @P6 BRA `(.L_x_354) ;  /* 0x0000000000c86947 */ /* 0x000fea0003800000 */
[----:B------:R-:W-:Y:S01]  /*16460*/  IMAD.SHL.U32 R2, R2, 0x100, RZ ;  /* 0x0000010002027824 */ /* 0x000fe200078e00ff */
[----:B------:R-:W-:Y:S01]  /*16470*/  SHF.L.U32 R3, R3, 0x8, RZ ;  /* 0x0000000803037819 */ /* 0x000fe200000006ff */
[----:B------:R-:W-:Y:S01]  /*16480*/  IMAD.MOV.U32 R4, RZ, RZ, R16 ;  /* 0x000000ffff047224 */ /* 0x000fe200078e0010 */
[----:B------:R-:W-:Y:S02]  /*16490*/  MOV R14, RZ ;  /* 0x000000ff000e7202 */ /* 0x000fe40000000f00 */
[----:B------:R-:W-:Y:S02]  /*164a0*/  MOV R5, R0 ;  /* 0x0000000000057202 */ /* 0x000fe40000000f00 */
[----:B------:R-:W-:-:S07]  /*164b0*/  MOV R9, R6 ;  /* 0x0000000600097202 */ /* 0x000fce0000000f00 */
.L_x_358:
[----:B-1----:R-:W1:Y:S01]  /*164c0*/  S2R R13, SR_CgaCtaId ;  /* 0x00000000000d7919 */ /* 0x002e620000008800 */
[----:B------:R-:W-:Y:S02]  /*164d0*/  MOV R12, 0x400 ;  /* 0x00000400000c7802 */ /* 0x000fe40000000f00 */
[----:B------:R-:W-:Y:S02]  /*164e0*/  SHF.L.U32 R18, R5, 0x1f, RZ ;  /* 0x0000001f05127819 */ /* 0x000fe400000006ff */
[----:B-1----:R-:W-:-:S05]  /*164f0*/  LEA R12, R13, R12, 0x18 ;  /* 0x0000000c0d0c7211 */ /* 0x002fca00078ec0ff */
[----:B------:R-:W-:-:S04]  /*16500*/  IMAD R13, R9, 0x8, R12 ;  /* 0x00000008090d7824 */ /* 0x000fc800078e020c */
[----:B------:R-:W1:Y:S02]  /*16510*/  SYNCS.PHASECHK.TRANS64.TRYWAIT P1, [R13+URZ+0x18], R18 ;  /* 0x000018120d0075a7 */ /* 0x000e64000802017f */
[----:B-1----:R-:W-:Y:S05]  /*16520*/  @!P1 BRA `(.L_x_355) ;  /* 0x00000018007c9947 */ /* 0x002fea0003800000 */
.L_x_407:
[----:B-1----:R-:W1:Y:S01]  /*16530*/  @!P2 LDC R18, c[0x0][0x500] ;  /* 0x00014000ff12ab82 */ /* 0x002e620000000800 */
[----:B------:R-:W-:-:S04]  /*16540*/  PRMT R15, R8, 0x9910, RZ ;  /* 0x00009910080f7816 */ /* 0x000fc800000000ff */
[----:B------:R-:W-:Y:S01]  /*16550*/  ISETP.NE.AND P1, PT, R15, 0x2, PT ;  /* 0x000000020f00780c */ /* 0x000fe20003f25270 */
[----:B-1----:R1:W-:-:S12]  /*16560*/  @!P2 SYNCS.ARRIVE.TRANS64 RZ, [R13+URZ], R18 ;  /* 0x000000120dffa9a7 */ /* 0x0023d8000800003f */
[----:B------:R-:W-:Y:S05]  /*16570*/  @P1 BRA `(.L_x_356) ;  /* 0x0000000000041947 */ /* 0x000fea0003800000 */
[----:B------:R-:W-:Y:S01]  /*16580*/  BPT.TRAP 0x1 ;  /* 0x000000040000795c */ /* 0x000fe20000300000 */
.L_x_356:
[----:B------:R-:W-:Y:S05]  /*16590*/  @P0 BRA `(.L_x_357) ;  /* 0x0000000000040947 */ /* 0x000fea0003800000 */
[----:B------:R-:W-:Y:S01]  /*165a0*/  BPT.TRAP 0x1 ;  /* 0x000000040000795c */ /* 0x000fe20000300000 */
.L_x_357:
[----:B------:R-:W-:Y:S01]  /*165b0*/  LEA R12, R9, R12, 0xf ;  /* 0x0000000c090c7211 */ /* 0x000fe200078e78ff */
[----:B------:R-:W-:Y:S01]  /*165c0*/  VIADD R4, R4, 0xffffffff ;  /* 0xffffffff04047836 */ /* 0x000fe20000000000 */
[----:B------:R-:W-:Y:S01]  /*165d0*/  R2UR UR9, R13 ;  /* 0x000000000d0972ca */ /* 0x000fe200000e0000 */
[----:B------:R-:W-:Y:S01]  /*165e0*/  UIADD3 UR4, UP0, UR20, 0xf0, URZ ;  /* 0x000000f014047890 */ /* 0x000fe2000ff1e03f */
[----:B------:R-:W-:Y:S01]  /*165f0*/  R2UR UR8, R12 ;  /* 0x000000000c0872ca */ /* 0x000fe200000e0000 */
[----:B------:R-:W-:Y:S01]  /*16600*/  UIADD3 UR22, UP1, UR20, 0x1f0, URZ ;  /* 0x000001f014167890 */ /* 0x000fe2000ff3e03f */
[----:B------:R-:W-:Y:S01]  /*16610*/  R2UR UR11, R3 ;  /* 0x00000000030b72ca */ /* 0x000fe200000e0000 */
[----:B------:R-:W-:Y:S01]  /*16620*/  UIADD3.X UR5, URZ, UR21, URZ, UP0, !UPT ;  /* 0x000000153f057290 */ /* 0x000fe200087fe43f */
[----:B------:R-:W-:Y:S01]  /*16630*/  R2UR UR10, R14 ;  /* 0x000000000e0a72ca */ /* 0x000fe200000e0000 */
[----:B------:R-:W-:Y:S01]  /*16640*/  UIADD3.X UR23, URZ, UR21, URZ, UP1, !UPT ;  /* 0x000000153f177290 */ /* 0x000fe20008ffe43f */
[----:B------:R-:W-:Y:S01]  /*16650*/  R2UR UR12, R10 ;  /* 0x000000000a0c72ca */ /* 0x000fe200000e0000 */
[----:B------:R-:W-:Y:S01]  /*16660*/  UMOV UR6, 0x0 ;  /* 0x0000000000067882 */ /* 0x000fe20000000000 */
[----:B------:R-:W-:Y:S01]  /*16670*/  R2UR UR18, R2 ;  /* 0x00000000021272ca */ /* 0x000fe200000e0000 */
[----:B------:R-:W-:Y:S01]  /*16680*/  UMOV UR7, 0x10000000 ;  /* 0x1000000000077882 */ /* 0x000fe20000000000 */
[----:B------:R-:W-:-:S02]  /*16690*/  ISETP.GT.AND P3, PT, R4, 0x1, PT ;  /* 0x000000010400780c */ /* 0x000fc40003f64270 */
[----:B------:R-:W-:Y:S01]  /*166a0*/  IADD3 R9, R9, 0x1, RZ ;  /* 0x0000000109097810 */ /* 0x000fe20007ffe0ff */
[----:B------:R-:W-:Y:S01]  /*166b0*/  UIADD3 UR13, UR8, 0x8400, URZ ;  /* 0x00008400080d7890 */ /* 0x000fe2000fffe03f */
[----:B------:R-:W-:Y:S01]  /*166c0*/  IADD3 R14, R14, 0x40, RZ ;  /* 0x000000400e0e7810 */ /* 0x000fe20007ffe0ff */
[----:B------:R-:W-:Y:S01]  /*166d0*/  UIADD3 UR14, UR8, 0x20400, URZ ;  /* 0x00020400080e7890 */ /* 0x000fe2000fffe03f */
[----:B------:R-:W-:-:S04]  /*166e0*/  ISETP.NE.AND P1, PT, R9, 0x3, PT ;  /* 0x000000030900780c */ /* 0x000fc80003f25270 */
[----:B------:R-:W-:Y:S01]  /*166f0*/  UMOV UR8, UR13 ;  /* 0x0000000d00087c82 */ /* 0x000fe20008000000 */
[----:B------:R-:W-:Y:S01]  /*16700*/  SEL R12, RZ, 0x1, P1 ;  /* 0x00000001ff0c7807 */ /* 0x000fe20000800000 */
[----:B------:R2:W-:Y:S01]  /*16710*/  UTMALDG.3D [UR8], [UR4], desc[UR6] ;  /* 0x00000608040075b4 */ /* 0x0005e20008011000 */
[----:B------:R-:W-:Y:S02]  /*16720*/  SEL R9, R9, RZ, P1 ;  /* 0x000000ff09097207 */ /* 0x000fe40000800000 */
[----:B------:R-:W-:Y:S01]  /*16730*/  LOP3.LUT R5, R5, R12, RZ, 0x3c, !PT ;  /* 0x0000000c05057212 */ /* 0x000fe200078e3cff */
[----:B--2---:R-:W-:Y:S01]  /*16740*/  UMOV UR8, UR14 ;  /* 0x0000000e00087c82 */ /* 0x004fe20008000000 */
[----:B------:R-:W-:Y:S02]  /*16750*/  UMOV UR11, UR18 ;  /* 0x00000012000b7c82 */ /* 0x000fe40008000000 */
[----:B------:R2:W-:Y:S02]  /*16760*/  UTMALDG.3D [UR8], [UR22], desc[UR6] ;  /* 0x00000608160075b4 */ /* 0x0005e40008011000 */
[----:B--2---:R-:W-:Y:S05]  /*16770*/  @P3 BRA `(.L_x_358) ;  /* 0xfffffffc00503947 */ /* 0x004fea000383ffff */
.L_x_354:
[----:B------:R-:W-:Y:S05]  /*16780*/  BSYNC B1 ;  /* 0x0000000000017941 */ /* 0x000fea0003800000 */
.L_x_353:
[----:B------:R-:W2:Y:S01]  /*16790*/  LDL.LU R15, [R1+0x204] ;  /* 0x00020400010f7983 */ /* 0x000ea20000300800 */
[----:B------:R-:W-:Y:S01]  /*167a0*/  LOP3.LUT P1, RZ, R11, 0xff, RZ, 0xc0, !PT ;  /* 0x000000ff0bff7812 */ /* 0x000fe2000782c0ff */
[----:B------:R-:W-:Y:S02]  /*167b0*/  ULDC.64 UR4, c[0x0][0x8f8] ;  /* 0x00023e0000047ab9 */ /* 0x000fe40000000a00 */
[----:B------:R-:W3:Y:S01]  /*167c0*/  LDL.LU R12, [R1+0x200] ;  /* 0x00020000010c7983 */ /* 0x000ee20000300800 */
[C---:B------:R-:W-:Y:S01]  /*167d0*/  IADD3 R6, R7.reuse, R6, RZ ;  /* 0x0000000607067210 */ /* 0x040fe20007ffe0ff */
[----:B------:R-:W-:Y:S01]  /*167e0*/  BSSY B1, `(.L_x_359) ;  /* 0x0000070000017945 */ /* 0x000fe20003800000 */
[----:B------:R-:W-:Y:S02]  /*167f0*/  ISETP.GE.U32.AND P3, PT, R7, 0x3, PT ;  /* 0x000000030700780c */ /* 0x000fe40003f66070 */
[----:B------:R-:W-:Y:S02]  /*16800*/  MOV R10, 0xffffffff ;  /* 0xffffffff000a7802 */ /* 0x000fe40000000f00 */
[----:B------:R-:W-:-:S02]  /*16810*/  PRMT R4, RZ, 0x7610, R4 ;  /* 0x00007610ff047816 */ /* 0x000fc40000000004 */
[----:B------:R-:W-:Y:S01]  /*16820*/  PRMT R11, RZ, 0x7610, R11 ;  /* 0x00007610ff0b7816 */ /* 0x000fe2000000000b */
[----:B------:R-:W4:Y:S01]  /*16830*/  @P1 S2R R3, SR_CgaCtaId ;  /* 0x0000000000031919 */ /* 0x000f220000008800 */
[----:B------:R-:W-:-:S04]  /*16840*/  @P1 MOV R2, 0x400 ;  /* 0x0000040000021802 */ /* 0x000fc80000000f00 */
[----:B----4-:R-:W-:-:S04]  /*16850*/  @P1 LEA R2, R3, R2, 0x18 ;  /* 0x0000000203021211 */ /* 0x010fc800078ec0ff */
[----:B------:R4:W-:Y:S01]  /*16860*/  @P1 SYNCS.ARRIVE.TRANS64.A1T0 RZ, [R2+URZ+0x78], RZ ;  /* 0x000078ff02ff19a7 */ /* 0x0009e2000810003f */
[----:B------:R-:W-:-:S04]  /*16870*/  ISETP.GT.U32.AND P1, PT, R6, 0x2, PT ;  /* 0x000000020600780c */ /* 0x000fc80003f24070 */
[----:B------:R-:W-:Y:S01]  /*16880*/  ISETP.LT.U32.AND P1, PT, R7, 0x3, P1 ;  /* 0x000000030700780c */ /* 0x000fe20000f21070 */
[----:B----4-:R-:W-:Y:S01]  /*16890*/  IMAD.WIDE.U32 R2, R6, -0x55555555, RZ ;  /* 0xaaaaaaab06027825 */ /* 0x010fe200078e00ff */
[----:B------:R-:W-:-:S04]  /*168a0*/  MOV R2, 0xffffffff ;  /* 0xffffffff00027802 */ /* 0x000fc80000000f00 */
[----:B------:R-:W-:Y:S02]  /*168b0*/  SHF.R.U32.HI R5, RZ, 0x1, R3 ;  /* 0x00000001ff057819 */ /* 0x000fe40000011603 */
[----:B------:R-:W-:-:S03]  /*168c0*/  SEL R3, RZ, 0x1, !P1 ;  /* 0x00000001ff037807 */ /* 0x000fc60004800000 */
[----:B------:R-:W-:Y:S01]  /*168d0*/  IMAD R6, R5, -0x3, R6 ;  /* 0xfffffffd05067824 */ /* 0x000fe200078e0206 */
[----:B------:R-:W-:Y:S01]  /*168e0*/  LOP3.LUT R0, R0, R3, RZ, 0x3c, !PT ;  /* 0x0000000300007212 */ /* 0x000fe200078e3cff */
[----:B------:R-:W-:-:S03]  /*168f0*/  IMAD.MOV.U32 R3, RZ, RZ, -0x1 ;  /* 0xffffffffff037424 */ /* 0x000fc600078e00ff */
[----:B------:R-:W-:Y:S02]  /*16900*/  @P3 LOP3.LUT R0, R0, 0x1, R5, 0x78, !PT ;  /* 0x0000000100003812 */ /* 0x000fe400078e7805 */
[----:B---3--:R-:W-:-:S04]  /*16910*/  IADD3 R12, P1, R12, UR46, RZ ;  /* 0x0000002e0c0c7c10 */ /* 0x008fc8000ff3e0ff */
[----:B--2---:R-:W-:Y:S01]  /*16920*/  IADD3.X R15, R15, UR38, RZ, P1, !PT ;  /* 0x000000260f0f7c10 */ /* 0x004fe20008ffe4ff */
[----:B------:R2:W-:Y:S01]  /*16930*/  STL [R1+0x200], R12 ;  /* 0x0002000c01007387 */ /* 0x0005e20000100800 */
[----:B------:R-:W-:-:S03]  /*16940*/  ISETP.GE.U32.AND P1, PT, R12, UR4, PT ;  /* 0x000000040c007c0c */ /* 0x000fc6000bf26070 */
[----:B------:R2:W-:Y:S01]  /*16950*/  STL [R1+0x204], R15 ;  /* 0x0002040f01007387 */ /* 0x0005e20000100800 */
[----:B------:R-:W-:-:S13]  /*16960*/  ISETP.GE.U32.AND.EX P1, PT, R15, UR5, PT, P1 ;  /* 0x000000050f007c0c */ /* 0x000fda000bf26110 */
[----:B--2---:R-:W-:Y:S05]  /*16970*/  @P1 BRA `(.L_x_360) ;  /* 0x0000000400581947 */ /* 0x004fea0003800000 */
[----:B------:R-:W2:Y:S01]  /*16980*/  S2R R9, SR_CTAID.X ;  /* 0x0000000000097919 */ /* 0x000ea20000002500 */
[----:B------:R-:W3:Y:S01]  /*16990*/  LDC R17, c[0x0][0x904] ;  /* 0x00024100ff117b82 */ /* 0x000ee20000000800 */
[----:B------:R-:W-:Y:S01]  /*169a0*/  ULDC UR4, c[0x0][0x150] ;  /* 0x0000540000047ab9 */ /* 0x000fe20000000800 */
[----:B------:R-:W-:Y:S01]  /*169b0*/  ULDC UR7, c[0x0][0x8d8] ;  /* 0x0002360000077ab9 */ /* 0x000fe20000000800 */
[----:B------:R-:W4:Y:S05]  /*169c0*/  S2R R2, SR_CTAID.Y ;  /* 0x0000000000027919 */ /* 0x000f2a0000002600 */
[----:B------:R-:W5:Y:S08]  /*169d0*/  LDC R4, c[0x0][0x144] ;  /* 0x00005100ff047b82 */ /* 0x000f700000000800 */
[----:B-1----:R-:W1:Y:S01]  /*169e0*/  LDC R13, c[0x0][0x148] ;  /* 0x00005200ff0d7b82 */ /* 0x002e620000000800 */
[----:B---3--:R-:W-:-:S02]  /*169f0*/  ISETP.NE.AND P4, PT, R17, 0x1, PT ;  /* 0x000000011100780c */ /* 0x008fc40003f85270 */
[----:B--2---:R-:W-:Y:S02]  /*16a00*/  I2FP.F32.U32 R3, R9 ;  /* 0x0000000900037245 */ /* 0x004fe40000201000 */
[----:B----4-:R-:W-:-:S03]  /*16a10*/  I2FP.F32.U32 R5, R2 ;  /* 0x0000000200057245 */ /* 0x010fc60000201000 */
[----:B------:R-:W-:Y:S01]  /*16a20*/  FMUL R3, R3, UR4 ;  /* 0x0000000403037c20 */ /* 0x000fe20008400000 */
[----:B------:R-:W-:Y:S02]  /*16a30*/  ULDC UR4, c[0x0][0x154] ;  /* 0x0000550000047ab9 */ /* 0x000fe40000000800 */
[----:B------:R-:W-:Y:S01]  /*16a40*/  FMUL R10, R5, UR4 ;  /* 0x00000004050a7c20 */ /* 0x000fe20008400000 */
[----:B------:R-:W-:Y:S02]  /*16a50*/  ULDC.64 UR4, c[0x0][0x8d0] ;  /* 0x0002340000047ab9 */ /* 0x000fe40000000a00 */
[----:B------:R-:W2:Y:S01]  /*16a60*/  F2I.U32.TRUNC.NTZ R3, R3 ;  /* 0x0000000300037305 */ /* 0x000ea2000020f000 */
[----:B------:R-:W-:-:S04]  /*16a70*/  ISETP.NE.U32.AND P1, PT, RZ, UR4, PT ;  /* 0x00000004ff007c0c */ /* 0x000fc8000bf25070 */
[----:B------:R-:W-:-:S03]  /*16a80*/  ISETP.NE.AND.EX P1, PT, RZ, UR5, PT, P1 ;  /* 0x00000005ff007c0c */ /* 0x000fc6000bf25310 */
[----:B------:R-:W3:Y:S01]  /*16a90*/  F2I.U32.TRUNC.NTZ R10, R10 ;  /* 0x0000000a000a7305 */ /* 0x000ee2000020f000 */
[----:B--2---:R-:W-:Y:S02]  /*16aa0*/  IMAD.MOV R5, RZ, RZ, -R3 ;  /* 0x000000ffff057224 */ /* 0x004fe400078e0a03 */
[----:B------:R-:W-:Y:S02]  /*16ab0*/  IMAD.MOV.U32 R3, RZ, RZ, R15 ;  /* 0x000000ffff037224 */ /* 0x000fe400078e000f */
[----:B-----5:R-:W-:Y:S01]  /*16ac0*/  IMAD R9, R4, R5, R9 ;  /* 0x0000000504097224 */ /* 0x020fe200078e0209 */
[----:B---3--:R-:W-:-:S05]  /*16ad0*/  IADD3 R4, -R10, RZ, RZ ;  /* 0x000000ff0a047210 */ /* 0x008fca0007ffe1ff */
[----:B-1----:R-:W-:Y:S01]  /*16ae0*/  @P4 IMAD R9, R13, R4, R2 ;  /* 0x000000040d094224 */ /* 0x002fe200078e0202 */
[----:B------:R-:W-:Y:S01]  /*16af0*/  MOV R2, R12 ;  /* 0x0000000c00027202 */ /* 0x000fe20000000f00 */
[----:B------:R-:W-:Y:S06]  /*16b00*/  @!P1 BRA `(.L_x_361) ;  /* 0x0000000000289947 */ /* 0x000fec0003800000 */
[----:B------:R-:W-:Y:S02]  /*16b10*/  ULDC UR6, c[0x0][0x8dc] ;  /* 0x0002370000067ab9 */ /* 0x000fe40000000800 */
[----:B------:R-:W-:-:S04]  /*16b20*/  IADD3 R3, P1, R12, UR6, RZ ;  /* 0x000000060c037c10 */ /* 0x000fc8000ff3e0ff */
[----:B------:R-:W-:-:S05]  /*16b30*/  IADD3.X R13, RZ, R15, RZ, P1, !PT ;  /* 0x0000000fff0d7210 */ /* 0x000fca0000ffe4ff */
[----:B------:R-:W-:-:S04]  /*16b40*/  IMAD.WIDE.U32 R4, R13, UR4, RZ ;  /* 0x000000040d047c25 */ /* 0x000fc8000f8e00ff */
[----:B------:R-:W-:-:S04]  /*16b50*/  IMAD.WIDE.U32 R4, P1, R3, UR5, R4 ;  /* 0x0000000503047c25 */ /* 0x000fc8000f820004 */
[----:B------:R-:W-:-:S04]  /*16b60*/  IMAD.WIDE.U32 R2, R3, UR4, RZ ;  /* 0x0000000403027c25 */ /* 0x000fc8000f8e00ff */
[----:B------:R-:W-:Y:S01]  /*16b70*/  IMAD.MOV.U32 R2, RZ, RZ, R5 ;  /* 0x000000ffff027224 */ /* 0x000fe200078e0005 */
[----:B------:R-:W-:Y:S02]  /*16b80*/  IADD3 RZ, P3, R3, R4, RZ ;  /* 0x0000000403ff7210 */ /* 0x000fe40007f7e0ff */
[----:B------:R-:W-:-:S03]  /*16b90*/  IADD3.X R3, RZ, RZ, RZ, P1, !PT ;  /* 0x000000ffff037210 */ /* 0x000fc60000ffe4ff */
[----:B------:R-:W-:-:S08]  /*16ba0*/  IMAD.WIDE.U32.X R2, R13, UR5, R2, P3 ;  /* 0x000000050d027c25 */ /* 0x000fd000098e0402 */
.L_x_361:
[--C-:B------:R-:W-:Y:S01]  /*16bb0*/  SHF.R.U64 R10, R2, UR7, R3.reuse ;  /* 0x00000007020a7c19 */ /* 0x100fe20008001203 */
[----:B------:R-:W-:Y:S01]  /*16bc0*/  ULDC.64 UR4, c[0x0][0x8c8] ;  /* 0x0002320000047ab9 */ /* 0x000fe20000000a00 */
[----:B------:R-:W-:Y:S01]  /*16bd0*/  SHF.R.U32.HI R2, RZ, UR7, R3 ;  /* 0x00000007ff027c19 */ /* 0x000fe20008011603 */
[----:B------:R-:W-:Y:S01]  /*16be0*/  IMAD.MOV.U32 R3, RZ, RZ, R15 ;  /* 0x000000ffff037224 */ /* 0x000fe200078e000f */
[----:B------:R-:W-:Y:S01]  /*16bf0*/  IADD3 R13, P1, RZ, -R10, RZ ;  /* 0x8000000aff0d7210 */ /* 0x000fe20007f3e0ff */
[----:B------:R-:W-:-:S03]  /*16c00*/  ULDC.64 UR6, c[0x0][0x8e8] ;  /* 0x00023a0000067ab9 */ /* 0x000fc60000000a00 */
[----:B------:R-:W-:Y:S02]  /*16c10*/  IADD3.X R2, RZ, ~R2, RZ, P1, !PT ;  /* 0x80000002ff027210 */ /* 0x000fe40000ffe4ff */
[----:B------:R-:W-:-:S03]  /*16c20*/  ISETP.NE.U32.AND P1, PT, RZ, UR6, PT ;  /* 0x00000006ff007c0c */ /* 0x000fc6000bf25070 */
[----:B------:R-:W-:Y:S01]  /*16c30*/  IMAD R2, R2, UR4, RZ ;  /* 0x0000000402027c24 */ /* 0x000fe2000f8e02ff */
[----:B------:R-:W-:-:S03]  /*16c40*/  ISETP.NE.AND.EX P1, PT, RZ, UR7, PT, P1 ;  /* 0x00000007ff007c0c */ /* 0x000fc6000bf25310 */
[----:B------:R-:W-:Y:S01]  /*16c50*/  IMAD R5, R13, UR5, R2 ;  /* 0x000000050d057c24 */ /* 0x000fe2000f8e0202 */
[----:B------:R-:W-:-:S05]  /*16c60*/  MOV R2, R12 ;  /* 0x0000000c00027202 */ /* 0x000fca0000000f00 */
[----:B------:R-:W-:Y:S01]  /*16c70*/  IMAD.WIDE.U32 R2, R13, UR4, R2 ;  /* 0x000000040d027c25 */ /* 0x000fe2000f8e0002 */
[----:B------:R-:W-:-:S04]  /*16c80*/  ULDC UR4, c[0x0][0x8c0] ;  /* 0x0002300000047ab9 */ /* 0x000fc80000000800 */
[----:B------:R-:W-:-:S04]  /*16c90*/  IADD3 R3, R3, R5, RZ ;  /* 0x0000000503037210 */ /* 0x000fc80007ffe0ff */
[--C-:B------:R-:W-:Y:S02]  /*16ca0*/  SHF.R.U64 R12, R2, UR4, R3.reuse ;  /* 0x00000004020c7c19 */ /* 0x100fe40008001203 */
[----:B------:R-:W-:Y:S01]  /*16cb0*/  SHF.R.U32.HI R3, RZ, UR4, R3 ;  /* 0x00000004ff037c19 */ /* 0x000fe20008011603 */
[----:B------:R-:W-:-:S03]  /*16cc0*/  ULDC UR4, c[0x0][0x8b0] ;  /* 0x00022c0000047ab9 */ /* 0x000fc60000000800 */
[--C-:B------:R-:W-:Y:S02]  /*16cd0*/  SHF.R.U32.HI R2, RZ, UR4, R3.reuse ;  /* 0x00000004ff027c19 */ /* 0x100fe40008011603 */
[----:B------:R-:W-:Y:S01]  /*16ce0*/  SHF.R.U64 R13, R12, UR4, R3 ;  /* 0x000000040c0d7c19 */ /* 0x000fe20008001203 */
[----:B------:R-:W-:Y:S02]  /*16cf0*/  ULDC UR4, c[0x0][0x900] ;  /* 0x0002400000047ab9 */ /* 0x000fe40000000800 */
[--C-:B------:R-:W-:Y:S02]  /*16d00*/  SHF.R.U32.HI R15, RZ, UR4, R2.reuse ;  /* 0x00000004ff0f7c19 */ /* 0x100fe40008011602 */
[----:B------:R-:W-:-:S03]  /*16d10*/  SHF.R.U64 R14, R13, UR4, R2 ;  /* 0x000000040d0e7c19 */ /* 0x000fc60008001202 */
[----:B------:R-:W-:Y:S01]  /*16d20*/  IMAD.MOV.U32 R3, RZ, RZ, R15 ;  /* 0x000000ffff037224 */ /* 0x000fe200078e000f */
        /* <DEDUP_REMOVED lines=12> */
.L_x_362:
[----:B------:R-:W-:Y:S01]  /*16df0*/  ULDC UR4, c[0x0][0x8f0] ;  /* 0x00023c0000047ab9 */ /* 0x000fe20000000800 */
[----:B------:R-:W-:Y:S02]  /*16e00*/  LOP3.LUT R13, R13, UR16, RZ, 0xc0, !PT ;  /* 0x000000100d0d7c12 */ /* 0x000fe4000f8ec0ff */
[----:B------:R-:W-:Y:S01]  /*16e10*/  SHF.R.U64 R2, R2, UR4, R3 ;  /* 0x0000000402027c19 */ /* 0x000fe20008001203 */
[----:B------:R-:W-:-:S03]  /*16e20*/  ULDC UR4, c[0x0][0x8e0] ;  /* 0x0002380000047ab9 */ /* 0x000fc60000000800 */
[C---:B------:R-:W-:Y:S01]  /*16e30*/  IADD3 R3, -R2.reuse, RZ, RZ ;  /* 0x000000ff02037210 */ /* 0x040fe20007ffe1ff */
[----:B------:R-:W-:-:S04]  /*16e40*/  IMAD R4, R2, UR17, R13 ;  /* 0x0000001102047c24 */ /* 0x000fc8000f8e020d */
[----:B------:R-:W-:Y:S01]  /*16e50*/  IMAD R14, R3, UR4, R14 ;  /* 0x00000004030e7c24 */ /* 0x000fe2000f8e020e */
[----:B------:R-:W-:Y:S01]  /*16e60*/  ULDC UR4, c[0x0][0x8b8] ;  /* 0x00022e0000047ab9 */ /* 0x000fe20000000800 */
[----:B------:R-:W-:Y:S01]  /*16e70*/  LOP3.LUT R3, R12, UR15, RZ, 0xc0, !PT ;  /* 0x0000000f0c037c12 */ /* 0x000fe2000f8ec0ff */
[----:B------:R-:W-:Y:S01]  /*16e80*/  IMAD R9, R4, UR4, R9 ;  /* 0x0000000404097c24 */ /* 0x000fe2000f8e0209 */
[----:B------:R-:W-:Y:S01]  /*16e90*/  ULDC UR4, c[0x0][0x8a8] ;  /* 0x00022a0000047ab9 */ /* 0x000fe20000000800 */
[----:B------:R-:W-:Y:S02]  /*16ea0*/  MOV R4, 0x1 ;  /* 0x0000000100047802 */ /* 0x000fe40000000f00 */
[----:B------:R-:W-:-:S05]  /*16eb0*/  IMAD R14, R14, UR4, R3 ;  /* 0x000000040e0e7c24 */ /* 0x000fca000f8e0203 */
[----:B------:R-:W-:Y:S02]  /*16ec0*/  SEL R2, R14, R9, !P4 ;  /* 0x000000090e027207 */ /* 0x000fe40006000000 */
[----:B------:R-:W-:-:S07]  /*16ed0*/  SEL R3, R9, R14, !P4 ;  /* 0x0000000e09037207 */ /* 0x000fce0006000000 */
.L_x_360:
[----:B------:R-:W-:Y:S05]  /*16ee0*/  BSYNC B1 ;  /* 0x0000000000017941 */ /* 0x000fea0003800000 */
.L_x_359:
[----:B------:R-:W-:-:S13]  /*16ef0*/  LOP3.LUT P1, RZ, R4, 0xff, RZ, 0xc0, !PT ;  /* 0x000000ff04ff7812 */ /* 0x000fda000782c0ff */
[----:B------:R-:W-:Y:S05]  /*16f00*/  @P1 BRA `(.L_x_363) ;  /* 0xfffffff400381947 */ /* 0x000fea000383ffff */
[----:B------:R-:W-:Y:S05]  /*16f10*/  BSYNC B0 ;  /* 0x0000000000007941 */ /* 0x000fea0003800000 */
.L_x_351:
[----:B------:R-:W-:-:S03]  /*16f20*/  UMOV UR4, 0xffffffff ;  /* 0xffffffff00047882 */ /* 0x000fc60000000000 */
[----:B------:R-:W-:Y:S05]  /*16f30*/  BRA.DIV UR4, `(.L_x_364) ;  /* 0x00000012040c7947 */ /* 0x000fea000b800000 */
[----:B------:R-:W-:-:S13]  /*16f40*/  ELECT P6, URZ, PT ;  /* 0x00000000003f782f */ /* 0x000fda00038c0000 */
.L_x_410:
[----:B------:R-:W-:Y:S05]  /*16f50*/  @!P6 BRA `(.L_x_10) ;  /* 0x000000000084e947 */ /* 0x000fea0003800000 */
[----:B------:R-:W2:Y:S02]  /*16f60*/  LDL.LU R2, [R1+0x208] ;  /* 0x0002080001027983 */ /* 0x000ea40000300800 */
[----:B--2---:R-:W-:-:S04]  /*16f70*/  LOP3.LUT R2, R2, 0x2, RZ, 0xfc, !PT ;  /* 0x0000000202027812 */ /* 0x004fc800078efcff */
[----:B------:R-:W-:-:S13]  /*16f80*/  ISETP.NE.AND P0, PT, R2, 0x3, PT ;  /* 0x000000030200780c */ /* 0x000fda0003f05270 */
[----:B------:R-:W-:Y:S05]  /*16f90*/  @!P0 BRA `(.L_x_365) ;  /* 0x0000000000048947 */ /* 0x000fea0003800000 */
[----:B------:R-:W-:Y:S01]  /*16fa0*/  BPT.TRAP 0x1 ;  /* 0x000000040000795c */ /* 0x000fe20000300000 */
.L_x_365:
[----:B------:R-:W2:Y:S01]  /*16fb0*/  S2R R3, SR_CgaCtaId ;  /* 0x0000000000037919 */ /* 0x000ea20000008800 */
[----:B------:R-:W-:-:S04]  /*16fc0*/  MOV R2, 0x400 ;  /* 0x0000040000027802 */ /* 0x000fc80000000f00 */
[----:B--2---:R-:W-:Y:S02]  /*16fd0*/  LEA R3, R3, R2, 0x18 ;  /* 0x0000000203037211 */ /* 0x004fe400078ec0ff */
[----:B------:R-:W-:-:S03]  /*16fe0*/  SHF.L.U32 R2, R0, 0x1f, RZ ;  /* 0x0000001f00027819 */ /* 0x000fc600000006ff */
[----:B------:R-:W-:-:S05]  /*16ff0*/  VIADD R3, R3, 0x18 ;  /* 0x0000001803037836 */ /* 0x000fca0000000000 */
[----:B------:R-:W-:-:S04]  /*17000*/  LEA R5, R6, R3, 0x3 ;  /* 0x0000000306057211 */ /* 0x000fc800078e18ff */
[----:B------:R-:W2:Y:S02]  /*17010*/  SYNCS.PHASECHK.TRANS64.TRYWAIT P0, [R5+URZ], R2 ;  /* 0x00000002050075a7 */ /* 0x000ea4000800017f */
[----:B--2---:R-:W-:Y:S05]  /*17020*/  @!P0 BRA `(.L_x_366) ;  /* 0x0000000c00f08947 */ /* 0x004fea0003800000 */
.L_x_411:
[----:B------:R-:W-:-:S04]  /*17030*/  IADD3 R6, R6, 0x1, RZ ;  /* 0x0000000106067810 */ /* 0x000fc80007ffe0ff */
[----:B------:R-:W-:-:S04]  /*17040*/  ISETP.NE.AND P0, PT, R6, 0x3, PT ;  /* 0x000000030600780c */ /* 0x000fc80003f05270 */
[----:B--2---:R-:W-:Y:S02]  /*17050*/  SEL R5, RZ, 0x1, P0 ;  /* 0x00000001ff057807 */ /* 0x004fe40000000000 */
[----:B------:R-:W-:Y:S02]  /*17060*/  SEL R6, R6, RZ, P0 ;  /* 0x000000ff06067207 */ /* 0x000fe40000000000 */
[----:B------:R-:W-:-:S03]  /*17070*/  LOP3.LUT R5, R0, R5, RZ, 0x3c, !PT ;  /* 0x0000000500057212 */ /* 0x000fc600078e3cff */
[----:B------:R-:W-:Y:S01]  /*17080*/  IMAD R7, R6, 0x8, R3 ;  /* 0x0000000806077824 */ /* 0x000fe200078e0203 */
[----:B------:R-:W-:-:S04]  /*17090*/  SHF.L.U32 R0, R5, 0x1f, RZ ;  /* 0x0000001f05007819 */ /* 0x000fc800000006ff */
[----:B------:R-:W2:Y:S02]  /*170a0*/  SYNCS.PHASECHK.TRANS64.TRYWAIT P0, [R7+URZ], R0 ;  /* 0x00000000070075a7 */ /* 0x000ea4000800017f */
[----:B--2---:R-:W-:Y:S05]  /*170b0*/  @!P0 BRA `(.L_x_367) ;  /* 0x0000000c00e08947 */ /* 0x004fea0003800000 */
.L_x_412:
[----:B--2---:R-:W-:-:S04]  /*170c0*/  IADD3 R0, R6, 0x1, RZ ;  /* 0x0000000106007810 */ /* 0x004fc80007ffe0ff */
[----:B------:R-:W-:-:S04]  /*170d0*/  ISETP.NE.AND P0, PT, R0, 0x3, PT ;  /* 0x000000030000780c */ /* 0x000fc80003f05270 */
[----:B------:R-:W-:Y:S02]  /*170e0*/  SEL R2, RZ, 0x1, P0 ;  /* 0x00000001ff027807 */ /* 0x000fe40000000000 */
[----:B------:R-:W-:Y:S02]  /*170f0*/  SEL R0, R0, RZ, P0 ;  /* 0x000000ff00007207 */ /* 0x000fe40000000000 */
[----:B------:R-:W-:Y:S02]  /*17100*/  LOP3.LUT R2, R5, R2, RZ, 0x3c, !PT ;  /* 0x0000000205027212 */ /* 0x000fe400078e3cff */
[----:B------:R-:W-:Y:S02]  /*17110*/  LEA R3, R0, R3, 0x3 ;  /* 0x0000000300037211 */ /* 0x000fe400078e18ff */
[----:B------:R-:W-:-:S07]  /*17120*/  SHF.L.U32 R0, R2, 0x1f, RZ ;  /* 0x0000001f02007819 */ /* 0x000fce00000006ff */
.L_x_368:
[----:B--2---:R2:W3:Y:S02]  /*17130*/  SYNCS.PHASECHK.TRANS64.TRYWAIT P0, [R3+URZ], R0 ;  /* 0x00000000030075a7 */ /* 0x0044e4000800017f */
[----:B---3--:R-:W-:Y:S05]  /*17140*/  @!P0 NANOSLEEP.SYNCS 0x989680 ;  /* 0x009896800000895d */ /* 0x008fea0003900000 */
[----:B------:R-:W3:Y:S02]  /*17150*/  @!P0 SYNCS.PHASECHK.TRANS64 P0, [R3+URZ], R0 ;  /* 0x00000000030085a7 */ /* 0x000ee4000800007f */
[----:B---3--:R-:W-:Y:S05]  /*17160*/  @!P0 BRA `(.L_x_368) ;  /* 0xfffffffc00f08947 */ /* 0x008fea000383ffff */
.L_x_10:
[----:B------:R-:W-:Y:S05]  /*17170*/  BSYNC B6 ;  /* 0x0000000000067941 */ /* 0x000fea0003800000 */
.L_x_8:
[----:B------:R-:W-:Y:S05]  /*17180*/  EXIT ;  /* 0x000000000000794d */ /* 0x000fea0003800000 */
.L_x_23:
[----:B--2---:R2:W3:Y:S02]  /*17190*/  SYNCS.PHASECHK.TRANS64.TRYWAIT P1, [R3+URZ], R0 ;  /* 0x00000000030075a7 */ /* 0x0044e4000802017f */
[----:B---3--:R-:W-:Y:S05]  /*171a0*/  @!P1 NANOSLEEP.SYNCS 0x989680 ;  /* 0x009896800000995d */ /* 0x008fea0003900000 */
[----:B------:R-:W3:Y:S02]  /*171b0*/  @!P1 SYNCS.PHASECHK.TRANS64 P1, [R3+URZ], R0 ;  /* 0x00000000030095a7 */ /* 0x000ee4000802007f */
[----:B---3--:R-:W-:Y:S05]  /*171c0*/  @!P1 BRA `(.L_x_23) ;  /* 0xfffffffc00f09947 */ /* 0x008fea000383ffff */
[----:B------:R-:W-:Y:S05]  /*171d0*/  BRA `(.L_x_22) ;  /* 0xfffffea400ac7947 */ /* 0x000fea000383ffff */
.L_x_28:
[----:B--2---:R-:W-:-:S04]  /*171e0*/  IMAD.U32 R4, RZ, RZ, UR4 ;  /* 0x00000004ff047e24 */ /* 0x004fc8000f8e00ff */
[----:B------:R2:W3:Y:S03]  /*171f0*/  SYNCS.PHASECHK.TRANS64.TRYWAIT P1, [R4+URZ], R3 ;  /* 0x00000003040075a7 */ /* 0x0004e6000802017f */
[----:B---3--:R-:W-:Y:S05]  /*17200*/  @!P1 NANOSLEEP.SYNCS 0x989680 ;  /* 0x009896800000995d */ /* 0x008fea0003900000 */
[----:B------:R-:W3:Y:S02]  /*17210*/  @!P1 SYNCS.PHASECHK.TRANS64 P1, [R4+URZ], R3 ;  /* 0x00000003040095a7 */ /* 0x000ee4000802007f */
[----:B---3--:R-:W-:Y:S05]  /*17220*/  @!P1 BRA `(.L_x_28) ;  /* 0xfffffffc00ec9947 */ /* 0x008fea000383ffff */
[----:B------:R-:W-:Y:S05]  /*17230*/  BRA `(.L_x_27) ;  /* 0xfffffedc00847947 */ /* 0x000fea000383ffff */
.L_x_50:
[----:B-1----:R-:W-:-:S04]  /*17240*/  MOV R8, UR49 ;  /* 0x0000003100087c02 */ /* 0x002fc80008000f00 */
[----:B------:R1:W2:Y:S03]  /*17250*/  SYNCS.PHASECHK.TRANS64.TRYWAIT P0, [R8+URZ+0x30], R3 ;  /* 0x00003003080075a7 */ /* 0x0002a6000800017f */
[----:B--2---:R-:W-:Y:S05]  /*17260*/  @!P0 NANOSLEEP.SYNCS 0x989680 ;  /* 0x009896800000895d */ /* 0x004fea0003900000 */
[----:B------:R-:W2:Y:S02]  /*17270*/  @!P0 SYNCS.PHASECHK.TRANS64 P0, [R8+URZ+0x30], R3 ;  /* 0x00003003080085a7 */ /* 0x000ea4000800007f */
[----:B--2---:R-:W-:Y:S05]  /*17280*/  @!P0 BRA `(.L_x_50) ;  /* 0xfffffffc00ec8947 */ /* 0x004fea000383ffff */
[----:B------:R-:W-:Y:S05]  /*17290*/  BRA `(.L_x_369) ;  /* 0xffffff2c00b47947 */ /* 0x000fea000383ffff */
.L_x_61:
[----:B-1----:R1:W2:Y:S02]  /*172a0*/  SYNCS.PHASECHK.TRANS64.TRYWAIT P2, [R11+URZ+0x30], R13 ;  /* 0x0000300d0b0075a7 */ /* 0x0022a4000804017f */
[----:B--2---:R-:W-:Y:S05]  /*172b0*/  @!P2 NANOSLEEP.SYNCS 0x989680 ;  /* 0x009896800000a95d */ /* 0x004fea0003900000 */
[----:B------:R-:W2:Y:S02]  /*172c0*/  @!P2 SYNCS.PHASECHK.TRANS64 P2, [R11+URZ+0x30], R13 ;  /* 0x0000300d0b00a5a7 */ /* 0x000ea4000804007f */
[----:B--2---:R-:W-:Y:S05]  /*172d0*/  @!P2 BRA `(.L_x_61) ;  /* 0xfffffffc00f0a947 */ /* 0x004fea000383ffff */
[----:B------:R-:W-:Y:S05]  /*172e0*/  BRA `(.L_x_370) ;  /* 0xffffff3800587947 */ /* 0x000fea000383ffff */
.L_x_72:
[----:B--2---:R2:W3:Y:S02]  /*172f0*/  SYNCS.PHASECHK.TRANS64.TRYWAIT P2, [R11+URZ+0x30], R13 ;  /* 0x0000300d0b0075a7 */ /* 0x0044e4000804017f */
[----:B---3--:R-:W-:Y:S05]  /*17300*/  @!P2 NANOSLEEP.SYNCS 0x989680 ;  /* 0x009896800000a95d */ /* 0x008fea0003900000 */
[----:B------:R-:W3:Y:S02]  /*17310*/  @!P2 SYNCS.PHASECHK.TRANS64 P2, [R11+URZ+0x30], R13 ;  /* 0x0000300d0b00a5a7 */ /* 0x000ee4000804007f */
[----:B---3--:R-:W-:Y:S05]  /*17320*/  @!P2 BRA `(.L_x_72) ;  /* 0xfffffffc00f0a947 */ /* 0x008fea000383ffff */
[----:B------:R-:W-:Y:S05]  /*17330*/  BRA `(.L_x_371) ;  /* 0xffffff40004c7947 */ /* 0x000fea000383ffff */
.L_x_83:
[----:B--2---:R2:W3:Y:S02]  /*17340*/  SYNCS.PHASECHK.TRANS64.TRYWAIT P2, [R13+URZ+0x30], R14 ;  /* 0x0000300e0d0075a7 */ /* 0x0044e4000804017f */
[----:B---3--:R-:W-:Y:S05]  /*17350*/  @!P2 NANOSLEEP.SYNCS 0x989680 ;  /* 0x009896800000a95d */ /* 0x008fea0003900000 */
[----:B------:R-:W3:Y:S02]  /*17360*/  @!P2 SYNCS.PHASECHK.TRANS64 P2, [R13+URZ+0x30], R14 ;  /* 0x0000300e0d00a5a7 */ /* 0x000ee4000804007f */
[----:B---3--:R-:W-:Y:S05]  /*17370*/  @!P2 BRA `(.L_x_83) ;  /* 0xfffffffc00f0a947 */ /* 0x008fea000383ffff */
[----:B------:R-:W-:Y:S05]  /*17380*/  BRA `(.L_x_372) ;  /* 0xffffff4800887947 */ /* 0x000fea000383ffff */
.L_x_94:
[----:B--2---:R2:W3:Y:S02]  /*17390*/  SYNCS.PHASECHK.TRANS64.TRYWAIT P2, [R13+URZ+0x30], R14 ;  /* 0x0000300e0d0075a7 */ /* 0x0044e4000804017f */
[----:B---3--:R-:W-:Y:S05]  /*173a0*/  @!P2 NANOSLEEP.SYNCS 0x989680 ;  /* 0x009896800000a95d */ /* 0x008fea0003900000 */
[----:B------:R-:W3:Y:S02]  /*173b0*/  @!P2 SYNCS.PHASECHK.TRANS64 P2, [R13+URZ+0x30], R14 ;  /* 0x0000300e0d00a5a7 */ /* 0x000ee4000804007f */
[----:B---3--:R-:W-:Y:S05]  /*173c0*/  @!P2 BRA `(.L_x_94) ;  /* 0xfffffffc00f0a947 */ /* 0x008fea000383ffff */
[----:B------:R-:W-:Y:S05]  /*173d0*/  BRA `(.L_x_373) ;  /* 0xffffff5000887947 */ /* 0x000fea000383ffff */
.L_x_105:
[----:B-1----:R1:W2:Y:S02]  /*173e0*/  SYNCS.PHASECHK.TRANS64.TRYWAIT P2, [R13+URZ+0x30], R14 ;  /* 0x0000300e0d0075a7 */ /* 0x0022a4000804017f */
[----:B--2---:R-:W-:Y:S05]  /*173f0*/  @!P2 NANOSLEEP.SYNCS 0x989680 ;  /* 0x009896800000a95d */ /* 0x004fea0003900000 */
[----:B------:R-:W2:Y:S02]  /*17400*/  @!P2 SYNCS.PHASECHK.TRANS64 P2, [R13+URZ+0x30], R14 ;  /* 0x0000300e0d00a5a7 */ /* 0x000ea4000804007f */
[----:B--2---:R-:W-:Y:S05]  /*17410*/  @!P2 BRA `(.L_x_105) ;  /* 0xfffffffc00f0a947 */ /* 0x004fea000383ffff */
[----:B------:R-:W-:Y:S05]  /*17420*/  BRA `(.L_x_374) ;  /* 0xffffff5800c87947 */ /* 0x000fea000383ffff */
.L_x_116:
[----:B-1----:R1:W2:Y:S02]  /*17430*/  SYNCS.PHASECHK.TRANS64.TRYWAIT P2, [R13+URZ+0x30], R14 ;  /* 0x0000300e0d0075a7 */ /* 0x0022a4000804017f */
[----:B--2---:R-:W-:Y:S05]  /*17440*/  @!P2 NANOSLEEP.SYNCS 0x989680 ;  /* 0x009896800000a95d */ /* 0x004fea0003900000 */
[----:B------:R-:W2:Y:S02]  /*17450*/  @!P2 SYNCS.PHASECHK.TRANS64 P2, [R13+URZ+0x30], R14 ;  /* 0x0000300e0d00a5a7 */ /* 0x000ea4000804007f */
[----:B--2---:R-:W-:Y:S05]  /*17460*/  @!P2 BRA `(.L_x_116) ;  /* 0xfffffffc00f0a947 */ /* 0x004fea000383ffff */
[----:B------:R-:W-:Y:S05]  /*17470*/  BRA `(.L_x_375) ;  /* 0xffffff6000c47947 */ /* 0x000fea000383ffff */
.L_x_127:
[----:B-1----:R1:W2:Y:S02]  /*17480*/  SYNCS.PHASECHK.TRANS64.TRYWAIT P2, [R13+URZ+0x30], R14 ;  /* 0x0000300e0d0075a7 */ /* 0x0022a4000804017f */
[----:B--2---:R-:W-:Y:S05]  /*17490*/  @!P2 NANOSLEEP.SYNCS 0x989680 ;  /* 0x009896800000a95d */ /* 0x004fea0003900000 */
[----:B------:R-:W2:Y:S02]  /*174a0*/  @!P2 SYNCS.PHASECHK.TRANS64 P2, [R13+URZ+0x30], R14 ;  /* 0x0000300e0d00a5a7 */ /* 0x000ea4000804007f */
[----:B--2---:R-:W-:Y:S05]  /*174b0*/  @!P2 BRA `(.L_x_127) ;  /* 0xfffffffc00f0a947 */ /* 0x004fea000383ffff */
[----:B------:R-:W-:Y:S05]  /*174c0*/  BRA `(.L_x_376) ;  /* 0xffffff6800fc7947 */ /* 0x000fea000383ffff */
.L_x_138:
[----:B-1----:R1:W2:Y:S02]  /*174d0*/  SYNCS.PHASECHK.TRANS64.TRYWAIT P2, [R13+URZ+0x30], R14 ;  /* 0x0000300e0d0075a7 */ /* 0x0022a4000804017f */
[----:B--2---:R-:W-:Y:S05]  /*174e0*/  @!P2 NANOSLEEP.SYNCS 0x989680 ;  /* 0x009896800000a95d */ /* 0x004fea0003900000 */
[----:B------:R-:W2:Y:S02]  /*174f0*/  @!P2 SYNCS.PHASECHK.TRANS64 P2, [R13+URZ+0x30], R14 ;  /* 0x0000300e0d00a5a7 */ /* 0x000ea4000804007f */
[----:B--2---:R-:W-:Y:S05]  /*17500*/  @!P2 BRA `(.L_x_138) ;  /* 0xfffffffc00f0a947 */ /* 0x004fea000383ffff */
[----:B------:R-:W-:Y:S05]  /*17510*/  BRA `(.L_x_377) ;  /* 0xffffff7000f47947 */ /* 0x000fea000383ffff */
.L_x_149:
[----:B-1----:R1:W2:Y:S02]  /*17520*/  SYNCS.PHASECHK.TRANS64.TRYWAIT P2, [R13+URZ+0x30], R14 ;  /* 0x0000300e0d0075a7 */ /* 0x0022a4000804017f */
[----:B--2---:R-:W-:Y:S05]  /*17530*/  @!P2 NANOSLEEP.SYNCS 0x989680 ;  /* 0x009896800000a95d */ /* 0x004fea0003900000 */
[----:B------:R-:W2:Y:S02]  /*17540*/  @!P2 SYNCS.PHASECHK.TRANS64 P2, [R13+URZ+0x30], R14 ;  /* 0x0000300e0d00a5a7 */ /* 0x000ea4000804007f */
[----:B--2---:R-:W-:Y:S05]  /*17550*/  @!P2 BRA `(.L_x_149) ;  /* 0xfffffffc00f0a947 */ /* 0x004fea000383ffff */
[----:B------:R-:W-:Y:S05]  /*17560*/  BRA `(.L_x_378) ;  /* 0xffffff7c002c7947 */ /* 0x000fea000383ffff */
.L_x_160:
[----:B-1----:R1:W2:Y:S02]  /*17570*/  SYNCS.PHASECHK.TRANS64.TRYWAIT P2, [R13+URZ+0x30], R14 ;  /* 0x0000300e0d0075a7 */ /* 0x0022a4000804017f */
[----:B--2---:R-:W-:Y:S05]  /*17580*/  @!P2 NANOSLEEP.SYNCS 0x989680 ;  /* 0x009896800000a95d */ /* 0x004fea0003900000 */
[----:B------:R-:W2:Y:S02]  /*17590*/  @!P2 SYNCS.PHASECHK.TRANS64 P2, [R13+URZ+0x30], R14 ;  /* 0x0000300e0d00a5a7 */ /* 0x000ea4000804007f */
[----:B--2---:R-:W-:Y:S05]  /*175a0*/  @!P2 BRA `(.L_x_160) ;  /* 0xfffffffc00f0a947 */ /* 0x004fea000383ffff */
[----:B------:R-:W-:Y:S05]  /*175b0*/  BRA `(.L_x_379) ;  /* 0xffffff8400247947 */ /* 0x000fea000383ffff */
.L_x_171:
[----:B-1----:R1:W2:Y:S02]  /*175c0*/  SYNCS.PHASECHK.TRANS64.TRYWAIT P2, [R13+URZ+0x30], R14 ;  /* 0x0000300e0d0075a7 */ /* 0x0022a4000804017f */
[----:B--2---:R-:W-:Y:S05]  /*175d0*/  @!P2 NANOSLEEP.SYNCS 0x989680 ;  /* 0x009896800000a95d */ /* 0x004fea0003900000 */
[----:B------:R-:W2:Y:S02]  /*175e0*/  @!P2 SYNCS.PHASECHK.TRANS64 P2, [R13+URZ+0x30], R14 ;  /* 0x0000300e0d00a5a7 */ /* 0x000ea4000804007f */
[----:B--2---:R-:W-:Y:S05]  /*175f0*/  @!P2 BRA `(.L_x_171) ;  /* 0xfffffffc00f0a947 */ /* 0x004fea000383ffff */
[----:B------:R-:W-:Y:S05]  /*17600*/  BRA `(.L_x_380) ;  /* 0xffffff8c005c7947 */ /* 0x000fea000383ffff */
.L_x_182:
[----:B-1----:R1:W2:Y:S02]  /*17610*/  SYNCS.PHASECHK.TRANS64.TRYWAIT P2, [R13+URZ+0x30], R14 ;  /* 0x0000300e0d0075a7 */ /* 0x0022a4000804017f */
[----:B--2---:R-:W-:Y:S05]  /*17620*/  @!P2 NANOSLEEP.SYNCS 0x989680 ;  /* 0x009896800000a95d */ /* 0x004fea0003900000 */
[----:B------:R-:W2:Y:S02]  /*17630*/  @!P2 SYNCS.PHASECHK.TRANS64 P2, [R13+URZ+0x30], R14 ;  /* 0x0000300e0d00a5a7 */ /* 0x000ea4000804007f */
[----:B--2---:R-:W-:Y:S05]  /*17640*/  @!P2 BRA `(.L_x_182) ;  /* 0xfffffffc00f0a947 */ /* 0x004fea000383ffff */
[----:B------:R-:W-:Y:S05]  /*17650*/  BRA `(.L_x_381) ;  /* 0xffffff9400547947 */ /* 0x000fea000383ffff */
.L_x_193:
[----:B-1----:R1:W2:Y:S02]  /*17660*/  SYNCS.PHASECHK.TRANS64.TRYWAIT P2, [R13+URZ+0x30], R14 ;  /* 0x0000300e0d0075a7 */ /* 0x0022a4000804017f */
[----:B--2---:R-:W-:Y:S05]  /*17670*/  @!P2 NANOSLEEP.SYNCS 0x989680 ;  /* 0x009896800000a95d */ /* 0x004fea0003900000 */
[----:B------:R-:W2:Y:S02]  /*17680*/  @!P2 SYNCS.PHASECHK.TRANS64 P2, [R13+URZ+0x30], R14 ;  /* 0x0000300e0d00a5a7 */ /* 0x000ea4000804007f */
[----:B--2---:R-:W-:Y:S05]  /*17690*/  @!P2 BRA `(.L_x_193) ;  /* 0xfffffffc00f0a947 */ /* 0x004fea000383ffff */
[----:B------:R-:W-:Y:S05]  /*176a0*/  BRA `(.L_x_382) ;  /* 0xffffff9c008c7947 */ /* 0x000fea000383ffff */
.L_x_204:
[----:B-1----:R1:W2:Y:S02]  /*176b0*/  SYNCS.PHASECHK.TRANS64.TRYWAIT P2, [R13+URZ+0x30], R14 ;  /* 0x0000300e0d0075a7 */ /* 0x0022a4000804017f */
[----:B--2---:R-:W-:Y:S05]  /*176c0*/  @!P2 NANOSLEEP.SYNCS 0x989680 ;  /* 0x009896800000a95d */ /* 0x004fea0003900000 */
[----:B------:R-:W2:Y:S02]  /*176d0*/  @!P2 SYNCS.PHASECHK.TRANS64 P2, [R13+URZ+0x30], R14 ;  /* 0x0000300e0d00a5a7 */ /* 0x000ea4000804007f */
[----:B--2---:R-:W-:Y:S05]  /*176e0*/  @!P2 BRA `(.L_x_204) ;  /* 0xfffffffc00f0a947 */ /* 0x004fea000383ffff */
[----:B------:R-:W-:Y:S05]  /*176f0*/  BRA `(.L_x_383) ;  /* 0xffffffa400847947 */ /* 0x000fea000383ffff */
.L_x_215:
[----:B--2---:R2:W3:Y:S02]  /*17700*/  SYNCS.PHASECHK.TRANS64.TRYWAIT P2, [R2+URZ+0x30], R11 ;  /* 0x0000300b020075a7 */ /* 0x0044e4000804017f */
[----:B---3--:R-:W-:Y:S05]  /*17710*/  @!P2 NANOSLEEP.SYNCS 0x989680 ;  /* 0x009896800000a95d */ /* 0x008fea0003900000 */
[----:B------:R-:W3:Y:S02]  /*17720*/  @!P2 SYNCS.PHASECHK.TRANS64 P2, [R2+URZ+0x30], R11 ;  /* 0x0000300b0200a5a7 */ /* 0x000ee4000804007f */
[----:B---3--:R-:W-:Y:S05]  /*17730*/  @!P2 BRA `(.L_x_215) ;  /* 0xfffffffc00f0a947 */ /* 0x008fea000383ffff */
[----:B------:R-:W-:Y:S05]  /*17740*/  BRA `(.L_x_384) ;  /* 0xffffffac00b07947 */ /* 0x000fea000383ffff */
.L_x_235:
[----:B-1----:R-:W-:-:S04]  /*17750*/  MOV R5, UR4 ;  /* 0x0000000400057c02 */ /* 0x002fc80008000f00 */
[----:B------:R1:W2:Y:S03]  /*17760*/  SYNCS.PHASECHK.TRANS64.TRYWAIT P0, [R5+URZ+0x78], R0 ;  /* 0x00007800050075a7 */ /* 0x0002a6000800017f */
[----:B--2---:R-:W-:Y:S05]  /*17770*/  @!P0 NANOSLEEP.SYNCS 0x989680 ;  /* 0x009896800000895d */ /* 0x004fea0003900000 */
[----:B------:R-:W2:Y:S02]  /*17780*/  @!P0 SYNCS.PHASECHK.TRANS64 P0, [R5+URZ+0x78], R0 ;  /* 0x00007800050085a7 */ /* 0x000ea4000800007f */
[----:B--2---:R-:W-:Y:S05]  /*17790*/  @!P0 BRA `(.L_x_235) ;  /* 0xfffffffc00ec8947 */ /* 0x004fea000383ffff */
[----:B------:R-:W-:Y:S05]  /*177a0*/  BRA `(.L_x_234) ;  /* 0xffffffc400a47947 */ /* 0x000fea000383ffff */
.L_x_244:
[----:B-1----:R-:W-:-:S04]  /*177b0*/  IMAD.U32 R3, RZ, RZ, UR13 ;  /* 0x0000000dff037e24 */ /* 0x002fc8000f8e00ff */
[----:B------:R1:W2:Y:S03]  /*177c0*/  SYNCS.PHASECHK.TRANS64.TRYWAIT P1, [R3+URZ+0x50], R2 ;  /* 0x00005002030075a7 */ /* 0x0002a6000802017f */
[----:B--2---:R-:W-:Y:S05]  /*177d0*/  @!P1 NANOSLEEP.SYNCS 0x989680 ;  /* 0x009896800000995d */ /* 0x004fea0003900000 */
[----:B------:R-:W2:Y:S02]  /*177e0*/  @!P1 SYNCS.PHASECHK.TRANS64 P1, [R3+URZ+0x50], R2 ;  /* 0x00005002030095a7 */ /* 0x000ea4000802007f */
[----:B--2---:R-:W-:Y:S05]  /*177f0*/  @!P1 BRA `(.L_x_244) ;  /* 0xfffffffc00ec9947 */ /* 0x004fea000383ffff */
[----:B------:R-:W-:Y:S05]  /*17800*/  BRA `(.L_x_385) ;  /* 0xffffffc800907947 */ /* 0x000fea000383ffff */
.L_x_250:
[----:B-12---:R-:W-:-:S04]  /*17810*/  MOV R3, UR13 ;  /* 0x0000000d00037c02 */ /* 0x006fc80008000f00 */
[----:B------:R1:W2:Y:S03]  /*17820*/  SYNCS.PHASECHK.TRANS64.TRYWAIT P1, [R3+URZ+0x58], R2 ;  /* 0x00005802030075a7 */ /* 0x0002a6000802017f */
[----:B--2---:R-:W-:Y:S05]  /*17830*/  @!P1 NANOSLEEP.SYNCS 0x989680 ;  /* 0x009896800000995d */ /* 0x004fea0003900000 */
[----:B------:R-:W2:Y:S02]  /*17840*/  @!P1 SYNCS.PHASECHK.TRANS64 P1, [R3+URZ+0x58], R2 ;  /* 0x00005802030095a7 */ /* 0x000ea4000802007f */
[----:B--2---:R-:W-:Y:S05]  /*17850*/  @!P1 BRA `(.L_x_250) ;  /* 0xfffffffc00ec9947 */ /* 0x004fea000383ffff */
[----:B------:R-:W-:Y:S05]  /*17860*/  BRA `(.L_x_386) ;  /* 0xffffffc800d87947 */ /* 0x000fea000383ffff */
.L_x_256:
[----:B-123--:R-:W-:-:S04]  /*17870*/  MOV R3, UR13 ;  /* 0x0000000d00037c02 */ /* 0x00efc80008000f00 */
[----:B------:R1:W2:Y:S03]  /*17880*/  SYNCS.PHASECHK.TRANS64.TRYWAIT P1, [R3+URZ+0x60], R2 ;  /* 0x00006002030075a7 */ /* 0x0002a6000802017f */
[----:B--2---:R-:W-:Y:S05]  /*17890*/  @!P1 NANOSLEEP.SYNCS 0x989680 ;  /* 0x009896800000995d */ /* 0x004fea0003900000 */
[----:B------:R-:W2:Y:S02]  /*178a0*/  @!P1 SYNCS.PHASECHK.TRANS64 P1, [R3+URZ+0x60], R2 ;  /* 0x00006002030095a7 */ /* 0x000ea4000802007f */
[----:B--2---:R-:W-:Y:S05]  /*178b0*/  @!P1 BRA `(.L_x_256) ;  /* 0xfffffffc00ec9947 */ /* 0x004fea000383ffff */
[----:B------:R-:W-:Y:S05]  /*178c0*/  BRA `(.L_x_387) ;  /* 0xffffffcc002c7947 */ /* 0x000fea000383ffff */
.L_x_262:
[----:B-1234-:R-:W-:-:S04]  /*178d0*/  IMAD.U32 R3, RZ, RZ, UR13 ;  /* 0x0000000dff037e24 */ /* 0x01efc8000f8e00ff */
[----:B------:R1:W2:Y:S03]  /*178e0*/  SYNCS.PHASECHK.TRANS64.TRYWAIT P1, [R3+URZ+0x68], R2 ;  /* 0x00006802030075a7 */ /* 0x0002a6000802017f */
[----:B--2---:R-:W-:Y:S05]  /*178f0*/  @!P1 NANOSLEEP.SYNCS 0x989680 ;  /* 0x009896800000995d */ /* 0x004fea0003900000 */
[----:B------:R-:W2:Y:S02]  /*17900*/  @!P1 SYNCS.PHASECHK.TRANS64 P1, [R3+URZ+0x68], R2 ;  /* 0x00006802030095a7 */ /* 0x000ea4000802007f */
[----:B--2---:R-:W-:Y:S05]  /*17910*/  @!P1 BRA `(.L_x_262) ;  /* 0xfffffffc00ec9947 */ /* 0x004fea000383ffff */
[----:B------:R-:W-:Y:S05]  /*17920*/  BRA `(.L_x_388) ;  /* 0xffffffcc00787947 */ /* 0x000fea000383ffff */
.L_x_268:
[----:B-1----:R-:W-:-:S04]  /*17930*/  MOV R4, UR13 ;  /* 0x0000000d00047c02 */ /* 0x002fc80008000f00 */
[----:B------:R1:W2:Y:S03]  /*17940*/  SYNCS.PHASECHK.TRANS64.TRYWAIT P1, [R4+URZ+0x50], R3 ;  /* 0x00005003040075a7 */ /* 0x0002a6000802017f */
[----:B--2---:R-:W-:Y:S05]  /*17950*/  @!P1 NANOSLEEP.SYNCS 0x989680 ;  /* 0x009896800000995d */ /* 0x004fea0003900000 */
[----:B------:R-:W2:Y:S02]  /*17960*/  @!P1 SYNCS.PHASECHK.TRANS64 P1, [R4+URZ+0x50], R3 ;  /* 0x00005003040095a7 */ /* 0x000ea4000802007f */
[----:B--2---:R-:W-:Y:S05]  /*17970*/  @!P1 BRA `(.L_x_268) ;  /* 0xfffffffc00ec9947 */ /* 0x004fea000383ffff */
[----:B------:R-:W-:Y:S05]  /*17980*/  BRA `(.L_x_389) ;  /* 0xffffffcc00cc7947 */ /* 0x000fea000383ffff */
.L_x_274:
[----:B-12---:R-:W-:-:S04]  /*17990*/  MOV R4, UR13 ;  /* 0x0000000d00047c02 */ /* 0x006fc80008000f00 */
[----:B------:R1:W2:Y:S03]  /*179a0*/  SYNCS.PHASECHK.TRANS64.TRYWAIT P1, [R4+URZ+0x58], R3 ;  /* 0x00005803040075a7 */ /* 0x0002a6000802017f */
[----:B--2---:R-:W-:Y:S05]  /*179b0*/  @!P1 NANOSLEEP.SYNCS 0x989680 ;  /* 0x009896800000995d */ /* 0x004fea0003900000 */
[----:B------:R-:W2:Y:S02]  /*179c0*/  @!P1 SYNCS.PHASECHK.TRANS64 P1, [R4+URZ+0x58], R3 ;  /* 0x00005803040095a7 */ /* 0x000ea4000802007f */
[----:B--2---:R-:W-:Y:S05]  /*179d0*/  @!P1 BRA `(.L_x_274) ;  /* 0xfffffffc00ec9947 */ /* 0x004fea000383ffff */
[----:B------:R-:W-:Y:S05]  /*179e0*/  BRA `(.L_x_390) ;  /* 0xffffffd0000c7947 */ /* 0x000fea000383ffff */
.L_x_280:
[----:B-123--:R-:W-:-:S04]  /*179f0*/  IMAD.U32 R4, RZ, RZ, UR13 ;  /* 0x0000000dff047e24 */ /* 0x00efc8000f8e00ff */
[----:B------:R1:W2:Y:S03]  /*17a00*/  SYNCS.PHASECHK.TRANS64.TRYWAIT P1, [R4+URZ+0x60], R3 ;  /* 0x00006003040075a7 */ /* 0x0002a6000802017f */
[----:B--2---:R-:W-:Y:S05]  /*17a10*/  @!P1 NANOSLEEP.SYNCS 0x989680 ;  /* 0x009896800000995d */ /* 0x004fea0003900000 */
[----:B------:R-:W2:Y:S02]  /*17a20*/  @!P1 SYNCS.PHASECHK.TRANS64 P1, [R4+URZ+0x60], R3 ;  /* 0x00006003040095a7 */ /* 0x000ea4000802007f */
[----:B--2---:R-:W-:Y:S05]  /*17a30*/  @!P1 BRA `(.L_x_280) ;  /* 0xfffffffc00ec9947 */ /* 0x004fea000383ffff */
[----:B------:R-:W-:Y:S05]  /*17a40*/  BRA `(.L_x_391) ;  /* 0xffffffd000547947 */ /* 0x000fea000383ffff */
.L_x_286:
[----:B-1234-:R-:W-:-:S04]  /*17a50*/  MOV R4, UR13 ;  /* 0x0000000d00047c02 */ /* 0x01efc80008000f00 */
[----:B------:R1:W2:Y:S03]  /*17a60*/  SYNCS.PHASECHK.TRANS64.TRYWAIT P1, [R4+URZ+0x68], R3 ;  /* 0x00006803040075a7 */ /* 0x0002a6000802017f */
[----:B--2---:R-:W-:Y:S05]  /*17a70*/  @!P1 NANOSLEEP.SYNCS 0x989680 ;  /* 0x009896800000995d */ /* 0x004fea0003900000 */
[----:B------:R-:W2:Y:S02]  /*17a80*/  @!P1 SYNCS.PHASECHK.TRANS64 P1, [R4+URZ+0x68], R3 ;  /* 0x00006803040095a7 */ /* 0x000ea4000802007f */
[----:B--2---:R-:W-:Y:S05]  /*17a90*/  @!P1 BRA `(.L_x_286) ;  /* 0xfffffffc00ec9947 */ /* 0x004fea000383ffff */
[----:B------:R-:W-:Y:S05]  /*17aa0*/  BRA `(.L_x_392) ;  /* 0xffffffd000947947 */ /* 0x000fea000383ffff */
.L_x_292:
[----:B------:R-:W-:-:S04]  /*17ab0*/  MOV R5, UR13 ;  /* 0x0000000d00057c02 */ /* 0x000fc80008000f00 */
[----:B------:R1:W1:Y:S03]  /*17ac0*/  SYNCS.PHASECHK.TRANS64.TRYWAIT P1, [R5+URZ+0x50], R2 ;  /* 0x00005002050075a7 */ /* 0x000266000802017f */
[----:B-1----:R-:W-:Y:S05]  /*17ad0*/  @!P1 NANOSLEEP.SYNCS 0x989680 ;  /* 0x009896800000995d */ /* 0x002fea0003900000 */
[----:B------:R-:W1:Y:S02]  /*17ae0*/  @!P1 SYNCS.PHASECHK.TRANS64 P1, [R5+URZ+0x50], R2 ;  /* 0x00005002050095a7 */ /* 0x000e64000802007f */
[----:B-1----:R-:W-:Y:S05]  /*17af0*/  @!P1 BRA `(.L_x_292) ;  /* 0xfffffffc00ec9947 */ /* 0x002fea000383ffff */
[----:B------:R-:W-:Y:S05]  /*17b00*/  BRA `(.L_x_393) ;  /* 0xffffffd000dc7947 */ /* 0x000fea000383ffff */
.L_x_298:
[----:B------:R-:W-:-:S04]  /*17b10*/  IMAD.U32 R5, RZ, RZ, UR13 ;  /* 0x0000000dff057e24 */ /* 0x000fc8000f8e00ff */
[----:B------:R1:W1:Y:S03]  /*17b20*/  SYNCS.PHASECHK.TRANS64.TRYWAIT P1, [R5+URZ+0x58], R2 ;  /* 0x00005802050075a7 */ /* 0x000266000802017f */
[----:B-1----:R-:W-:Y:S05]  /*17b30*/  @!P1 NANOSLEEP.SYNCS 0x989680 ;  /* 0x009896800000995d */ /* 0x002fea0003900000 */
[----:B------:R-:W1:Y:S02]  /*17b40*/  @!P1 SYNCS.PHASECHK.TRANS64 P1, [R5+URZ+0x58], R2 ;  /* 0x00005802050095a7 */ /* 0x000e64000802007f */
[----:B-1----:R-:W-:Y:S05]  /*17b50*/  @!P1 BRA `(.L_x_298) ;  /* 0xfffffffc00ec9947 */ /* 0x002fea000383ffff */
[----:B------:R-:W-:Y:S05]  /*17b60*/  BRA `(.L_x_394) ;  /* 0xffffffd400207947 */ /* 0x000fea000383ffff */
.L_x_304:
[----:B------:R-:W-:-:S04]  /*17b70*/  MOV R5, UR13 ;  /* 0x0000000d00057c02 */ /* 0x000fc80008000f00 */
[----:B------:R1:W1:Y:S03]  /*17b80*/  SYNCS.PHASECHK.TRANS64.TRYWAIT P1, [R5+URZ+0x60], R2 ;  /* 0x00006002050075a7 */ /* 0x000266000802017f */
[----:B-1----:R-:W-:Y:S05]  /*17b90*/  @!P1 NANOSLEEP.SYNCS 0x989680 ;  /* 0x009896800000995d */ /* 0x002fea0003900000 */
[----:B------:R-:W1:Y:S02]  /*17ba0*/  @!P1 SYNCS.PHASECHK.TRANS64 P1, [R5+URZ+0x60], R2 ;  /* 0x00006002050095a7 */ /* 0x000e64000802007f */
[----:B-1----:R-:W-:Y:S05]  /*17bb0*/  @!P1 BRA `(.L_x_304) ;  /* 0xfffffffc00ec9947 */ /* 0x002fea000383ffff */
[----:B------:R-:W-:Y:S05]  /*17bc0*/  BRA `(.L_x_395) ;  /* 0xffffffd400687947 */ /* 0x000fea000383ffff */
.L_x_310:
[----:B------:R-:W-:-:S04]  /*17bd0*/  MOV R5, UR13 ;  /* 0x0000000d00057c02 */ /* 0x000fc80008000f00 */
[----:B------:R1:W1:Y:S03]  /*17be0*/  SYNCS.PHASECHK.TRANS64.TRYWAIT P1, [R5+URZ+0x68], R2 ;  /* 0x00006802050075a7 */ /* 0x000266000802017f */
[----:B-1----:R-:W-:Y:S05]  /*17bf0*/  @!P1 NANOSLEEP.SYNCS 0x989680 ;  /* 0x009896800000995d */ /* 0x002fea0003900000 */
[----:B------:R-:W1:Y:S02]  /*17c00*/  @!P1 SYNCS.PHASECHK.TRANS64 P1, [R5+URZ+0x68], R2 ;  /* 0x00006802050095a7 */ /* 0x000e64000802007f */
[----:B-1----:R-:W-:Y:S05]  /*17c10*/  @!P1 BRA `(.L_x_310) ;  /* 0xfffffffc00ec9947 */ /* 0x002fea000383ffff */
[----:B------:R-:W-:Y:S05]  /*17c20*/  BRA `(.L_x_396) ;  /* 0xffffffd400ac7947 */ /* 0x000fea000383ffff */
.L_x_316:
[----:B-1----:R-:W-:-:S04]  /*17c30*/  IMAD.U32 R2, RZ, RZ, UR13 ;  /* 0x0000000dff027e24 */ /* 0x002fc8000f8e00ff */
[----:B------:R1:W1:Y:S03]  /*17c40*/  SYNCS.PHASECHK.TRANS64.TRYWAIT P1, [R2+URZ+0x50], R3 ;  /* 0x00005003020075a7 */ /* 0x000266000802017f */
[----:B-1----:R-:W-:Y:S05]  /*17c50*/  @!P1 NANOSLEEP.SYNCS 0x989680 ;  /* 0x009896800000995d */ /* 0x002fea0003900000 */
[----:B------:R-:W1:Y:S02]  /*17c60*/  @!P1 SYNCS.PHASECHK.TRANS64 P1, [R2+URZ+0x50], R3 ;  /* 0x00005003020095a7 */ /* 0x000e64000802007f */
[----:B-1----:R-:W-:Y:S05]  /*17c70*/  @!P1 BRA `(.L_x_316) ;  /* 0xfffffffc00ec9947 */ /* 0x002fea000383ffff */
[----:B------:R-:W-:Y:S05]  /*17c80*/  BRA `(.L_x_397) ;  /* 0xffffffd400f47947 */ /* 0x000fea000383ffff */
.L_x_322:
[----:B-1----:R-:W-:-:S04]  /*17c90*/  MOV R2, UR13 ;  /* 0x0000000d00027c02 */ /* 0x002fc80008000f00 */
[----:B------:R1:W1:Y:S03]  /*17ca0*/  SYNCS.PHASECHK.TRANS64.TRYWAIT P1, [R2+URZ+0x58], R3 ;  /* 0x00005803020075a7 */ /* 0x000266000802017f */
[----:B-1----:R-:W-:Y:S05]  /*17cb0*/  @!P1 NANOSLEEP.SYNCS 0x989680 ;  /* 0x009896800000995d */ /* 0x002fea0003900000 */
[----:B------:R-:W1:Y:S02]  /*17cc0*/  @!P1 SYNCS.PHASECHK.TRANS64 P1, [R2+URZ+0x58], R3 ;  /* 0x00005803020095a7 */ /* 0x000e64000802007f */
[----:B-1----:R-:W-:Y:S05]  /*17cd0*/  @!P1 BRA `(.L_x_322) ;  /* 0xfffffffc00ec9947 */ /* 0x002fea000383ffff */
[----:B------:R-:W-:Y:S05]  /*17ce0*/  BRA `(.L_x_398) ;  /* 0xffffffd800387947 */ /* 0x000fea000383ffff */
.L_x_328:
[----:B-1----:R-:W-:-:S04]  /*17cf0*/  MOV R2, UR13 ;  /* 0x0000000d00027c02 */ /* 0x002fc80008000f00 */
[----:B------:R1:W1:Y:S03]  /*17d00*/  SYNCS.PHASECHK.TRANS64.TRYWAIT P1, [R2+URZ+0x60], R3 ;  /* 0x00006003020075a7 */ /* 0x000266000802017f */
[----:B-1----:R-:W-:Y:S05]  /*17d10*/  @!P1 NANOSLEEP.SYNCS 0x989680 ;  /* 0x009896800000995d */ /* 0x002fea0003900000 */
[----:B------:R-:W1:Y:S02]  /*17d20*/  @!P1 SYNCS.PHASECHK.TRANS64 P1, [R2+URZ+0x60], R3 ;  /* 0x00006003020095a7 */ /* 0x000e64000802007f */
[----:B-1----:R-:W-:Y:S05]  /*17d30*/  @!P1 BRA `(.L_x_328) ;  /* 0xfffffffc00ec9947 */ /* 0x002fea000383ffff */
[----:B------:R-:W-:Y:S05]  /*17d40*/  BRA `(.L_x_399) ;  /* 0xffffffd800807947 */ /* 0x000fea000383ffff */
.L_x_334:
[----:B-1----:R-:W-:-:S04]  /*17d50*/  IMAD.U32 R2, RZ, RZ, UR13 ;  /* 0x0000000dff027e24 */ /* 0x002fc8000f8e00ff */
[----:B------:R1:W1:Y:S03]  /*17d60*/  SYNCS.PHASECHK.TRANS64.TRYWAIT P1, [R2+URZ+0x68], R3 ;  /* 0x00006803020075a7 */ /* 0x000266000802017f */
[----:B-1----:R-:W-:Y:S05]  /*17d70*/  @!P1 NANOSLEEP.SYNCS 0x989680 ;  /* 0x009896800000995d */ /* 0x002fea0003900000 */
[----:B------:R-:W1:Y:S02]  /*17d80*/  @!P1 SYNCS.PHASECHK.TRANS64 P1, [R2+URZ+0x68], R3 ;  /* 0x00006803020095a7 */ /* 0x000e64000802007f */
[----:B-1----:R-:W-:Y:S05]  /*17d90*/  @!P1 BRA `(.L_x_334) ;  /* 0xfffffffc00ec9947 */ /* 0x002fea000383ffff */
[----:B------:R-:W-:Y:S05]  /*17da0*/  BRA `(.L_x_400) ;  /* 0xffffffd800c47947 */ /* 0x000fea000383ffff */
.L_x_344:
[----:B---3--:R3:W4:Y:S02]  /*17db0*/  SYNCS.PHASECHK.TRANS64.TRYWAIT P0, [R0+URZ+0x50], R3 ;  /* 0x00005003000075a7 */ /* 0x008724000800017f */
[----:B----4-:R-:W-:Y:S05]  /*17dc0*/  @!P0 NANOSLEEP.SYNCS 0x989680 ;  /* 0x009896800000895d */ /* 0x010fea0003900000 */
[----:B------:R-:W4:Y:S02]  /*17dd0*/  @!P0 SYNCS.PHASECHK.TRANS64 P0, [R0+URZ+0x50], R3 ;  /* 0x00005003000085a7 */ /* 0x000f24000800007f */
[----:B----4-:R-:W-:Y:S05]  /*17de0*/  @!P0 BRA `(.L_x_344) ;  /* 0xfffffffc00f08947 */ /* 0x010fea000383ffff */
[----:B------:R-:W-:Y:S05]  /*17df0*/  BRA `(.L_x_401) ;  /* 0xffffffe000c47947 */ /* 0x000fea000383ffff */
.L_x_346:
[----:B----4-:R4:W1:Y:S02]  /*17e00*/  SYNCS.PHASECHK.TRANS64.TRYWAIT P0, [R0+URZ+0x58], R3 ;  /* 0x00005803000075a7 */ /* 0x010864000800017f */
[----:B-1----:R-:W-:Y:S05]  /*17e10*/  @!P0 NANOSLEEP.SYNCS 0x989680 ;  /* 0x009896800000895d */ /* 0x002fea0003900000 */
[----:B------:R-:W1:Y:S02]  /*17e20*/  @!P0 SYNCS.PHASECHK.TRANS64 P0, [R0+URZ+0x58], R3 ;  /* 0x00005803000085a7 */ /* 0x000e64000800007f */
[----:B-1----:R-:W-:Y:S05]  /*17e30*/  @!P0 BRA `(.L_x_346) ;  /* 0xfffffffc00f08947 */ /* 0x002fea000383ffff */
[----:B------:R-:W-:Y:S05]  /*17e40*/  BRA `(.L_x_402) ;  /* 0xffffffe000c07947 */ /* 0x000fea000383ffff */
.L_x_348:
[----:B------:R1:W1:Y:S02]  /*17e50*/  SYNCS.PHASECHK.TRANS64.TRYWAIT P0, [R0+URZ+0x60], R3 ;  /* 0x00006003000075a7 */ /* 0x000264000800017f */
[----:B-1----:R-:W-:Y:S05]  /*17e60*/  @!P0 NANOSLEEP.SYNCS 0x989680 ;  /* 0x009896800000895d */ /* 0x002fea0003900000 */
[----:B------:R-:W1:Y:S02]  /*17e70*/  @!P0 SYNCS.PHASECHK.TRANS64 P0, [R0+URZ+0x60], R3 ;  /* 0x00006003000085a7 */ /* 0x000e64000800007f */
[----:B-1----:R-:W-:Y:S05]  /*17e80*/  @!P0 BRA `(.L_x_348) ;  /* 0xfffffffc00f08947 */ /* 0x002fea000383ffff */
[----:B------:R-:W-:Y:S05]  /*17e90*/  BRA `(.L_x_403) ;  /* 0xffffffe000bc7947 */ /* 0x000fea000383ffff */
.L_x_352:
[----:B------:R-:W-:Y:S01]  /*17ea0*/  BSSY B1, `(.L_x_404) ;  /* 0x0000006000017945 */ /* 0x000fe20003800000 */
[----:B------:R-:W-:-:S07]  /*17eb0*/  MOV R15, 0xffffffff ;  /* 0xffffffff000f7802 */ /* 0x000fce0000000f00 */
[----:B------:R-:W-:Y:S05]  /*17ec0*/  WARPSYNC.COLLECTIVE R15, `(.L_x_405) ;  /* 0x000000000f0c7348 */ /* 0x000fea0003c00000 */
[----:B------:R-:W-:Y:S02]  /*17ed0*/  ELECT P6, UR62, PT ;  /* 0x00000000003e782f */ /* 0x000fe400038c0000 */
[----:B------:R-:W-:Y:S01]  /*17ee0*/  MOV R14, UR62 ;  /* 0x0000003e000e7c02 */ /* 0x000fe20008000f00 */
[----:B------:R-:W-:Y:S10]  /*17ef0*/  ENDCOLLECTIVE ;  /* 0x000000000000791b */ /* 0x000ff40003800000 */
.L_x_405:
[----:B------:R-:W-:Y:S05]  /*17f00*/  BSYNC B1 ;  /* 0x0000000000017941 */ /* 0x000fea0003800000 */
.L_x_404:
[----:B------:R-:W-:Y:S05]  /*17f10*/  BRA `(.L_x_406) ;  /* 0xffffffe400407947 */ /* 0x000fea000383ffff */
.L_x_355:
[----:B-1----:R1:W2:Y:S02]  /*17f20*/  SYNCS.PHASECHK.TRANS64.TRYWAIT P1, [R13+URZ+0x18], R18 ;  /* 0x000018120d0075a7 */ /* 0x0022a4000802017f */
[----:B--2---:R-:W-:Y:S05]  /*17f30*/  @!P1 NANOSLEEP.SYNCS 0x989680 ;  /* 0x009896800000995d */ /* 0x004fea0003900000 */
[----:B------:R-:W2:Y:S02]  /*17f40*/  @!P1 SYNCS.PHASECHK.TRANS64 P1, [R13+URZ+0x18], R18 ;  /* 0x000018120d0095a7 */ /* 0x000ea4000802007f */
[----:B--2---:R-:W-:Y:S05]  /*17f50*/  @!P1 BRA `(.L_x_355) ;  /* 0xfffffffc00f09947 */ /* 0x004fea000383ffff */
[----:B------:R-:W-:Y:S05]  /*17f60*/  BRA `(.L_x_407) ;  /* 0xffffffe400707947 */ /* 0x000fea000383ffff */
.L_x_364:
[----:B------:R-:W-:Y:S01]  /*17f70*/  BSSY B0, `(.L_x_408) ;  /* 0x0000006000007945 */ /* 0x000fe20003800000 */
[----:B------:R-:W-:-:S07]  /*17f80*/  MOV R15, 0xffffffff ;  /* 0xffffffff000f7802 */ /* 0x000fce0000000f00 */
[----:B-1----:R-:W-:Y:S05]  /*17f90*/  WARPSYNC.COLLECTIVE R15, `(.L_x_409) ;  /* 0x000000000f0c7348 */ /* 0x002fea0003c00000 */
[----:B------:R-:W-:Y:S02]  /*17fa0*/  ELECT P6, UR62, PT ;  /* 0x00000000003e782f */ /* 0x000fe400038c0000 */
[----:B------:R-:W-:Y:S01]  /*17fb0*/  MOV R14, UR62 ;  /* 0x0000003e000e7c02 */ /* 0x000fe20008000f00 */
[----:B-1----:R-:W-:Y:S10]  /*17fc0*/  ENDCOLLECTIVE ;  /* 0x000000000000791b */ /* 0x002ff40003800000 */
.L_x_409:
[----:B------:R-:W-:Y:S05]  /*17fd0*/  BSYNC B0 ;  /* 0x0000000000007941 */ /* 0x000fea0003800000 */
.L_x_408:
[----:B------:R-:W-:Y:S05]  /*17fe0*/  BRA `(.L_x_410) ;  /* 0xffffffec00d87947 */ /* 0x000fea000383ffff */
.L_x_366:
[----:B--2---:R2:W3:Y:S02]  /*17ff0*/  SYNCS.PHASECHK.TRANS64.TRYWAIT P0, [R5+URZ], R2 ;  /* 0x00000002050075a7 */ /* 0x0044e4000800017f */
[----:B---3--:R-:W-:Y:S05]  /*18000*/  @!P0 NANOSLEEP.SYNCS 0x989680 ;  /* 0x009896800000895d */ /* 0x008fea0003900000 */
[----:B------:R-:W3:Y:S02]  /*18010*/  @!P0 SYNCS.PHASECHK.TRANS64 P0, [R5+URZ], R2 ;  /* 0x00000002050085a7 */ /* 0x000ee4000800007f */
[----:B---3--:R-:W-:Y:S05]  /*18020*/  @!P0 BRA `(.L_x_366) ;  /* 0xfffffffc00f08947 */ /* 0x008fea000383ffff */
[----:B------:R-:W-:Y:S05]  /*18030*/  BRA `(.L_x_411) ;  /* 0xffffffec00fc7947 */ /* 0x000fea000383ffff */
.L_x_367:
[----:B--2---:R2:W3:Y:S02]  /*18040*/  SYNCS.PHASECHK.TRANS64.TRYWAIT P0, [R7+URZ], R0 ;  /* 0x00000000070075a7 */ /* 0x0044e4000800017f */
[----:B---3--:R-:W-:Y:S05]  /*18050*/  @!P0 NANOSLEEP.SYNCS 0x989680 ;  /* 0x009896800000895d */ /* 0x008fea0003900000 */
[----:B------:R-:W3:Y:S02]  /*18060*/  @!P0 SYNCS.PHASECHK.TRANS64 P0, [R7+URZ], R0 ;  /* 0x00000000070085a7 */ /* 0x000ee4000800007f */
[----:B---3--:R-:W-:Y:S05]  /*18070*/  @!P0 BRA `(.L_x_367) ;  /* 0xfffffffc00f08947 */ /* 0x008fea000383ffff */
[----:B------:R-:W-:Y:S05]  /*18080*/  BRA `(.L_x_412) ;  /* 0xfffffff0000c7947 */ /* 0x000fea000383ffff */
.L_x_413:
[----:B------:R-:W-:-:S00]  /*18090*/  BRA `(.L_x_413) ;  /* 0xfffffffc00fc7947 */ /* 0x000fc0000383ffff */
[----:B------:R-:W-:-:S00]  /*180a0*/  NOP ;  /* 0x0000000000007918 */ /* 0x000fc00000000000 */
        /* <DEDUP_REMOVED lines=13> */
.L_x_414:


//--------------------- .nv.global.init           --------------------------
	.section	.nv.global.init,"aw",@progbits
.nv.global.init:
	.type		$str$22,@object
	.size		$str$22,($str$26 - $str$22)
$str$22:
        /*0000*/ 	.byte	0x6b, 0x5f, 0x74, 0x69, 0x6c, 0x65, 0x5f, 0x63, 0x6f, 0x75, 0x6e, 0x74, 0x20, 0x3e, 0x3d, 0x20
        /*0010*/ 	.byte	0x31, 0x00
	.type		$str$26,@object
	.size		$str$26,($str$27 - $str$26)
$str$26:
        /*0012*/ 	.byte	0x28, 0x61, 0x64, 0x64, 0x72, 0x65, 0x73, 0x73, 0x20, 0x26, 0x20, 0x6d, 0x61, 0x73, 0x6b, 0x29
        /*0022*/ 	.byte	0x20, 0x3d, 0x3d, 0x20, 0x30, 0x00
	.type		$str$27,@object
	.size		$str$27,($str$23 - $str$27)
$str$27:
        /*0028*/ 	.byte	0x2f, 0x74, 0x6d, 0x70, 0x2f, 0x63, 0x75, 0x74, 0x6c, 0x61, 0x73, 0x73, 0x5f, 0x73, 0x77, 0x65
        /*0038*/ 	.byte	0x65, 0x70, 0x5f, 0x73, 0x72, 0x63, 0x2f, 0x69, 0x6e, 0x63, 0x6c, 0x75, 0x64, 0x65, 0x2f, 0x63
        /*0048*/ 	.byte	0x75, 0x74, 0x65, 0x2f, 0x70, 0x6f, 0x69, 0x6e, 0x74, 0x65, 0x72, 0x5f, 0x66, 0x6c, 0x61, 0x67
        /*0058*/ 	.byte	0x67, 0x65, 0x64, 0x2e, 0x68, 0x70, 0x70, 0x00
	.type		$str$23,@object
	.size		$str$23,(__unnamed_2 - $str$23)
$str$23:
        /*0060*/ 	.byte	0x2f, 0x74, 0x6d, 0x70, 0x2f, 0x63, 0x75, 0x74, 0x6c, 0x61, 0x73, 0x73, 0x5f, 0x73, 0x77, 0x65
        /*0070*/ 	.byte	0x65, 0x70, 0x5f, 0x73, 0x72, 0x63, 0x2f, 0x69, 0x6e, 0x63, 0x6c, 0x75, 0x64, 0x65, 0x2f, 0x63
        /*0080*/ 	.byte	0x75, 0x74, 0x6c, 0x61, 0x73, 0x73, 0x2f, 0x67, 0x65, 0x6d, 0x6d, 0x2f, 0x63, 0x6f, 0x6c, 0x6c
        /*0090*/ 	.byte	0x65, 0x63, 0x74, 0x69, 0x76, 0x65, 0x2f, 0x73, 0x6d, 0x39, 0x30, 0x5f, 0x6d, 0x6d, 0x61, 0x5f
        /*00a0*/ 	.byte	0x74, 0x6d, 0x61, 0x5f, 0x67, 0x6d, 0x6d, 0x61, 0x5f, 0x73, 0x73, 0x5f, 0x77, 0x61, 0x72, 0x70
        /*00b0*/ 	.byte	0x73, 0x70, 0x65, 0x63, 0x69, 0x61, 0x6c, 0x69, 0x7a, 0x65, 0x64, 0x2e, 0x68, 0x70, 0x70, 0x00
	.type		__unnamed_2,@object
	.size		__unnamed_2,(__unnamed_1 - __unnamed_2)
__unnamed_2:
        /* <DEDUP_REMOVED lines=28> */
        /*0280*/ 	.byte	0x3c, 0x34, 0x30, 0x39, 0x36, 0x3e, 0x3e, 0x3e, 0x3e, 0x3e, 0x5d, 0x00
	.type		__unnamed_1,@object
	.size		__unnamed_1,(.L_0 - __unnamed_1)
__unnamed_1:
        /* <DEDUP_REMOVED lines=181> */
        /*0ddc*/ 	.byte	0x65, 0x6e, 0x74, 0x69, 0x74, 0x79, 0x5d, 0x00
.L_0:


//--------------------- .nv.shared._ZN7cutlass13device_kernelINS_4gemm6kernel13GemmUniversalIN4cute5tupleIJiiiiEEENS1_10collective13CollectiveMmaINS1_34MainloopSm90TmaGmmaWarpSpecializedILi3ENS5_IJNS4_1CILi1EEESB_SB_EEENS1_35KernelTmaWarpSpecializedCooperativeEEENS5_IJNSA_ILi256EEESF_NSA_ILi64EEEEEENS_10bfloat16_tENS5_IJlSB_lEEESI_SJ_NS4_8TiledMMAINS4_8MMA_AtomIJNS4_4SM904GMMA28MMA_64x256x16_F32BF16BF16_SSILNSN_5MajorE0ELSP_0ELNSN_7ScaleInE1ELSQ_1EEEEEENS4_6LayoutINS5_IJNSA_ILi2EEESB_SB_EEENS5_IJSB_NSA_ILi0EEESW_EEEEENS5_IJNS4_10UnderscoreESZ_SZ_EEEEENS4_13SM90_TMA_LOADENS4_14ComposedLayoutINS4_7SwizzleILi3ELi4ELi3EEENS4_18smem_ptr_flag_bitsILi16EEENST_INS5_IJNSA_ILi8EEESG_EEENS5_IJSG_SB_EEEEEEEvNS4_8identityES12_S1C_vS1D_EENS_8epilogue10collective18CollectiveEpilogueINS1F_22Sm90TmaWarpSpecializedILi4ELi2ELi16ELb1ELb0EEEJSH_NS5_IJNSA_ILi128EEENSA_ILi32EEEEEESI_SJ_SI_SJ_NS1F_6fusion15FusionCallbacksIS1J_NS1N_23LinCombPerRowBiasEltActINS1F_6thread4ReLuESI_fSI_SI_fLi8ELNS_15FloatRoundStyleE2EEESH_S1M_JEEES12_NS13_INS14_ILi2ELi4ELi3EEES17_NST_INS5_IJS18_S1L_EEENS5_IJS1L_SB_EEEEEEENS4_17SM75_U32x4_LDSM_NENS4_14SM90_TMA_STOREES1Z_NS4_17SM90_U32x4_STSM_NENS4_9Copy_AtomIJS22_NS_6half_tEEEEvEEEvvEEEEvNT_6ParamsE --------------------------
	.section	.nv.shared._ZN7cutlass13device_kernelINS_4gemm6kernel13GemmUniversalIN4cute5tupleIJiiiiEEENS1_10collective13CollectiveMmaINS1_34MainloopSm90TmaGmmaWarpSpecializedILi3ENS5_IJNS4_1CILi1EEESB_SB_EEENS1_35KernelTmaWarpSpecializedCooperativeEEENS5_IJNSA_ILi256EEESF_NSA_ILi64EEEEEENS_10bfloat16_tENS5_IJlSB_lEEESI_SJ_NS4_8TiledMMAINS4_8MMA_AtomIJNS4_4SM904GMMA28MMA_64x256x16_F32BF16BF16_SSILNSN_5MajorE0ELSP_0ELNSN_7ScaleInE1ELSQ_1EEEEEENS4_6LayoutINS5_IJNSA_ILi2EEESB_SB_EEENS5_IJSB_NSA_ILi0EEESW_EEEEENS5_IJNS4_10UnderscoreESZ_SZ_EEEEENS4_13SM90_TMA_LOADENS4_14ComposedLayoutINS4_7SwizzleILi3ELi4ELi3EEENS4_18smem_ptr_flag_bitsILi16EEENST_INS5_IJNSA_ILi8EEESG_EEENS5_IJSG_SB_EEEEEEEvNS4_8identityES12_S1C_vS1D_EENS_8epilogue10collective18CollectiveEpilogueINS1F_22Sm90TmaWarpSpecializedILi4ELi2ELi16ELb1ELb0EEEJSH_NS5_IJNSA_ILi128EEENSA_ILi32EEEEEESI_SJ_SI_SJ_NS1F_6fusion15FusionCallbacksIS1J_NS1N_23LinCombPerRowBiasEltActINS1F_6thread4ReLuESI_fSI_SI_fLi8ELNS_15FloatRoundStyleE2EEESH_S1M_JEEES12_NS13_INS14_ILi2ELi4ELi3EEES17_NST_INS5_IJS18_S1L_EEENS5_IJS1L_SB_EEEEEEENS4_17SM75_U32x4_LDSM_NENS4_14SM90_TMA_STOREES1Z_NS4_17SM90_U32x4_STSM_NENS4_9Copy_AtomIJS22_NS_6half_tEEEEvEEEvvEEEEvNT_6ParamsE,"aw",@nobits
	.sectionflags	@""
	.align	16
	.zero		1024


//--------------------- .nv.shared.reserved.0     --------------------------
	.section	.nv.shared.reserved.0,"aw",@nobits
	.weak		__nv_reservedSMEM_offset_0_alias
	.size		__nv_reservedSMEM_offset_0_alias, 0, 0
	.other		__nv_reservedSMEM_offset_0_alias,@"STO_CUDA_RESERVED_SHARED STV_DEFAULT"
__nv_reservedSMEM_offset_0_alias:
	.zero		0


//--------------------- .nv.global                --------------------------
	.section	.nv.global,"aw",@nobits
.nv.global:
	.type		_ZN39_INTERNAL_ee863f1b_4_k_cu_e88d294b_27974cute1_E,@object
	.size		_ZN39_INTERNAL_ee863f1b_4_k_cu_e88d294b_27974cute1_E,(_ZN39_INTERNAL_ee863f1b_4_k_cu_e88d294b_27974cuda3std3__45__cpo6cbeginE - _ZN39_INTERNAL_ee863f1b_4_k_cu_e88d294b_27974cute1_E)
_ZN39_INTERNAL_ee863f1b_4_k_cu_e88d294b_27974cute1_E:
	.zero		1
	.type		_ZN39_INTERNAL_ee863f1b_4_k_cu_e88d294b_27974cuda3std3__45__cpo6cbeginE,@object
	.size		_ZN39_INTERNAL_ee863f1b_4_k_cu_e88d294b_27974cuda3std3__45__cpo6cbeginE,(_ZN39_INTERNAL_ee863f1b_4_k_cu_e88d294b_27974cuda3std3__48in_placeE - _ZN39_INTERNAL_ee863f1b_4_k_cu_e88d294b_27974cuda3std3__45__cpo6cbeginE)
_ZN39_INTERNAL_ee863f1b_4_k_cu_e88d294b_27974cuda3std3__45__cpo6cbeginE:
	.zero		1
	.type		_ZN39_INTERNAL_ee863f1b_4_k_cu_e88d294b_27974cuda3std3__48in_placeE,@object
	.size		_ZN39_INTERNAL_ee863f1b_4_k_cu_e88d294b_27974cuda3std3__48in_placeE,(_ZN39_INTERNAL_ee863f1b_4_k_cu_e88d294b_27974cuda3std6ranges3__45__cpo9iter_moveE - _ZN39_INTERNAL_ee863f1b_4_k_cu_e88d294b_27974cuda3std3__48in_placeE)
_ZN39_INTERNAL_ee863f1b_4_k_cu_e88d294b_27974cuda3std3__48in_placeE:
	.zero		1
	.type		_ZN39_INTERNAL_ee863f1b_4_k_cu_e88d294b_27974cuda3std6ranges3__45__cpo9iter_moveE,@object
	.size		_ZN39_INTERNAL_ee863f1b_4_k_cu_e88d294b_27974cuda3std6ranges3__45__cpo9iter_moveE,(_ZN39_INTERNAL_ee863f1b_4_k_cu_e88d294b_27974cuda3std3__45__cpo5beginE - _ZN39_INTERNAL_ee863f1b_4_k_cu_e88d294b_27974cuda3std6ranges3__45__cpo9iter_moveE)
_ZN39_INTERNAL_ee863f1b_4_k_cu_e88d294b_27974cuda3std6ranges3__45__cpo9iter_moveE:
	.zero		1
	.type		_ZN39_INTERNAL_ee863f1b_4_k_cu_e88d294b_27974cuda3std3__45__cpo5beginE,@object
	.size		_ZN39_INTERNAL_ee863f1b_4_k_cu_e88d294b_27974cuda3std3__45__cpo5beginE,(_ZN39_INTERNAL_ee863f1b_4_k_cu_e88d294b_27974cuda3std3__441_GLOBAL__N__ee863f1b_4_k_cu_e88d294b_27976ignoreE - _ZN39_INTERNAL_ee863f1b_4_k_cu_e88d294b_27974cuda3std3__45__cpo5beginE)
_ZN39_INTERNAL_ee863f1b_4_k_cu_e88d294b_27974cuda3std3__45__cpo5beginE:
	.zero		1
	.type		_ZN39_INTERNAL_ee863f1b_4_k_cu_e88d294b_27974cuda3std3__441_GLOBAL__N__ee863f1b_4_k_cu_e88d294b_27976ignoreE,@object
	.size		_ZN39_INTERNAL_ee863f1b_4_k_cu_e88d294b_27974cuda3std3__441_GLOBAL__N__ee863f1b_4_k_cu_e88d294b_27976ignoreE,(_ZN39_INTERNAL_ee863f1b_4_k_cu_e88d294b_27974cute7productE - _ZN39_INTERNAL_ee863f1b_4_k_cu_e88d294b_27974cuda3std3__441_GLOBAL__N__ee863f1b_4_k_cu_e88d294b_27976ignoreE)
_ZN39_INTERNAL_ee863f1b_4_k_cu_e88d294b_27974cuda3std3__441_GLOBAL__N__ee863f1b_4_k_cu_e88d294b_27976ignoreE:
	.zero		1
	.type		_ZN39_INTERNAL_ee863f1b_4_k_cu_e88d294b_27974cute7productE,@object
	.size		_ZN39_INTERNAL_ee863f1b_4_k_cu_e88d294b_27974cute7productE,(_ZN39_INTERNAL_ee863f1b_4_k_cu_e88d294b_27974cuda3std3__45__cpo3endE - _ZN39_INTERNAL_ee863f1b_4_k_cu_e88d294b_27974cute7productE)
_ZN39_INTERNAL_ee863f1b_4_k_cu_e88d294b_27974cute7productE:
	.zero		1
	.type		_ZN39_INTERNAL_ee863f1b_4_k_cu_e88d294b_27974cuda3std3__45__cpo3endE,@object
	.size		_ZN39_INTERNAL_ee863f1b_4_k_cu_e88d294b_27974cuda3std3__45__cpo3endE,(_ZN39_INTERNAL_ee863f1b_4_k_cu_e88d294b_27974cuda3std3__419piecewise_constructE - _ZN39_INTERNAL_ee863f1b_4_k_cu_e88d294b_27974cuda3std3__45__cpo3endE)
_ZN39_INTERNAL_ee863f1b_4_k_cu_e88d294b_27974cuda3std3__45__cpo3endE:
	.zero		1
	.type		_ZN39_INTERNAL_ee863f1b_4_k_cu_e88d294b_27974cuda3std3__419piecewise_constructE,@object
	.size		_ZN39_INTERNAL_ee863f1b_4_k_cu_e88d294b_27974cuda3std3__419piecewise_constructE,(_ZN39_INTERNAL_ee863f1b_4_k_cu_e88d294b_27974cuda3std3__45__cpo4cendE - _ZN39_INTERNAL_ee863f1b_4_k_cu_e88d294b_27974cuda3std3__419piecewise_constructE)
_ZN39_INTERNAL_ee863f1b_4_k_cu_e88d294b_27974cuda3std3__419piecewise_constructE:
	.zero		1
	.type		_ZN39_INTERNAL_ee863f1b_4_k_cu_e88d294b_27974cuda3std3__45__cpo4cendE,@object
	.size		_ZN39_INTERNAL_ee863f1b_4_k_cu_e88d294b_27974cuda3std3__45__cpo4cendE,(_ZN39_INTERNAL_ee863f1b_4_k_cu_e88d294b_27974cuda3std6ranges3__45__cpo4swapE - _ZN39_INTERNAL_ee863f1b_4_k_cu_e88d294b_27974cuda3std3__45__cpo4cendE)
_ZN39_INTERNAL_ee863f1b_4_k_cu_e88d294b_27974cuda3std3__45__cpo4cendE:
	.zero		1
	.type		_ZN39_INTERNAL_ee863f1b_4_k_cu_e88d294b_27974cuda3std6ranges3__45__cpo4swapE,@object
	.size		_ZN39_INTERNAL_ee863f1b_4_k_cu_e88d294b_27974cuda3std6ranges3__45__cpo4swapE,(.L_9 - _ZN39_INTERNAL_ee863f1b_4_k_cu_e88d294b_27974cuda3std6ranges3__45__cpo4swapE)
_ZN39_INTERNAL_ee863f1b_4_k_cu_e88d294b_27974cuda3std6ranges3__45__cpo4swapE:
	.zero		1
.L_9:


//--------------------- .nv.constant0._ZN7cutlass13device_kernelINS_4gemm6kernel13GemmUniversalIN4cute5tupleIJiiiiEEENS1_10collective13CollectiveMmaINS1_34MainloopSm90TmaGmmaWarpSpecializedILi3ENS5_IJNS4_1CILi1EEESB_SB_EEENS1_35KernelTmaWarpSpecializedCooperativeEEENS5_IJNSA_ILi256EEESF_NSA_ILi64EEEEEENS_10bfloat16_tENS5_IJlSB_lEEESI_SJ_NS4_8TiledMMAINS4_8MMA_AtomIJNS4_4SM904GMMA28MMA_64x256x16_F32BF16BF16_SSILNSN_5MajorE0ELSP_0ELNSN_7ScaleInE1ELSQ_1EEEEEENS4_6LayoutINS5_IJNSA_ILi2EEESB_SB_EEENS5_IJSB_NSA_ILi0EEESW_EEEEENS5_IJNS4_10UnderscoreESZ_SZ_EEEEENS4_13SM90_TMA_LOADENS4_14ComposedLayoutINS4_7SwizzleILi3ELi4ELi3EEENS4_18smem_ptr_flag_bitsILi16EEENST_INS5_IJNSA_ILi8EEESG_EEENS5_IJSG_SB_EEEEEEEvNS4_8identityES12_S1C_vS1D_EENS_8epilogue10collective18CollectiveEpilogueINS1F_22Sm90TmaWarpSpecializedILi4ELi2ELi16ELb1ELb0EEEJSH_NS5_IJNSA_ILi128EEENSA_ILi32EEEEEESI_SJ_SI_SJ_NS1F_6fusion15FusionCallbacksIS1J_NS1N_23LinCombPerRowBiasEltActINS1F_6thread4ReLuESI_fSI_SI_fLi8ELNS_15FloatRoundStyleE2EEESH_S1M_JEEES12_NS13_INS14_ILi2ELi4ELi3EEES17_NST_INS5_IJS18_S1L_EEENS5_IJS1L_SB_EEEEEEENS4_17SM75_U32x4_LDSM_NENS4_14SM90_TMA_STOREES1Z_NS4_17SM90_U32x4_STSM_NENS4_9Copy_AtomIJS22_NS_6half_tEEEEvEEEvvEEEEvNT_6ParamsE --------------------------
	.section	.nv.constant0._ZN7cutlass13device_kernelINS_4gemm6kernel13GemmUniversalIN4cute5tupleIJiiiiEEENS1_10collective13CollectiveMmaINS1_34MainloopSm90TmaGmmaWarpSpecializedILi3ENS5_IJNS4_1CILi1EEESB_SB_EEENS1_35KernelTmaWarpSpecializedCooperativeEEENS5_IJNSA_ILi256EEESF_NSA_ILi64EEEEEENS_10bfloat16_tENS5_IJlSB_lEEESI_SJ_NS4_8TiledMMAINS4_8MMA_AtomIJNS4_4SM904GMMA28MMA_64x256x16_F32BF16BF16_SSILNSN_5MajorE0ELSP_0ELNSN_7ScaleInE1ELSQ_1EEEEEENS4_6LayoutINS5_IJNSA_ILi2EEESB_SB_EEENS5_IJSB_NSA_ILi0EEESW_EEEEENS5_IJNS4_10UnderscoreESZ_SZ_EEEEENS4_13SM90_TMA_LOADENS4_14ComposedLayoutINS4_7SwizzleILi3ELi4ELi3EEENS4_18smem_ptr_flag_bitsILi16EEENST_INS5_IJNSA_ILi8EEESG_EEENS5_IJSG_SB_EEEEEEEvNS4_8identityES12_S1C_vS1D_EENS_8epilogue10collective18CollectiveEpilogueINS1F_22Sm90TmaWarpSpecializedILi4ELi2ELi16ELb1ELb0EEEJSH_NS5_IJNSA_ILi128EEENSA_ILi32EEEEEESI_SJ_SI_SJ_NS1F_6fusion15FusionCallbacksIS1J_NS1N_23LinCombPerRowBiasEltActINS1F_6thread4ReLuESI_fSI_SI_fLi8ELNS_15FloatRoundStyleE2EEESH_S1M_JEEES12_NS13_INS14_ILi2ELi4ELi3EEES17_NST_INS5_IJS18_S1L_EEENS5_IJS1L_SB_EEEEEEENS4_17SM75_U32x4_LDSM_NENS4_14SM90_TMA_STOREES1Z_NS4_17SM90_U32x4_STSM_NENS4_9Copy_AtomIJS22_NS_6half_tEEEEvEEEvvEEEEvNT_6ParamsE,"a",@progbits
	.sectionflags	@""
	.align	4
.nv.constant0._ZN7cutlass13device_kernelINS_4gemm6kernel13GemmUniversalIN4cute5tupleIJiiiiEEENS1_10collective13CollectiveMmaINS1_34MainloopSm90TmaGmmaWarpSpecializedILi3ENS5_IJNS4_1CILi1EEESB_SB_EEENS1_35KernelTmaWarpSpecializedCooperativeEEENS5_IJNSA_ILi256EEESF_NSA_ILi64EEEEEENS_10bfloat16_tENS5_IJlSB_lEEESI_SJ_NS4_8TiledMMAINS4_8MMA_AtomIJNS4_4SM904GMMA28MMA_64x256x16_F32BF16BF16_SSILNSN_5MajorE0ELSP_0ELNSN_7ScaleInE1ELSQ_1EEEEEENS4_6LayoutINS5_IJNSA_ILi2EEESB_SB_EEENS5_IJSB_NSA_ILi0EEESW_EEEEENS5_IJNS4_10UnderscoreESZ_SZ_EEEEENS4_13SM90_TMA_LOADENS4_14ComposedLayoutINS4_7SwizzleILi3ELi4ELi3EEENS4_18smem_ptr_flag_bitsILi16EEENST_INS5_IJNSA_ILi8EEESG_EEENS5_IJSG_SB_EEEEEEEvNS4_8identityES12_S1C_vS1D_EENS_8epilogue10collective18CollectiveEpilogueINS1F_22Sm90TmaWarpSpecializedILi4ELi2ELi16ELb1ELb0EEEJSH_NS5_IJNSA_ILi128EEENSA_ILi32EEEEEESI_SJ_SI_SJ_NS1F_6fusion15FusionCallbacksIS1J_NS1N_23LinCombPerRowBiasEltActINS1F_6thread4ReLuESI_fSI_SI_fLi8ELNS_15FloatRoundStyleE2EEESH_S1M_JEEES12_NS13_INS14_ILi2ELi4ELi3EEES17_NST_INS5_IJS18_S1L_EEENS5_IJS1L_SB_EEEEEEENS4_17SM75_U32x4_LDSM_NENS4_14SM90_TMA_STOREES1Z_NS4_17SM90_U32x4_STSM_NENS4_9Copy_AtomIJS22_NS_6half_tEEEEvEEEvvEEEEvNT_6ParamsE:
	.zero		2432


//--------------------- SYMBOLS --------------------------

	.type		.nv.reservedSmem.offset0,@object
	.size		.nv.reservedSmem.offset0,0x4
	.type		__assertfail,@function
